//
// Generated by NVIDIA NVVM Compiler
//
// Compiler Build ID: CL-36424714
// Cuda compilation tools, release 13.0, V13.0.88
// Based on NVVM 20.0.0
//

.version 9.0
.target sm_100
.address_size 64

	// .globl	_Z14dev_find_rootsPiS_iiPbS_
// _ZZN3cub18CUB_300001_SM_10006detail6select23DeviceSelectSweepKernelINS2_10policy_hubIiNS0_8NullTypeEiLb0ELNS0_10SelectImplE1EE10Policy1000EN6thrust24THRUST_300001_SM_1000_NS6detail15normal_iteratorINSA_10device_ptrIiEEEEPS5_SF_PlNS0_13ScanTileStateIiLb1EEEN4cuda3std3__410__not_fn_tI10isMinusOneEES5_iNS2_19streaming_context_tIlLb1EEELS6_1EEEvT0_T1_T2_T3_T4_T5_T6_T7_iT8_NS1_7vsmem_tEE19static_temp_storage has been demoted
.global .align 1 .b8 _ZN34_INTERNAL_3db9291b_4_k_cu_2787baf74cuda3std3__45__cpo5beginE[1];
.global .align 1 .b8 _ZN34_INTERNAL_3db9291b_4_k_cu_2787baf74cuda3std3__45__cpo3endE[1];
.global .align 1 .b8 _ZN34_INTERNAL_3db9291b_4_k_cu_2787baf74cuda3std3__45__cpo6cbeginE[1];
.global .align 1 .b8 _ZN34_INTERNAL_3db9291b_4_k_cu_2787baf74cuda3std3__45__cpo4cendE[1];
.global .align 1 .b8 _ZN34_INTERNAL_3db9291b_4_k_cu_2787baf74cuda3std3__45__cpo6rbeginE[1];
.global .align 1 .b8 _ZN34_INTERNAL_3db9291b_4_k_cu_2787baf74cuda3std3__45__cpo4rendE[1];
.global .align 1 .b8 _ZN34_INTERNAL_3db9291b_4_k_cu_2787baf74cuda3std3__45__cpo7crbeginE[1];
.global .align 1 .b8 _ZN34_INTERNAL_3db9291b_4_k_cu_2787baf74cuda3std3__45__cpo5crendE[1];
.global .align 1 .b8 _ZN34_INTERNAL_3db9291b_4_k_cu_2787baf74cuda3std3__436_GLOBAL__N__3db9291b_4_k_cu_2787baf76ignoreE[1];
.global .align 1 .b8 _ZN34_INTERNAL_3db9291b_4_k_cu_2787baf74cuda3std3__419piecewise_constructE[1];
.global .align 1 .b8 _ZN34_INTERNAL_3db9291b_4_k_cu_2787baf74cuda3std3__48in_placeE[1];
.global .align 1 .b8 _ZN34_INTERNAL_3db9291b_4_k_cu_2787baf74cuda3std3__420unreachable_sentinelE[1];
.global .align 1 .b8 _ZN34_INTERNAL_3db9291b_4_k_cu_2787baf74cuda3std3__47nulloptE[1];
.global .align 1 .b8 _ZN34_INTERNAL_3db9291b_4_k_cu_2787baf74cuda3std3__48unexpectE[1];
.global .align 1 .b8 _ZN34_INTERNAL_3db9291b_4_k_cu_2787baf74cuda3std6ranges3__45__cpo4swapE[1];
.global .align 1 .b8 _ZN34_INTERNAL_3db9291b_4_k_cu_2787baf74cuda3std6ranges3__45__cpo9iter_moveE[1];
.global .align 1 .b8 _ZN34_INTERNAL_3db9291b_4_k_cu_2787baf74cuda3std6ranges3__45__cpo5beginE[1];
.global .align 1 .b8 _ZN34_INTERNAL_3db9291b_4_k_cu_2787baf74cuda3std6ranges3__45__cpo3endE[1];
.global .align 1 .b8 _ZN34_INTERNAL_3db9291b_4_k_cu_2787baf74cuda3std6ranges3__45__cpo6cbeginE[1];
.global .align 1 .b8 _ZN34_INTERNAL_3db9291b_4_k_cu_2787baf74cuda3std6ranges3__45__cpo4cendE[1];
.global .align 1 .b8 _ZN34_INTERNAL_3db9291b_4_k_cu_2787baf74cuda3std6ranges3__45__cpo7advanceE[1];
.global .align 1 .b8 _ZN34_INTERNAL_3db9291b_4_k_cu_2787baf74cuda3std6ranges3__45__cpo9iter_swapE[1];
.global .align 1 .b8 _ZN34_INTERNAL_3db9291b_4_k_cu_2787baf74cuda3std6ranges3__45__cpo4nextE[1];
.global .align 1 .b8 _ZN34_INTERNAL_3db9291b_4_k_cu_2787baf74cuda3std6ranges3__45__cpo4prevE[1];
.global .align 1 .b8 _ZN34_INTERNAL_3db9291b_4_k_cu_2787baf74cuda3std6ranges3__45__cpo4dataE[1];
.global .align 1 .b8 _ZN34_INTERNAL_3db9291b_4_k_cu_2787baf74cuda3std6ranges3__45__cpo5cdataE[1];
.global .align 1 .b8 _ZN34_INTERNAL_3db9291b_4_k_cu_2787baf74cuda3std6ranges3__45__cpo4sizeE[1];
.global .align 1 .b8 _ZN34_INTERNAL_3db9291b_4_k_cu_2787baf74cuda3std6ranges3__45__cpo5ssizeE[1];
.global .align 1 .b8 _ZN34_INTERNAL_3db9291b_4_k_cu_2787baf74cuda3std6ranges3__45__cpo8distanceE[1];
.global .align 1 .b8 _ZN34_INTERNAL_3db9291b_4_k_cu_2787baf76thrust24THRUST_300001_SM_1000_NS8cuda_cub3parE[1];
.global .align 1 .b8 _ZN34_INTERNAL_3db9291b_4_k_cu_2787baf76thrust24THRUST_300001_SM_1000_NS8cuda_cub10par_nosyncE[1];
.global .align 1 .b8 _ZN34_INTERNAL_3db9291b_4_k_cu_2787baf76thrust24THRUST_300001_SM_1000_NS6system6detail10sequential3seqE[1];
.global .align 1 .b8 _ZN34_INTERNAL_3db9291b_4_k_cu_2787baf76thrust24THRUST_300001_SM_1000_NS6system3cpp3parE[1];
.global .align 1 .b8 _ZN34_INTERNAL_3db9291b_4_k_cu_2787baf76thrust24THRUST_300001_SM_1000_NS12placeholders2_1E[1];
.global .align 1 .b8 _ZN34_INTERNAL_3db9291b_4_k_cu_2787baf76thrust24THRUST_300001_SM_1000_NS12placeholders2_2E[1];
.global .align 1 .b8 _ZN34_INTERNAL_3db9291b_4_k_cu_2787baf76thrust24THRUST_300001_SM_1000_NS12placeholders2_3E[1];
.global .align 1 .b8 _ZN34_INTERNAL_3db9291b_4_k_cu_2787baf76thrust24THRUST_300001_SM_1000_NS12placeholders2_4E[1];
.global .align 1 .b8 _ZN34_INTERNAL_3db9291b_4_k_cu_2787baf76thrust24THRUST_300001_SM_1000_NS12placeholders2_5E[1];
.global .align 1 .b8 _ZN34_INTERNAL_3db9291b_4_k_cu_2787baf76thrust24THRUST_300001_SM_1000_NS12placeholders2_6E[1];
.global .align 1 .b8 _ZN34_INTERNAL_3db9291b_4_k_cu_2787baf76thrust24THRUST_300001_SM_1000_NS12placeholders2_7E[1];
.global .align 1 .b8 _ZN34_INTERNAL_3db9291b_4_k_cu_2787baf76thrust24THRUST_300001_SM_1000_NS12placeholders2_8E[1];
.global .align 1 .b8 _ZN34_INTERNAL_3db9291b_4_k_cu_2787baf76thrust24THRUST_300001_SM_1000_NS12placeholders2_9E[1];
.global .align 1 .b8 _ZN34_INTERNAL_3db9291b_4_k_cu_2787baf76thrust24THRUST_300001_SM_1000_NS12placeholders3_10E[1];
.global .align 1 .b8 _ZN34_INTERNAL_3db9291b_4_k_cu_2787baf76thrust24THRUST_300001_SM_1000_NS3seqE[1];
.global .align 1 .b8 _ZN34_INTERNAL_3db9291b_4_k_cu_2787baf76thrust24THRUST_300001_SM_1000_NS6deviceE[1];

.visible .entry _Z14dev_find_rootsPiS_iiPbS_(
	.param .u64 .ptr .align 1 _Z14dev_find_rootsPiS_iiPbS__param_0,
	.param .u64 .ptr .align 1 _Z14dev_find_rootsPiS_iiPbS__param_1,
	.param .u32 _Z14dev_find_rootsPiS_iiPbS__param_2,
	.param .u32 _Z14dev_find_rootsPiS_iiPbS__param_3,
	.param .u64 .ptr .align 1 _Z14dev_find_rootsPiS_iiPbS__param_4,
	.param .u64 .ptr .align 1 _Z14dev_find_rootsPiS_iiPbS__param_5
)
{
	.reg .pred 	%p<8>;
	.reg .b16 	%rs<3>;
	.reg .b32 	%r<16>;
	.reg .b64 	%rd<19>;

	ld.param.u64 	%rd4, [_Z14dev_find_rootsPiS_iiPbS__param_0];
	ld.param.u64 	%rd5, [_Z14dev_find_rootsPiS_iiPbS__param_1];
	ld.param.u32 	%r14, [_Z14dev_find_rootsPiS_iiPbS__param_2];
	ld.param.u32 	%r9, [_Z14dev_find_rootsPiS_iiPbS__param_3];
	ld.param.u64 	%rd7, [_Z14dev_find_rootsPiS_iiPbS__param_4];
	ld.param.u64 	%rd6, [_Z14dev_find_rootsPiS_iiPbS__param_5];
	cvta.to.global.u64 	%rd1, %rd7;
	mov.u32 	%r10, %ctaid.x;
	mov.u32 	%r11, %ntid.x;
	mov.u32 	%r12, %tid.x;
	mad.lo.s32 	%r1, %r10, %r11, %r12;
	setp.ge.s32 	%p1, %r1, %r9;
	@%p1 bra 	$L__BB0_10;
	cvt.s64.s32 	%rd8, %r1;
	add.s64 	%rd9, %rd1, %rd8;
	ld.global.u8 	%rs1, [%rd9];
	setp.ne.s16 	%p2, %rs1, 0;
	@%p2 bra 	$L__BB0_10;
	cvta.to.global.u64 	%rd10, %rd5;
	mul.wide.s32 	%rd11, %r1, 4;
	add.s64 	%rd2, %rd10, %rd11;
	ld.global.u32 	%r15, [%rd2];
	add.s32 	%r13, %r1, 1;
	setp.eq.s32 	%p3, %r13, %r9;
	@%p3 bra 	$L__BB0_4;
	ld.global.u32 	%r14, [%rd2+4];
$L__BB0_4:
	setp.ge.s32 	%p4, %r15, %r14;
	@%p4 bra 	$L__BB0_9;
	cvta.to.global.u64 	%rd3, %rd4;
$L__BB0_6:
	mul.wide.s32 	%rd12, %r15, 4;
	add.s64 	%rd13, %rd3, %rd12;
	ld.global.u32 	%r6, [%rd13];
	setp.eq.s32 	%p5, %r1, %r6;
	@%p5 bra 	$L__BB0_8;
	cvt.s64.s32 	%rd14, %r6;
	add.s64 	%rd15, %rd1, %rd14;
	ld.global.u8 	%rs2, [%rd15];
	setp.ne.s16 	%p6, %rs2, 1;
	@%p6 bra 	$L__BB0_10;
$L__BB0_8:
	add.s32 	%r15, %r15, 1;
	setp.ne.s32 	%p7, %r15, %r14;
	@%p7 bra 	$L__BB0_6;
$L__BB0_9:
	cvta.to.global.u64 	%rd16, %rd6;
	add.s64 	%rd18, %rd16, %rd11;
	st.global.u32 	[%rd18], %r1;
$L__BB0_10:
	ret;

}
	// .globl	_Z11dev_analyzeiiPiPbS_
.visible .entry _Z11dev_analyzeiiPiPbS_(
	.param .u32 _Z11dev_analyzeiiPiPbS__param_0,
	.param .u32 _Z11dev_analyzeiiPiPbS__param_1,
	.param .u64 .ptr .align 1 _Z11dev_analyzeiiPiPbS__param_2,
	.param .u64 .ptr .align 1 _Z11dev_analyzeiiPiPbS__param_3,
	.param .u64 .ptr .align 1 _Z11dev_analyzeiiPiPbS__param_4
)
{
	.reg .pred 	%p<2>;
	.reg .b16 	%rs<2>;
	.reg .b32 	%r<9>;
	.reg .b64 	%rd<13>;

	ld.param.u32 	%r3, [_Z11dev_analyzeiiPiPbS__param_0];
	ld.param.u32 	%r2, [_Z11dev_analyzeiiPiPbS__param_1];
	ld.param.u64 	%rd1, [_Z11dev_analyzeiiPiPbS__param_2];
	ld.param.u64 	%rd2, [_Z11dev_analyzeiiPiPbS__param_3];
	ld.param.u64 	%rd3, [_Z11dev_analyzeiiPiPbS__param_4];
	mov.u32 	%r4, %ctaid.x;
	mov.u32 	%r5, %ntid.x;
	mov.u32 	%r6, %tid.x;
	mad.lo.s32 	%r1, %r4, %r5, %r6;
	setp.ge.s32 	%p1, %r1, %r3;
	@%p1 bra 	$L__BB1_2;
	cvta.to.global.u64 	%rd4, %rd1;
	cvta.to.global.u64 	%rd5, %rd3;
	cvta.to.global.u64 	%rd6, %rd2;
	mul.wide.s32 	%rd7, %r1, 4;
	add.s64 	%rd8, %rd4, %rd7;
	ld.global.u32 	%r7, [%rd8];
	add.s32 	%r8, %r2, %r1;
	mul.wide.s32 	%rd9, %r8, 4;
	add.s64 	%rd10, %rd5, %rd9;
	st.global.u32 	[%rd10], %r7;
	cvt.s64.s32 	%rd11, %r7;
	add.s64 	%rd12, %rd6, %rd11;
	mov.b16 	%rs1, 1;
	st.global.u8 	[%rd12], %rs1;
$L__BB1_2:
	ret;

}
	// .globl	_Z15dev_solve_levelPfPiS0_iiS0_iiS_S_b
.visible .entry _Z15dev_solve_levelPfPiS0_iiS0_iiS_S_b(
	.param .u64 .ptr .align 1 _Z15dev_solve_levelPfPiS0_iiS0_iiS_S_b_param_0,
	.param .u64 .ptr .align 1 _Z15dev_solve_levelPfPiS0_iiS0_iiS_S_b_param_1,
	.param .u64 .ptr .align 1 _Z15dev_solve_levelPfPiS0_iiS0_iiS_S_b_param_2,
	.param .u32 _Z15dev_solve_levelPfPiS0_iiS0_iiS_S_b_param_3,
	.param .u32 _Z15dev_solve_levelPfPiS0_iiS0_iiS_S_b_param_4,
	.param .u64 .ptr .align 1 _Z15dev_solve_levelPfPiS0_iiS0_iiS_S_b_param_5,
	.param .u32 _Z15dev_solve_levelPfPiS0_iiS0_iiS_S_b_param_6,
	.param .u32 _Z15dev_solve_levelPfPiS0_iiS0_iiS_S_b_param_7,
	.param .u64 .ptr .align 1 _Z15dev_solve_levelPfPiS0_iiS0_iiS_S_b_param_8,
	.param .u64 .ptr .align 1 _Z15dev_solve_levelPfPiS0_iiS0_iiS_S_b_param_9,
	.param .u8 _Z15dev_solve_levelPfPiS0_iiS0_iiS_S_b_param_10
)
{
	.reg .pred 	%p<28>;
	.reg .b16 	%rs<2>;
	.reg .b32 	%r<50>;
	.reg .b32 	%f<104>;
	.reg .b64 	%rd<72>;

	ld.param.u64 	%rd16, [_Z15dev_solve_levelPfPiS0_iiS0_iiS_S_b_param_0];
	ld.param.u64 	%rd17, [_Z15dev_solve_levelPfPiS0_iiS0_iiS_S_b_param_1];
	ld.param.u64 	%rd14, [_Z15dev_solve_levelPfPiS0_iiS0_iiS_S_b_param_2];
	ld.param.u32 	%r44, [_Z15dev_solve_levelPfPiS0_iiS0_iiS_S_b_param_3];
	ld.param.u32 	%r35, [_Z15dev_solve_levelPfPiS0_iiS0_iiS_S_b_param_4];
	ld.param.u64 	%rd15, [_Z15dev_solve_levelPfPiS0_iiS0_iiS_S_b_param_5];
	ld.param.u32 	%r36, [_Z15dev_solve_levelPfPiS0_iiS0_iiS_S_b_param_7];
	ld.param.u64 	%rd18, [_Z15dev_solve_levelPfPiS0_iiS0_iiS_S_b_param_8];
	ld.param.u64 	%rd19, [_Z15dev_solve_levelPfPiS0_iiS0_iiS_S_b_param_9];
	ld.param.s8 	%rs1, [_Z15dev_solve_levelPfPiS0_iiS0_iiS_S_b_param_10];
	cvta.to.global.u64 	%rd1, %rd17;
	cvta.to.global.u64 	%rd2, %rd18;
	cvta.to.global.u64 	%rd3, %rd16;
	cvta.to.global.u64 	%rd4, %rd19;
	mov.u32 	%r37, %ctaid.x;
	mov.u32 	%r38, %ntid.x;
	mov.u32 	%r39, %tid.x;
	mad.lo.s32 	%r1, %r37, %r38, %r39;
	setp.ge.s32 	%p1, %r1, %r36;
	@%p1 bra 	$L__BB2_47;
	cvta.to.global.u64 	%rd20, %rd14;
	cvta.to.global.u64 	%rd21, %rd15;
	mul.wide.s32 	%rd22, %r1, 4;
	add.s64 	%rd23, %rd21, %rd22;
	ld.global.u32 	%r2, [%rd23];
	mul.wide.s32 	%rd24, %r2, 4;
	add.s64 	%rd5, %rd20, %rd24;
	ld.global.u32 	%r3, [%rd5];
	add.s32 	%r40, %r2, 1;
	setp.eq.s32 	%p2, %r40, %r35;
	@%p2 bra 	$L__BB2_3;
	ld.global.u32 	%r44, [%rd5+4];
$L__BB2_3:
	setp.ge.s32 	%p3, %r3, %r44;
	mov.f32 	%f83, 0f00000000;
	@%p3 bra 	$L__BB2_44;
	sub.s32 	%r6, %r44, %r3;
	and.b32  	%r7, %r6, 7;
	sub.s32 	%r41, %r3, %r44;
	setp.gt.u32 	%p4, %r41, -8;
	mov.f32 	%f83, 0f00000000;
	mov.u32 	%r47, %r3;
	@%p4 bra 	$L__BB2_23;
	and.b32  	%r42, %r6, -8;
	neg.s32 	%r45, %r42;
	add.s64 	%rd6, %rd1, 16;
	add.s64 	%rd7, %rd3, 16;
	mov.f32 	%f83, 0f00000000;
	mov.u32 	%r47, %r3;
$L__BB2_6:
	.pragma "nounroll";
	mul.wide.s32 	%rd25, %r47, 4;
	add.s64 	%rd8, %rd6, %rd25;
	add.s64 	%rd9, %rd7, %rd25;
	ld.global.u32 	%r11, [%rd8+-16];
	setp.eq.s32 	%p5, %r2, %r11;
	@%p5 bra 	$L__BB2_8;
	ld.global.f32 	%f42, [%rd9+-16];
	mul.wide.s32 	%rd26, %r11, 4;
	add.s64 	%rd27, %rd2, %rd26;
	ld.global.f32 	%f43, [%rd27];
	fma.rn.f32 	%f83, %f42, %f43, %f83;
$L__BB2_8:
	ld.global.u32 	%r12, [%rd8+-12];
	setp.eq.s32 	%p6, %r2, %r12;
	@%p6 bra 	$L__BB2_10;
	ld.global.f32 	%f44, [%rd9+-12];
	mul.wide.s32 	%rd28, %r12, 4;
	add.s64 	%rd29, %rd2, %rd28;
	ld.global.f32 	%f45, [%rd29];
	fma.rn.f32 	%f83, %f44, %f45, %f83;
$L__BB2_10:
	ld.global.u32 	%r13, [%rd8+-8];
	setp.eq.s32 	%p7, %r2, %r13;
	@%p7 bra 	$L__BB2_12;
	ld.global.f32 	%f46, [%rd9+-8];
	mul.wide.s32 	%rd30, %r13, 4;
	add.s64 	%rd31, %rd2, %rd30;
	ld.global.f32 	%f47, [%rd31];
	fma.rn.f32 	%f83, %f46, %f47, %f83;
$L__BB2_12:
	ld.global.u32 	%r14, [%rd8+-4];
	setp.eq.s32 	%p8, %r2, %r14;
	@%p8 bra 	$L__BB2_14;
	ld.global.f32 	%f48, [%rd9+-4];
	mul.wide.s32 	%rd32, %r14, 4;
	add.s64 	%rd33, %rd2, %rd32;
	ld.global.f32 	%f49, [%rd33];
	fma.rn.f32 	%f83, %f48, %f49, %f83;
$L__BB2_14:
	ld.global.u32 	%r15, [%rd8];
	setp.eq.s32 	%p9, %r2, %r15;
	@%p9 bra 	$L__BB2_16;
	ld.global.f32 	%f50, [%rd9];
	mul.wide.s32 	%rd34, %r15, 4;
	add.s64 	%rd35, %rd2, %rd34;
	ld.global.f32 	%f51, [%rd35];
	fma.rn.f32 	%f83, %f50, %f51, %f83;
$L__BB2_16:
	ld.global.u32 	%r16, [%rd8+4];
	setp.eq.s32 	%p10, %r2, %r16;
	@%p10 bra 	$L__BB2_18;
	ld.global.f32 	%f52, [%rd9+4];
	mul.wide.s32 	%rd36, %r16, 4;
	add.s64 	%rd37, %rd2, %rd36;
	ld.global.f32 	%f53, [%rd37];
	fma.rn.f32 	%f83, %f52, %f53, %f83;
$L__BB2_18:
	ld.global.u32 	%r17, [%rd8+8];
	setp.eq.s32 	%p11, %r2, %r17;
	@%p11 bra 	$L__BB2_20;
	ld.global.f32 	%f54, [%rd9+8];
	mul.wide.s32 	%rd38, %r17, 4;
	add.s64 	%rd39, %rd2, %rd38;
	ld.global.f32 	%f55, [%rd39];
	fma.rn.f32 	%f83, %f54, %f55, %f83;
$L__BB2_20:
	ld.global.u32 	%r18, [%rd8+12];
	setp.eq.s32 	%p12, %r2, %r18;
	@%p12 bra 	$L__BB2_22;
	ld.global.f32 	%f56, [%rd9+12];
	mul.wide.s32 	%rd40, %r18, 4;
	add.s64 	%rd41, %rd2, %rd40;
	ld.global.f32 	%f57, [%rd41];
	fma.rn.f32 	%f83, %f56, %f57, %f83;
$L__BB2_22:
	add.s32 	%r47, %r47, 8;
	add.s32 	%r45, %r45, 8;
	setp.ne.s32 	%p13, %r45, 0;
	@%p13 bra 	$L__BB2_6;
$L__BB2_23:
	setp.eq.s32 	%p14, %r7, 0;
	@%p14 bra 	$L__BB2_44;
	and.b32  	%r22, %r6, 3;
	setp.lt.u32 	%p15, %r7, 4;
	@%p15 bra 	$L__BB2_34;
	mul.wide.s32 	%rd42, %r47, 4;
	add.s64 	%rd10, %rd1, %rd42;
	ld.global.u32 	%r23, [%rd10];
	setp.eq.s32 	%p16, %r2, %r23;
	add.s64 	%rd11, %rd3, %rd42;
	@%p16 bra 	$L__BB2_27;
	ld.global.f32 	%f59, [%rd11];
	mul.wide.s32 	%rd43, %r23, 4;
	add.s64 	%rd44, %rd2, %rd43;
	ld.global.f32 	%f60, [%rd44];
	fma.rn.f32 	%f83, %f59, %f60, %f83;
$L__BB2_27:
	ld.global.u32 	%r24, [%rd10+4];
	setp.eq.s32 	%p17, %r2, %r24;
	@%p17 bra 	$L__BB2_29;
	ld.global.f32 	%f61, [%rd11+4];
	mul.wide.s32 	%rd45, %r24, 4;
	add.s64 	%rd46, %rd2, %rd45;
	ld.global.f32 	%f62, [%rd46];
	fma.rn.f32 	%f83, %f61, %f62, %f83;
$L__BB2_29:
	ld.global.u32 	%r25, [%rd10+8];
	setp.eq.s32 	%p18, %r2, %r25;
	@%p18 bra 	$L__BB2_31;
	ld.global.f32 	%f63, [%rd11+8];
	mul.wide.s32 	%rd47, %r25, 4;
	add.s64 	%rd48, %rd2, %rd47;
	ld.global.f32 	%f64, [%rd48];
	fma.rn.f32 	%f83, %f63, %f64, %f83;
$L__BB2_31:
	ld.global.u32 	%r26, [%rd10+12];
	setp.eq.s32 	%p19, %r2, %r26;
	@%p19 bra 	$L__BB2_33;
	ld.global.f32 	%f65, [%rd11+12];
	mul.wide.s32 	%rd49, %r26, 4;
	add.s64 	%rd50, %rd2, %rd49;
	ld.global.f32 	%f66, [%rd50];
	fma.rn.f32 	%f83, %f65, %f66, %f83;
$L__BB2_33:
	add.s32 	%r47, %r47, 4;
$L__BB2_34:
	setp.eq.s32 	%p20, %r22, 0;
	@%p20 bra 	$L__BB2_44;
	setp.eq.s32 	%p21, %r22, 1;
	@%p21 bra 	$L__BB2_41;
	mul.wide.s32 	%rd51, %r47, 4;
	add.s64 	%rd12, %rd1, %rd51;
	ld.global.u32 	%r29, [%rd12];
	setp.eq.s32 	%p22, %r2, %r29;
	add.s64 	%rd13, %rd3, %rd51;
	@%p22 bra 	$L__BB2_38;
	ld.global.f32 	%f68, [%rd13];
	mul.wide.s32 	%rd52, %r29, 4;
	add.s64 	%rd53, %rd2, %rd52;
	ld.global.f32 	%f69, [%rd53];
	fma.rn.f32 	%f83, %f68, %f69, %f83;
$L__BB2_38:
	ld.global.u32 	%r30, [%rd12+4];
	setp.eq.s32 	%p23, %r2, %r30;
	@%p23 bra 	$L__BB2_40;
	ld.global.f32 	%f70, [%rd13+4];
	mul.wide.s32 	%rd54, %r30, 4;
	add.s64 	%rd55, %rd2, %rd54;
	ld.global.f32 	%f71, [%rd55];
	fma.rn.f32 	%f83, %f70, %f71, %f83;
$L__BB2_40:
	add.s32 	%r47, %r47, 2;
$L__BB2_41:
	and.b32  	%r43, %r6, 1;
	setp.eq.b32 	%p24, %r43, 1;
	not.pred 	%p25, %p24;
	@%p25 bra 	$L__BB2_44;
	mul.wide.s32 	%rd56, %r47, 4;
	add.s64 	%rd57, %rd1, %rd56;
	ld.global.u32 	%r33, [%rd57];
	setp.eq.s32 	%p26, %r2, %r33;
	@%p26 bra 	$L__BB2_44;
	add.s64 	%rd59, %rd3, %rd56;
	ld.global.f32 	%f72, [%rd59];
	mul.wide.s32 	%rd60, %r33, 4;
	add.s64 	%rd61, %rd2, %rd60;
	ld.global.f32 	%f73, [%rd61];
	fma.rn.f32 	%f83, %f72, %f73, %f83;
$L__BB2_44:
	setp.ne.s16 	%p27, %rs1, 1;
	@%p27 bra 	$L__BB2_46;
	add.s64 	%rd68, %rd4, %rd24;
	ld.global.f32 	%f78, [%rd68];
	sub.f32 	%f79, %f78, %f83;
	mul.wide.s32 	%rd69, %r3, 4;
	add.s64 	%rd70, %rd3, %rd69;
	ld.global.f32 	%f80, [%rd70];
	div.rn.f32 	%f81, %f79, %f80;
	add.s64 	%rd71, %rd2, %rd24;
	st.global.f32 	[%rd71], %f81;
	bra.uni 	$L__BB2_47;
$L__BB2_46:
	add.s64 	%rd63, %rd4, %rd24;
	ld.global.f32 	%f74, [%rd63];
	sub.f32 	%f75, %f74, %f83;
	mul.wide.s32 	%rd64, %r44, 4;
	add.s64 	%rd65, %rd3, %rd64;
	ld.global.f32 	%f76, [%rd65+-4];
	div.rn.f32 	%f77, %f75, %f76;
	add.s64 	%rd66, %rd2, %rd24;
	st.global.f32 	[%rd66], %f77;
$L__BB2_47:
	ret;

}
	// .globl	_ZN3cub18CUB_300001_SM_10006detail11EmptyKernelIvEEvv
.visible .entry _ZN3cub18CUB_300001_SM_10006detail11EmptyKernelIvEEvv()
{


	ret;

}
	// .globl	_ZN3cub18CUB_300001_SM_10006detail8for_each13static_kernelINS2_12policy_hub_t12policy_500_tEmN6thrust24THRUST_300001_SM_1000_NS8cuda_cub6__fill7functorINS7_6detail15normal_iteratorINS7_10device_ptrIiEEEEiEEEEvT0_T1_
.visible .entry _ZN3cub18CUB_300001_SM_10006detail8for_each13static_kernelINS2_12policy_hub_t12policy_500_tEmN6thrust24THRUST_300001_SM_1000_NS8cuda_cub6__fill7functorINS7_6detail15normal_iteratorINS7_10device_ptrIiEEEEiEEEEvT0_T1_(
	.param .u64 _ZN3cub18CUB_300001_SM_10006detail8for_each13static_kernelINS2_12policy_hub_t12policy_500_tEmN6thrust24THRUST_300001_SM_1000_NS8cuda_cub6__fill7functorINS7_6detail15normal_iteratorINS7_10device_ptrIiEEEEiEEEEvT0_T1__param_0,
	.param .align 8 .b8 _ZN3cub18CUB_300001_SM_10006detail8for_each13static_kernelINS2_12policy_hub_t12policy_500_tEmN6thrust24THRUST_300001_SM_1000_NS8cuda_cub6__fill7functorINS7_6detail15normal_iteratorINS7_10device_ptrIiEEEEiEEEEvT0_T1__param_1[16]
)
.maxntid 256
{
	.reg .pred 	%p<4>;
	.reg .b16 	%rs<5>;
	.reg .b32 	%r<12>;
	.reg .b64 	%rd<16>;

	ld.param.u32 	%r3, [_ZN3cub18CUB_300001_SM_10006detail8for_each13static_kernelINS2_12policy_hub_t12policy_500_tEmN6thrust24THRUST_300001_SM_1000_NS8cuda_cub6__fill7functorINS7_6detail15normal_iteratorINS7_10device_ptrIiEEEEiEEEEvT0_T1__param_1+8];
	ld.param.u64 	%rd4, [_ZN3cub18CUB_300001_SM_10006detail8for_each13static_kernelINS2_12policy_hub_t12policy_500_tEmN6thrust24THRUST_300001_SM_1000_NS8cuda_cub6__fill7functorINS7_6detail15normal_iteratorINS7_10device_ptrIiEEEEiEEEEvT0_T1__param_1];
	ld.param.u64 	%rd5, [_ZN3cub18CUB_300001_SM_10006detail8for_each13static_kernelINS2_12policy_hub_t12policy_500_tEmN6thrust24THRUST_300001_SM_1000_NS8cuda_cub6__fill7functorINS7_6detail15normal_iteratorINS7_10device_ptrIiEEEEiEEEEvT0_T1__param_0];
	mov.u32 	%r9, %ctaid.x;
	mul.wide.u32 	%rd1, %r9, 512;
	sub.s64 	%rd2, %rd5, %rd1;
	setp.lt.u64 	%p1, %rd2, 512;
	@%p1 bra 	$L__BB4_2;
	mov.u32 	%r11, %tid.x;
	cvta.to.global.u64 	%rd11, %rd4;
	cvt.u64.u32 	%rd12, %r11;
	add.s64 	%rd13, %rd1, %rd12;
	shl.b64 	%rd14, %rd13, 2;
	add.s64 	%rd15, %rd11, %rd14;
	st.global.u32 	[%rd15], %r3;
	st.global.u32 	[%rd15+1024], %r3;
	bra.uni 	$L__BB4_6;
$L__BB4_2:
	cvta.to.global.u64 	%rd6, %rd4;
	mov.u32 	%r2, %tid.x;
	cvt.u64.u32 	%rd7, %r2;
	setp.le.u64 	%p2, %rd2, %rd7;
	add.s64 	%rd8, %rd1, %rd7;
	shl.b64 	%rd9, %rd8, 2;
	add.s64 	%rd3, %rd6, %rd9;
	@%p2 bra 	$L__BB4_4;
	st.global.u32 	[%rd3], %r3;
$L__BB4_4:
	add.s32 	%r10, %r2, 256;
	cvt.u64.u32 	%rd10, %r10;
	setp.le.u64 	%p3, %rd2, %rd10;
	@%p3 bra 	$L__BB4_6;
	st.global.u32 	[%rd3+1024], %r3;
$L__BB4_6:
	ret;

}
	// .globl	_ZN3cub18CUB_300001_SM_10006detail8for_each13static_kernelINS2_12policy_hub_t12policy_500_tEmN6thrust24THRUST_300001_SM_1000_NS8cuda_cub20__uninitialized_fill7functorINS7_10device_ptrIiEEiEEEEvT0_T1_
.visible .entry _ZN3cub18CUB_300001_SM_10006detail8for_each13static_kernelINS2_12policy_hub_t12policy_500_tEmN6thrust24THRUST_300001_SM_1000_NS8cuda_cub20__uninitialized_fill7functorINS7_10device_ptrIiEEiEEEEvT0_T1_(
	.param .u64 _ZN3cub18CUB_300001_SM_10006detail8for_each13static_kernelINS2_12policy_hub_t12policy_500_tEmN6thrust24THRUST_300001_SM_1000_NS8cuda_cub20__uninitialized_fill7functorINS7_10device_ptrIiEEiEEEEvT0_T1__param_0,
	.param .align 8 .b8 _ZN3cub18CUB_300001_SM_10006detail8for_each13static_kernelINS2_12policy_hub_t12policy_500_tEmN6thrust24THRUST_300001_SM_1000_NS8cuda_cub20__uninitialized_fill7functorINS7_10device_ptrIiEEiEEEEvT0_T1__param_1[16]
)
.maxntid 256
{
	.reg .pred 	%p<4>;
	.reg .b16 	%rs<5>;
	.reg .b32 	%r<12>;
	.reg .b64 	%rd<16>;

	ld.param.u32 	%r3, [_ZN3cub18CUB_300001_SM_10006detail8for_each13static_kernelINS2_12policy_hub_t12policy_500_tEmN6thrust24THRUST_300001_SM_1000_NS8cuda_cub20__uninitialized_fill7functorINS7_10device_ptrIiEEiEEEEvT0_T1__param_1+8];
	ld.param.u64 	%rd4, [_ZN3cub18CUB_300001_SM_10006detail8for_each13static_kernelINS2_12policy_hub_t12policy_500_tEmN6thrust24THRUST_300001_SM_1000_NS8cuda_cub20__uninitialized_fill7functorINS7_10device_ptrIiEEiEEEEvT0_T1__param_1];
	ld.param.u64 	%rd5, [_ZN3cub18CUB_300001_SM_10006detail8for_each13static_kernelINS2_12policy_hub_t12policy_500_tEmN6thrust24THRUST_300001_SM_1000_NS8cuda_cub20__uninitialized_fill7functorINS7_10device_ptrIiEEiEEEEvT0_T1__param_0];
	mov.u32 	%r9, %ctaid.x;
	mul.wide.u32 	%rd1, %r9, 512;
	sub.s64 	%rd2, %rd5, %rd1;
	setp.lt.u64 	%p1, %rd2, 512;
	@%p1 bra 	$L__BB5_2;
	mov.u32 	%r11, %tid.x;
	cvta.to.global.u64 	%rd11, %rd4;
	cvt.u64.u32 	%rd12, %r11;
	add.s64 	%rd13, %rd1, %rd12;
	shl.b64 	%rd14, %rd13, 2;
	add.s64 	%rd15, %rd11, %rd14;
	st.global.u32 	[%rd15], %r3;
	st.global.u32 	[%rd15+1024], %r3;
	bra.uni 	$L__BB5_6;
$L__BB5_2:
	cvta.to.global.u64 	%rd6, %rd4;
	mov.u32 	%r2, %tid.x;
	cvt.u64.u32 	%rd7, %r2;
	setp.le.u64 	%p2, %rd2, %rd7;
	add.s64 	%rd8, %rd1, %rd7;
	shl.b64 	%rd9, %rd8, 2;
	add.s64 	%rd3, %rd6, %rd9;
	@%p2 bra 	$L__BB5_4;
	st.global.u32 	[%rd3], %r3;
$L__BB5_4:
	add.s32 	%r10, %r2, 256;
	cvt.u64.u32 	%rd10, %r10;
	setp.le.u64 	%p3, %rd2, %rd10;
	@%p3 bra 	$L__BB5_6;
	st.global.u32 	[%rd3+1024], %r3;
$L__BB5_6:
	ret;

}
	// .globl	_ZN3cub18CUB_300001_SM_10006detail8for_each13static_kernelINS2_12policy_hub_t12policy_500_tElN6thrust24THRUST_300001_SM_1000_NS8cuda_cub6__fill7functorINS7_6detail15normal_iteratorINS7_10device_ptrIiEEEEiEEEEvT0_T1_
.visible .entry _ZN3cub18CUB_300001_SM_10006detail8for_each13static_kernelINS2_12policy_hub_t12policy_500_tElN6thrust24THRUST_300001_SM_1000_NS8cuda_cub6__fill7functorINS7_6detail15normal_iteratorINS7_10device_ptrIiEEEEiEEEEvT0_T1_(
	.param .u64 _ZN3cub18CUB_300001_SM_10006detail8for_each13static_kernelINS2_12policy_hub_t12policy_500_tElN6thrust24THRUST_300001_SM_1000_NS8cuda_cub6__fill7functorINS7_6detail15normal_iteratorINS7_10device_ptrIiEEEEiEEEEvT0_T1__param_0,
	.param .align 8 .b8 _ZN3cub18CUB_300001_SM_10006detail8for_each13static_kernelINS2_12policy_hub_t12policy_500_tElN6thrust24THRUST_300001_SM_1000_NS8cuda_cub6__fill7functorINS7_6detail15normal_iteratorINS7_10device_ptrIiEEEEiEEEEvT0_T1__param_1[16]
)
.maxntid 256
{
	.reg .pred 	%p<4>;
	.reg .b16 	%rs<5>;
	.reg .b32 	%r<12>;
	.reg .b64 	%rd<17>;

	ld.param.u32 	%r3, [_ZN3cub18CUB_300001_SM_10006detail8for_each13static_kernelINS2_12policy_hub_t12policy_500_tElN6thrust24THRUST_300001_SM_1000_NS8cuda_cub6__fill7functorINS7_6detail15normal_iteratorINS7_10device_ptrIiEEEEiEEEEvT0_T1__param_1+8];
	ld.param.u64 	%rd5, [_ZN3cub18CUB_300001_SM_10006detail8for_each13static_kernelINS2_12policy_hub_t12policy_500_tElN6thrust24THRUST_300001_SM_1000_NS8cuda_cub6__fill7functorINS7_6detail15normal_iteratorINS7_10device_ptrIiEEEEiEEEEvT0_T1__param_1];
	ld.param.u64 	%rd6, [_ZN3cub18CUB_300001_SM_10006detail8for_each13static_kernelINS2_12policy_hub_t12policy_500_tElN6thrust24THRUST_300001_SM_1000_NS8cuda_cub6__fill7functorINS7_6detail15normal_iteratorINS7_10device_ptrIiEEEEiEEEEvT0_T1__param_0];
	mov.u32 	%r9, %ctaid.x;
	mul.wide.u32 	%rd1, %r9, 512;
	sub.s64 	%rd2, %rd6, %rd1;
	setp.lt.s64 	%p1, %rd2, 512;
	@%p1 bra 	$L__BB6_2;
	mov.u32 	%r11, %tid.x;
	cvta.to.global.u64 	%rd12, %rd5;
	cvt.u64.u32 	%rd13, %r11;
	add.s64 	%rd14, %rd1, %rd13;
	shl.b64 	%rd15, %rd14, 2;
	add.s64 	%rd16, %rd12, %rd15;
	st.global.u32 	[%rd16], %r3;
	st.global.u32 	[%rd16+1024], %r3;
	bra.uni 	$L__BB6_6;
$L__BB6_2:
	cvta.to.global.u64 	%rd7, %rd5;
	mov.u32 	%r2, %tid.x;
	cvt.s64.s32 	%rd3, %rd2;
	cvt.u64.u32 	%rd8, %r2;
	setp.le.s64 	%p2, %rd3, %rd8;
	add.s64 	%rd9, %rd1, %rd8;
	shl.b64 	%rd10, %rd9, 2;
	add.s64 	%rd4, %rd7, %rd10;
	@%p2 bra 	$L__BB6_4;
	st.global.u32 	[%rd4], %r3;
$L__BB6_4:
	add.s32 	%r10, %r2, 256;
	cvt.u64.u32 	%rd11, %r10;
	setp.le.s64 	%p3, %rd3, %rd11;
	@%p3 bra 	$L__BB6_6;
	st.global.u32 	[%rd4+1024], %r3;
$L__BB6_6:
	ret;

}
	// .globl	_ZN3cub18CUB_300001_SM_10006detail4scan23DeviceCompactInitKernelINS0_13ScanTileStateIiLb1EEEPlEEvT_iT0_
.visible .entry _ZN3cub18CUB_300001_SM_10006detail4scan23DeviceCompactInitKernelINS0_13ScanTileStateIiLb1EEEPlEEvT_iT0_(
	.param .align 8 .b8 _ZN3cub18CUB_300001_SM_10006detail4scan23DeviceCompactInitKernelINS0_13ScanTileStateIiLb1EEEPlEEvT_iT0__param_0[8],
	.param .u32 _ZN3cub18CUB_300001_SM_10006detail4scan23DeviceCompactInitKernelINS0_13ScanTileStateIiLb1EEEPlEEvT_iT0__param_1,
	.param .u64 .ptr .align 1 _ZN3cub18CUB_300001_SM_10006detail4scan23DeviceCompactInitKernelINS0_13ScanTileStateIiLb1EEEPlEEvT_iT0__param_2
)
{
	.reg .pred 	%p<6>;
	.reg .b32 	%r<11>;
	.reg .b64 	%rd<10>;

	ld.param.u64 	%rd3, [_ZN3cub18CUB_300001_SM_10006detail4scan23DeviceCompactInitKernelINS0_13ScanTileStateIiLb1EEEPlEEvT_iT0__param_0];
	ld.param.u32 	%r4, [_ZN3cub18CUB_300001_SM_10006detail4scan23DeviceCompactInitKernelINS0_13ScanTileStateIiLb1EEEPlEEvT_iT0__param_1];
	ld.param.u64 	%rd2, [_ZN3cub18CUB_300001_SM_10006detail4scan23DeviceCompactInitKernelINS0_13ScanTileStateIiLb1EEEPlEEvT_iT0__param_2];
	cvta.to.global.u64 	%rd1, %rd3;
	mov.u32 	%r1, %ctaid.x;
	mov.u32 	%r5, %ntid.x;
	mov.u32 	%r2, %tid.x;
	mad.lo.s32 	%r3, %r1, %r5, %r2;
	setp.ge.s32 	%p1, %r3, %r4;
	@%p1 bra 	$L__BB7_2;
	mul.wide.s32 	%rd4, %r3, 8;
	add.s64 	%rd5, %rd1, %rd4;
	mov.b32 	%r6, 0;
	mov.b32 	%r7, 99;
	st.global.v2.u32 	[%rd5+256], {%r7, %r6};
$L__BB7_2:
	setp.ne.s32 	%p2, %r1, 0;
	setp.gt.u32 	%p3, %r2, 31;
	or.pred  	%p4, %p2, %p3;
	@%p4 bra 	$L__BB7_4;
	mul.wide.u32 	%rd6, %r2, 8;
	add.s64 	%rd7, %rd1, %rd6;
	mov.b32 	%r9, 0;
	st.global.v2.u32 	[%rd7], {%r9, %r9};
$L__BB7_4:
	or.b32  	%r10, %r1, %r2;
	setp.ne.s32 	%p5, %r10, 0;
	@%p5 bra 	$L__BB7_6;
	cvta.to.global.u64 	%rd8, %rd2;
	mov.b64 	%rd9, 0;
	st.global.u64 	[%rd8], %rd9;
$L__BB7_6:
	ret;

}
	// .globl	_ZN3cub18CUB_300001_SM_10006detail6select23DeviceSelectSweepKernelINS2_10policy_hubIiNS0_8NullTypeEiLb0ELNS0_10SelectImplE1EE10Policy1000EN6thrust24THRUST_300001_SM_1000_NS6detail15normal_iteratorINSA_10device_ptrIiEEEEPS5_SF_PlNS0_13ScanTileStateIiLb1EEEN4cuda3std3__410__not_fn_tI10isMinusOneEES5_iNS2_19streaming_context_tIlLb1EEELS6_1EEEvT0_T1_T2_T3_T4_T5_T6_T7_iT8_NS1_7vsmem_tE
.visible .entry _ZN3cub18CUB_300001_SM_10006detail6select23DeviceSelectSweepKernelINS2_10policy_hubIiNS0_8NullTypeEiLb0ELNS0_10SelectImplE1EE10Policy1000EN6thrust24THRUST_300001_SM_1000_NS6detail15normal_iteratorINSA_10device_ptrIiEEEEPS5_SF_PlNS0_13ScanTileStateIiLb1EEEN4cuda3std3__410__not_fn_tI10isMinusOneEES5_iNS2_19streaming_context_tIlLb1EEELS6_1EEEvT0_T1_T2_T3_T4_T5_T6_T7_iT8_NS1_7vsmem_tE(
	.param .align 8 .b8 _ZN3cub18CUB_300001_SM_10006detail6select23DeviceSelectSweepKernelINS2_10policy_hubIiNS0_8NullTypeEiLb0ELNS0_10SelectImplE1EE10Policy1000EN6thrust24THRUST_300001_SM_1000_NS6detail15normal_iteratorINSA_10device_ptrIiEEEEPS5_SF_PlNS0_13ScanTileStateIiLb1EEEN4cuda3std3__410__not_fn_tI10isMinusOneEES5_iNS2_19streaming_context_tIlLb1EEELS6_1EEEvT0_T1_T2_T3_T4_T5_T6_T7_iT8_NS1_7vsmem_tE_param_0[8],
	.param .u64 .ptr .align 1 _ZN3cub18CUB_300001_SM_10006detail6select23DeviceSelectSweepKernelINS2_10policy_hubIiNS0_8NullTypeEiLb0ELNS0_10SelectImplE1EE10Policy1000EN6thrust24THRUST_300001_SM_1000_NS6detail15normal_iteratorINSA_10device_ptrIiEEEEPS5_SF_PlNS0_13ScanTileStateIiLb1EEEN4cuda3std3__410__not_fn_tI10isMinusOneEES5_iNS2_19streaming_context_tIlLb1EEELS6_1EEEvT0_T1_T2_T3_T4_T5_T6_T7_iT8_NS1_7vsmem_tE_param_1,
	.param .align 8 .b8 _ZN3cub18CUB_300001_SM_10006detail6select23DeviceSelectSweepKernelINS2_10policy_hubIiNS0_8NullTypeEiLb0ELNS0_10SelectImplE1EE10Policy1000EN6thrust24THRUST_300001_SM_1000_NS6detail15normal_iteratorINSA_10device_ptrIiEEEEPS5_SF_PlNS0_13ScanTileStateIiLb1EEEN4cuda3std3__410__not_fn_tI10isMinusOneEES5_iNS2_19streaming_context_tIlLb1EEELS6_1EEEvT0_T1_T2_T3_T4_T5_T6_T7_iT8_NS1_7vsmem_tE_param_2[8],
	.param .u64 .ptr .align 1 _ZN3cub18CUB_300001_SM_10006detail6select23DeviceSelectSweepKernelINS2_10policy_hubIiNS0_8NullTypeEiLb0ELNS0_10SelectImplE1EE10Policy1000EN6thrust24THRUST_300001_SM_1000_NS6detail15normal_iteratorINSA_10device_ptrIiEEEEPS5_SF_PlNS0_13ScanTileStateIiLb1EEEN4cuda3std3__410__not_fn_tI10isMinusOneEES5_iNS2_19streaming_context_tIlLb1EEELS6_1EEEvT0_T1_T2_T3_T4_T5_T6_T7_iT8_NS1_7vsmem_tE_param_3,
	.param .align 8 .b8 _ZN3cub18CUB_300001_SM_10006detail6select23DeviceSelectSweepKernelINS2_10policy_hubIiNS0_8NullTypeEiLb0ELNS0_10SelectImplE1EE10Policy1000EN6thrust24THRUST_300001_SM_1000_NS6detail15normal_iteratorINSA_10device_ptrIiEEEEPS5_SF_PlNS0_13ScanTileStateIiLb1EEEN4cuda3std3__410__not_fn_tI10isMinusOneEES5_iNS2_19streaming_context_tIlLb1EEELS6_1EEEvT0_T1_T2_T3_T4_T5_T6_T7_iT8_NS1_7vsmem_tE_param_4[8],
	.param .align 1 .b8 _ZN3cub18CUB_300001_SM_10006detail6select23DeviceSelectSweepKernelINS2_10policy_hubIiNS0_8NullTypeEiLb0ELNS0_10SelectImplE1EE10Policy1000EN6thrust24THRUST_300001_SM_1000_NS6detail15normal_iteratorINSA_10device_ptrIiEEEEPS5_SF_PlNS0_13ScanTileStateIiLb1EEEN4cuda3std3__410__not_fn_tI10isMinusOneEES5_iNS2_19streaming_context_tIlLb1EEELS6_1EEEvT0_T1_T2_T3_T4_T5_T6_T7_iT8_NS1_7vsmem_tE_param_5[1],
	.param .align 1 .b8 _ZN3cub18CUB_300001_SM_10006detail6select23DeviceSelectSweepKernelINS2_10policy_hubIiNS0_8NullTypeEiLb0ELNS0_10SelectImplE1EE10Policy1000EN6thrust24THRUST_300001_SM_1000_NS6detail15normal_iteratorINSA_10device_ptrIiEEEEPS5_SF_PlNS0_13ScanTileStateIiLb1EEEN4cuda3std3__410__not_fn_tI10isMinusOneEES5_iNS2_19streaming_context_tIlLb1EEELS6_1EEEvT0_T1_T2_T3_T4_T5_T6_T7_iT8_NS1_7vsmem_tE_param_6[1],
	.param .u32 _ZN3cub18CUB_300001_SM_10006detail6select23DeviceSelectSweepKernelINS2_10policy_hubIiNS0_8NullTypeEiLb0ELNS0_10SelectImplE1EE10Policy1000EN6thrust24THRUST_300001_SM_1000_NS6detail15normal_iteratorINSA_10device_ptrIiEEEEPS5_SF_PlNS0_13ScanTileStateIiLb1EEEN4cuda3std3__410__not_fn_tI10isMinusOneEES5_iNS2_19streaming_context_tIlLb1EEELS6_1EEEvT0_T1_T2_T3_T4_T5_T6_T7_iT8_NS1_7vsmem_tE_param_7,
	.param .u32 _ZN3cub18CUB_300001_SM_10006detail6select23DeviceSelectSweepKernelINS2_10policy_hubIiNS0_8NullTypeEiLb0ELNS0_10SelectImplE1EE10Policy1000EN6thrust24THRUST_300001_SM_1000_NS6detail15normal_iteratorINSA_10device_ptrIiEEEEPS5_SF_PlNS0_13ScanTileStateIiLb1EEEN4cuda3std3__410__not_fn_tI10isMinusOneEES5_iNS2_19streaming_context_tIlLb1EEELS6_1EEEvT0_T1_T2_T3_T4_T5_T6_T7_iT8_NS1_7vsmem_tE_param_8,
	.param .align 8 .b8 _ZN3cub18CUB_300001_SM_10006detail6select23DeviceSelectSweepKernelINS2_10policy_hubIiNS0_8NullTypeEiLb0ELNS0_10SelectImplE1EE10Policy1000EN6thrust24THRUST_300001_SM_1000_NS6detail15normal_iteratorINSA_10device_ptrIiEEEEPS5_SF_PlNS0_13ScanTileStateIiLb1EEEN4cuda3std3__410__not_fn_tI10isMinusOneEES5_iNS2_19streaming_context_tIlLb1EEELS6_1EEEvT0_T1_T2_T3_T4_T5_T6_T7_iT8_NS1_7vsmem_tE_param_9[40],
	.param .align 8 .b8 _ZN3cub18CUB_300001_SM_10006detail6select23DeviceSelectSweepKernelINS2_10policy_hubIiNS0_8NullTypeEiLb0ELNS0_10SelectImplE1EE10Policy1000EN6thrust24THRUST_300001_SM_1000_NS6detail15normal_iteratorINSA_10device_ptrIiEEEEPS5_SF_PlNS0_13ScanTileStateIiLb1EEEN4cuda3std3__410__not_fn_tI10isMinusOneEES5_iNS2_19streaming_context_tIlLb1EEELS6_1EEEvT0_T1_T2_T3_T4_T5_T6_T7_iT8_NS1_7vsmem_tE_param_10[8]
)
.maxntid 384
{
	.reg .pred 	%p<616>;
	.reg .b16 	%rs<104>;
	.reg .b32 	%r<1627>;
	.reg .b64 	%rd<823>;
	// demoted variable
	.shared .align 16 .b8 _ZZN3cub18CUB_300001_SM_10006detail6select23DeviceSelectSweepKernelINS2_10policy_hubIiNS0_8NullTypeEiLb0ELNS0_10SelectImplE1EE10Policy1000EN6thrust24THRUST_300001_SM_1000_NS6detail15normal_iteratorINSA_10device_ptrIiEEEEPS5_SF_PlNS0_13ScanTileStateIiLb1EEEN4cuda3std3__410__not_fn_tI10isMinusOneEES5_iNS2_19streaming_context_tIlLb1EEELS6_1EEEvT0_T1_T2_T3_T4_T5_T6_T7_iT8_NS1_7vsmem_tEE19static_temp_storage[26112];
	ld.param.u64 	%rd2, [_ZN3cub18CUB_300001_SM_10006detail6select23DeviceSelectSweepKernelINS2_10policy_hubIiNS0_8NullTypeEiLb0ELNS0_10SelectImplE1EE10Policy1000EN6thrust24THRUST_300001_SM_1000_NS6detail15normal_iteratorINSA_10device_ptrIiEEEEPS5_SF_PlNS0_13ScanTileStateIiLb1EEEN4cuda3std3__410__not_fn_tI10isMinusOneEES5_iNS2_19streaming_context_tIlLb1EEELS6_1EEEvT0_T1_T2_T3_T4_T5_T6_T7_iT8_NS1_7vsmem_tE_param_4];
	ld.param.u64 	%rd220, [_ZN3cub18CUB_300001_SM_10006detail6select23DeviceSelectSweepKernelINS2_10policy_hubIiNS0_8NullTypeEiLb0ELNS0_10SelectImplE1EE10Policy1000EN6thrust24THRUST_300001_SM_1000_NS6detail15normal_iteratorINSA_10device_ptrIiEEEEPS5_SF_PlNS0_13ScanTileStateIiLb1EEEN4cuda3std3__410__not_fn_tI10isMinusOneEES5_iNS2_19streaming_context_tIlLb1EEELS6_1EEEvT0_T1_T2_T3_T4_T5_T6_T7_iT8_NS1_7vsmem_tE_param_2];
	ld.param.u64 	%rd221, [_ZN3cub18CUB_300001_SM_10006detail6select23DeviceSelectSweepKernelINS2_10policy_hubIiNS0_8NullTypeEiLb0ELNS0_10SelectImplE1EE10Policy1000EN6thrust24THRUST_300001_SM_1000_NS6detail15normal_iteratorINSA_10device_ptrIiEEEEPS5_SF_PlNS0_13ScanTileStateIiLb1EEEN4cuda3std3__410__not_fn_tI10isMinusOneEES5_iNS2_19streaming_context_tIlLb1EEELS6_1EEEvT0_T1_T2_T3_T4_T5_T6_T7_iT8_NS1_7vsmem_tE_param_0];
	ld.param.u32 	%r440, [_ZN3cub18CUB_300001_SM_10006detail6select23DeviceSelectSweepKernelINS2_10policy_hubIiNS0_8NullTypeEiLb0ELNS0_10SelectImplE1EE10Policy1000EN6thrust24THRUST_300001_SM_1000_NS6detail15normal_iteratorINSA_10device_ptrIiEEEEPS5_SF_PlNS0_13ScanTileStateIiLb1EEEN4cuda3std3__410__not_fn_tI10isMinusOneEES5_iNS2_19streaming_context_tIlLb1EEELS6_1EEEvT0_T1_T2_T3_T4_T5_T6_T7_iT8_NS1_7vsmem_tE_param_8];
	mov.b64 	%rd219, _ZN3cub18CUB_300001_SM_10006detail6select23DeviceSelectSweepKernelINS2_10policy_hubIiNS0_8NullTypeEiLb0ELNS0_10SelectImplE1EE10Policy1000EN6thrust24THRUST_300001_SM_1000_NS6detail15normal_iteratorINSA_10device_ptrIiEEEEPS5_SF_PlNS0_13ScanTileStateIiLb1EEEN4cuda3std3__410__not_fn_tI10isMinusOneEES5_iNS2_19streaming_context_tIlLb1EEELS6_1EEEvT0_T1_T2_T3_T4_T5_T6_T7_iT8_NS1_7vsmem_tE_param_9;
	mov.u64 	%rd1, %rd219;
	cvta.to.global.u64 	%rd3, %rd221;
	cvta.to.global.u64 	%rd4, %rd220;
	mov.u32 	%r441, %ctaid.x;
	mov.u32 	%r442, %nctaid.y;
	mov.u32 	%r443, %ctaid.y;
	mad.lo.s32 	%r1, %r441, %r442, %r443;
	mul.lo.s32 	%r2, %r1, 6528;
	add.s32 	%r444, %r440, -1;
	setp.ge.s32 	%p35, %r1, %r444;
	@%p35 bra 	$L__BB8_273;
	setp.ne.s32 	%p392, %r1, 0;
	@%p392 bra 	$L__BB8_126;
	ld.param.u8 	%rs81, [%rd1];
	setp.eq.s16 	%p521, %rs81, 0;
	ld.param.u64 	%rd608, [%rd1+16];
	selp.b64 	%rd609, %rd608, 0, %p521;
	cvt.u64.u32 	%rd610, %r2;
	add.s64 	%rd611, %rd609, %rd610;
	mov.u32 	%r1554, %tid.x;
	and.b32  	%r1399, %r1554, 31;
	and.b32  	%r1400, %r1554, 992;
	mul.lo.s32 	%r1401, %r1400, 17;
	or.b32  	%r1402, %r1401, %r1399;
	cvt.u64.u32 	%rd612, %r1402;
	add.s64 	%rd613, %rd611, %rd612;
	shl.b64 	%rd614, %rd613, 2;
	add.s64 	%rd615, %rd3, %rd614;
	ld.global.u32 	%r1403, [%rd615];
	ld.global.u32 	%r1404, [%rd615+128];
	ld.global.u32 	%r1405, [%rd615+256];
	ld.global.u32 	%r1406, [%rd615+384];
	ld.global.u32 	%r1407, [%rd615+512];
	ld.global.u32 	%r1408, [%rd615+640];
	ld.global.u32 	%r1409, [%rd615+768];
	ld.global.u32 	%r1410, [%rd615+896];
	ld.global.u32 	%r1411, [%rd615+1024];
	ld.global.u32 	%r1412, [%rd615+1152];
	ld.global.u32 	%r1413, [%rd615+1280];
	ld.global.u32 	%r1414, [%rd615+1408];
	ld.global.u32 	%r1415, [%rd615+1536];
	ld.global.u32 	%r1416, [%rd615+1664];
	ld.global.u32 	%r1417, [%rd615+1792];
	ld.global.u32 	%r1418, [%rd615+1920];
	ld.global.u32 	%r1419, [%rd615+2048];
	// begin inline asm
	mov.u32 %r1368, %laneid;
	// end inline asm
	shr.u32 	%r5, %r1554, 5;
	mad.lo.s32 	%r1420, %r5, 544, %r1368;
	shl.b32 	%r1421, %r1420, 2;
	mov.u32 	%r1422, _ZZN3cub18CUB_300001_SM_10006detail6select23DeviceSelectSweepKernelINS2_10policy_hubIiNS0_8NullTypeEiLb0ELNS0_10SelectImplE1EE10Policy1000EN6thrust24THRUST_300001_SM_1000_NS6detail15normal_iteratorINSA_10device_ptrIiEEEEPS5_SF_PlNS0_13ScanTileStateIiLb1EEEN4cuda3std3__410__not_fn_tI10isMinusOneEES5_iNS2_19streaming_context_tIlLb1EEELS6_1EEEvT0_T1_T2_T3_T4_T5_T6_T7_iT8_NS1_7vsmem_tEE19static_temp_storage;
	add.s32 	%r1423, %r1422, %r1421;
	st.shared.u32 	[%r1423], %r1403;
	st.shared.u32 	[%r1423+128], %r1404;
	st.shared.u32 	[%r1423+256], %r1405;
	st.shared.u32 	[%r1423+384], %r1406;
	st.shared.u32 	[%r1423+512], %r1407;
	st.shared.u32 	[%r1423+640], %r1408;
	st.shared.u32 	[%r1423+768], %r1409;
	st.shared.u32 	[%r1423+896], %r1410;
	st.shared.u32 	[%r1423+1024], %r1411;
	st.shared.u32 	[%r1423+1152], %r1412;
	st.shared.u32 	[%r1423+1280], %r1413;
	st.shared.u32 	[%r1423+1408], %r1414;
	st.shared.u32 	[%r1423+1536], %r1415;
	st.shared.u32 	[%r1423+1664], %r1416;
	st.shared.u32 	[%r1423+1792], %r1417;
	st.shared.u32 	[%r1423+1920], %r1418;
	st.shared.u32 	[%r1423+2048], %r1419;
	bar.warp.sync 	-1;
	shl.b32 	%r1424, %r1368, 6;
	add.s32 	%r1425, %r1423, %r1424;
	ld.shared.u32 	%r6, [%r1425];
	ld.shared.u32 	%r7, [%r1425+4];
	ld.shared.u32 	%r8, [%r1425+8];
	ld.shared.u32 	%r9, [%r1425+12];
	ld.shared.u32 	%r10, [%r1425+16];
	ld.shared.u32 	%r11, [%r1425+20];
	ld.shared.u32 	%r12, [%r1425+24];
	ld.shared.u32 	%r13, [%r1425+28];
	ld.shared.u32 	%r14, [%r1425+32];
	ld.shared.u32 	%r15, [%r1425+36];
	ld.shared.u32 	%r16, [%r1425+40];
	ld.shared.u32 	%r17, [%r1425+44];
	ld.shared.u32 	%r18, [%r1425+48];
	ld.shared.u32 	%r19, [%r1425+52];
	ld.shared.u32 	%r20, [%r1425+56];
	ld.shared.u32 	%r21, [%r1425+60];
	ld.shared.u32 	%r22, [%r1425+64];
	setp.ne.s32 	%p522, %r6, -1;
	selp.u32 	%r1426, 1, 0, %p522;
	setp.ne.s32 	%p523, %r7, -1;
	selp.u32 	%r1427, 1, 0, %p523;
	setp.ne.s32 	%p524, %r8, -1;
	selp.u32 	%r1428, 1, 0, %p524;
	setp.ne.s32 	%p525, %r9, -1;
	selp.u32 	%r1429, 1, 0, %p525;
	setp.ne.s32 	%p526, %r10, -1;
	selp.u32 	%r1430, 1, 0, %p526;
	setp.ne.s32 	%p527, %r11, -1;
	selp.u32 	%r1431, 1, 0, %p527;
	setp.ne.s32 	%p528, %r12, -1;
	selp.u32 	%r1432, 1, 0, %p528;
	setp.ne.s32 	%p529, %r13, -1;
	selp.u32 	%r1433, 1, 0, %p529;
	setp.ne.s32 	%p530, %r14, -1;
	selp.u32 	%r1434, 1, 0, %p530;
	setp.ne.s32 	%p531, %r15, -1;
	selp.u32 	%r1435, 1, 0, %p531;
	setp.ne.s32 	%p532, %r16, -1;
	selp.u32 	%r1436, 1, 0, %p532;
	setp.ne.s32 	%p533, %r17, -1;
	selp.u32 	%r1437, 1, 0, %p533;
	setp.ne.s32 	%p534, %r18, -1;
	selp.u32 	%r1438, 1, 0, %p534;
	setp.ne.s32 	%p535, %r19, -1;
	selp.u32 	%r1439, 1, 0, %p535;
	setp.ne.s32 	%p536, %r20, -1;
	selp.u32 	%r1440, 1, 0, %p536;
	setp.ne.s32 	%p537, %r21, -1;
	selp.u32 	%r1441, 1, 0, %p537;
	setp.ne.s32 	%p538, %r22, -1;
	selp.u32 	%r1442, 1, 0, %p538;
	bar.sync 	0;
	add.s32 	%r23, %r1427, %r1426;
	add.s32 	%r24, %r23, %r1428;
	add.s32 	%r25, %r24, %r1429;
	add.s32 	%r26, %r25, %r1430;
	add.s32 	%r27, %r26, %r1431;
	add.s32 	%r28, %r27, %r1432;
	add.s32 	%r29, %r28, %r1433;
	add.s32 	%r30, %r29, %r1434;
	add.s32 	%r31, %r30, %r1435;
	add.s32 	%r32, %r31, %r1436;
	add.s32 	%r33, %r32, %r1437;
	add.s32 	%r34, %r33, %r1438;
	add.s32 	%r35, %r34, %r1439;
	add.s32 	%r36, %r35, %r1440;
	add.s32 	%r37, %r36, %r1441;
	add.s32 	%r1373, %r37, %r1442;
	mov.b32 	%r1371, 1;
	mov.b32 	%r1396, 0;
	mov.b32 	%r1398, -1;
	// begin inline asm
	{  .reg .s32 r0;  .reg .pred p;  shfl.sync.up.b32 r0|p, %r1373, %r1371, %r1396, %r1398;  @p add.s32 r0, r0, %r1373;  mov.s32 %r1369, r0;}
	// end inline asm
	mov.b32 	%r1377, 2;
	// begin inline asm
	{  .reg .s32 r0;  .reg .pred p;  shfl.sync.up.b32 r0|p, %r1369, %r1377, %r1396, %r1398;  @p add.s32 r0, r0, %r1369;  mov.s32 %r1375, r0;}
	// end inline asm
	mov.b32 	%r1383, 4;
	// begin inline asm
	{  .reg .s32 r0;  .reg .pred p;  shfl.sync.up.b32 r0|p, %r1375, %r1383, %r1396, %r1398;  @p add.s32 r0, r0, %r1375;  mov.s32 %r1381, r0;}
	// end inline asm
	mov.b32 	%r1389, 8;
	// begin inline asm
	{  .reg .s32 r0;  .reg .pred p;  shfl.sync.up.b32 r0|p, %r1381, %r1389, %r1396, %r1398;  @p add.s32 r0, r0, %r1381;  mov.s32 %r1387, r0;}
	// end inline asm
	mov.b32 	%r1395, 16;
	// begin inline asm
	{  .reg .s32 r0;  .reg .pred p;  shfl.sync.up.b32 r0|p, %r1387, %r1395, %r1396, %r1398;  @p add.s32 r0, r0, %r1387;  mov.s32 %r1393, r0;}
	// end inline asm
	setp.ne.s32 	%p539, %r1368, 31;
	@%p539 bra 	$L__BB8_4;
	shl.b32 	%r1443, %r5, 2;
	add.s32 	%r1445, %r1422, %r1443;
	st.shared.u32 	[%r1445], %r1393;
$L__BB8_4:
	bar.sync 	0;
	ld.shared.v4.u32 	{%r40, %r41, %r42, %r43}, [_ZZN3cub18CUB_300001_SM_10006detail6select23DeviceSelectSweepKernelINS2_10policy_hubIiNS0_8NullTypeEiLb0ELNS0_10SelectImplE1EE10Policy1000EN6thrust24THRUST_300001_SM_1000_NS6detail15normal_iteratorINSA_10device_ptrIiEEEEPS5_SF_PlNS0_13ScanTileStateIiLb1EEEN4cuda3std3__410__not_fn_tI10isMinusOneEES5_iNS2_19streaming_context_tIlLb1EEELS6_1EEEvT0_T1_T2_T3_T4_T5_T6_T7_iT8_NS1_7vsmem_tEE19static_temp_storage];
	add.s32 	%r1446, %r41, %r40;
	setp.eq.s32 	%p540, %r5, 2;
	selp.b32 	%r1447, %r1446, %r40, %p540;
	add.s32 	%r1448, %r1446, %r42;
	setp.eq.s32 	%p541, %r5, 3;
	selp.b32 	%r1449, %r1448, %r1447, %p541;
	add.s32 	%r1450, %r1448, %r43;
	setp.eq.s32 	%p542, %r5, 4;
	selp.b32 	%r1451, %r1450, %r1449, %p542;
	ld.shared.v4.u32 	{%r44, %r45, %r46, %r47}, [_ZZN3cub18CUB_300001_SM_10006detail6select23DeviceSelectSweepKernelINS2_10policy_hubIiNS0_8NullTypeEiLb0ELNS0_10SelectImplE1EE10Policy1000EN6thrust24THRUST_300001_SM_1000_NS6detail15normal_iteratorINSA_10device_ptrIiEEEEPS5_SF_PlNS0_13ScanTileStateIiLb1EEEN4cuda3std3__410__not_fn_tI10isMinusOneEES5_iNS2_19streaming_context_tIlLb1EEELS6_1EEEvT0_T1_T2_T3_T4_T5_T6_T7_iT8_NS1_7vsmem_tEE19static_temp_storage+16];
	add.s32 	%r1452, %r1450, %r44;
	setp.eq.s32 	%p543, %r5, 5;
	selp.b32 	%r1453, %r1452, %r1451, %p543;
	add.s32 	%r1454, %r1452, %r45;
	setp.eq.s32 	%p544, %r5, 6;
	selp.b32 	%r1455, %r1454, %r1453, %p544;
	add.s32 	%r1456, %r1454, %r46;
	setp.eq.s32 	%p545, %r5, 7;
	selp.b32 	%r1457, %r1456, %r1455, %p545;
	add.s32 	%r1458, %r1456, %r47;
	setp.eq.s32 	%p546, %r5, 8;
	selp.b32 	%r1459, %r1458, %r1457, %p546;
	ld.shared.v4.u32 	{%r48, %r49, %r50, %r51}, [_ZZN3cub18CUB_300001_SM_10006detail6select23DeviceSelectSweepKernelINS2_10policy_hubIiNS0_8NullTypeEiLb0ELNS0_10SelectImplE1EE10Policy1000EN6thrust24THRUST_300001_SM_1000_NS6detail15normal_iteratorINSA_10device_ptrIiEEEEPS5_SF_PlNS0_13ScanTileStateIiLb1EEEN4cuda3std3__410__not_fn_tI10isMinusOneEES5_iNS2_19streaming_context_tIlLb1EEELS6_1EEEvT0_T1_T2_T3_T4_T5_T6_T7_iT8_NS1_7vsmem_tEE19static_temp_storage+32];
	add.s32 	%r1460, %r1458, %r48;
	setp.eq.s32 	%p547, %r5, 9;
	selp.b32 	%r1461, %r1460, %r1459, %p547;
	add.s32 	%r1462, %r1460, %r49;
	setp.eq.s32 	%p548, %r5, 10;
	selp.b32 	%r1463, %r1462, %r1461, %p548;
	add.s32 	%r1464, %r1462, %r50;
	setp.eq.s32 	%p549, %r5, 11;
	selp.b32 	%r1465, %r1464, %r1463, %p549;
	add.s32 	%r52, %r1464, %r51;
	setp.lt.u32 	%p550, %r1554, 32;
	selp.b32 	%r1466, 0, %r1465, %p550;
	setp.eq.s32 	%p551, %r1368, 0;
	sub.s32 	%r1467, %r1393, %r1373;
	selp.b32 	%r1468, 0, %r1467, %p551;
	add.s32 	%r53, %r1466, %r1468;
	setp.ne.s32 	%p552, %r6, -1;
	selp.u32 	%r1469, 1, 0, %p552;
	add.s32 	%r54, %r53, %r1469;
	add.s32 	%r55, %r23, %r53;
	add.s32 	%r56, %r24, %r53;
	add.s32 	%r57, %r25, %r53;
	add.s32 	%r58, %r26, %r53;
	add.s32 	%r59, %r27, %r53;
	add.s32 	%r60, %r28, %r53;
	add.s32 	%r61, %r29, %r53;
	add.s32 	%r62, %r30, %r53;
	add.s32 	%r63, %r31, %r53;
	add.s32 	%r64, %r32, %r53;
	add.s32 	%r65, %r33, %r53;
	add.s32 	%r66, %r34, %r53;
	add.s32 	%r67, %r35, %r53;
	add.s32 	%r68, %r36, %r53;
	add.s32 	%r69, %r37, %r53;
	setp.ne.s32 	%p553, %r1554, 0;
	@%p553 bra 	$L__BB8_6;
	add.s64 	%rd616, %rd2, 256;
	mov.b32 	%r1470, 101;
	// begin inline asm
	st.relaxed.gpu.v2.u32 [%rd616], {%r1470, %r52};
	// end inline asm
$L__BB8_6:
	setp.gt.s32 	%p554, %r52, 384;
	@%p554 bra 	$L__BB8_75;
	setp.ne.s32 	%p555, %r6, -1;
	mov.u64 	%rd617, %rd219;
	ld.param.u8 	%rs1, [%rd617];
	ld.param.u64 	%rd618, [%rd617+24];
	cvta.to.global.u64 	%rd5, %rd618;
	@%p555 bra 	$L__BB8_8;
	bra.uni 	$L__BB8_11;
$L__BB8_8:
	setp.ne.s16 	%p556, %rs1, 0;
	mov.b64 	%rd736, 0;
	@%p556 bra 	$L__BB8_10;
	ld.global.u64 	%rd736, [%rd5];
$L__BB8_10:
	cvt.s64.s32 	%rd620, %r53;
	add.s64 	%rd621, %rd736, %rd620;
	shl.b64 	%rd622, %rd621, 2;
	add.s64 	%rd623, %rd4, %rd622;
	st.global.u32 	[%rd623], %r6;
$L__BB8_11:
	setp.eq.s32 	%p557, %r7, -1;
	@%p557 bra 	$L__BB8_15;
	setp.ne.s16 	%p558, %rs1, 0;
	mov.b64 	%rd737, 0;
	@%p558 bra 	$L__BB8_14;
	ld.global.u64 	%rd737, [%rd5];
$L__BB8_14:
	cvt.s64.s32 	%rd625, %r54;
	add.s64 	%rd626, %rd737, %rd625;
	shl.b64 	%rd627, %rd626, 2;
	add.s64 	%rd628, %rd4, %rd627;
	st.global.u32 	[%rd628], %r7;
$L__BB8_15:
	setp.eq.s32 	%p559, %r8, -1;
	@%p559 bra 	$L__BB8_19;
	setp.ne.s16 	%p560, %rs1, 0;
	mov.b64 	%rd738, 0;
	@%p560 bra 	$L__BB8_18;
	ld.global.u64 	%rd738, [%rd5];
$L__BB8_18:
	cvt.s64.s32 	%rd630, %r55;
	add.s64 	%rd631, %rd738, %rd630;
	shl.b64 	%rd632, %rd631, 2;
	add.s64 	%rd633, %rd4, %rd632;
	st.global.u32 	[%rd633], %r8;
$L__BB8_19:
	setp.eq.s32 	%p561, %r9, -1;
	@%p561 bra 	$L__BB8_23;
	setp.ne.s16 	%p562, %rs1, 0;
	mov.b64 	%rd739, 0;
	@%p562 bra 	$L__BB8_22;
	ld.global.u64 	%rd739, [%rd5];
$L__BB8_22:
	cvt.s64.s32 	%rd635, %r56;
	add.s64 	%rd636, %rd739, %rd635;
	shl.b64 	%rd637, %rd636, 2;
	add.s64 	%rd638, %rd4, %rd637;
	st.global.u32 	[%rd638], %r9;
$L__BB8_23:
	setp.eq.s32 	%p563, %r10, -1;
	@%p563 bra 	$L__BB8_27;
	setp.ne.s16 	%p564, %rs1, 0;
	mov.b64 	%rd740, 0;
	@%p564 bra 	$L__BB8_26;
	ld.global.u64 	%rd740, [%rd5];
$L__BB8_26:
	cvt.s64.s32 	%rd640, %r57;
	add.s64 	%rd641, %rd740, %rd640;
	shl.b64 	%rd642, %rd641, 2;
	add.s64 	%rd643, %rd4, %rd642;
	st.global.u32 	[%rd643], %r10;
$L__BB8_27:
	setp.eq.s32 	%p565, %r11, -1;
	@%p565 bra 	$L__BB8_31;
	setp.ne.s16 	%p566, %rs1, 0;
	mov.b64 	%rd741, 0;
	@%p566 bra 	$L__BB8_30;
	ld.global.u64 	%rd741, [%rd5];
$L__BB8_30:
	cvt.s64.s32 	%rd645, %r58;
	add.s64 	%rd646, %rd741, %rd645;
	shl.b64 	%rd647, %rd646, 2;
	add.s64 	%rd648, %rd4, %rd647;
	st.global.u32 	[%rd648], %r11;
$L__BB8_31:
	setp.eq.s32 	%p567, %r12, -1;
	@%p567 bra 	$L__BB8_35;
	setp.ne.s16 	%p568, %rs1, 0;
	mov.b64 	%rd742, 0;
	@%p568 bra 	$L__BB8_34;
	ld.global.u64 	%rd742, [%rd5];
$L__BB8_34:
	cvt.s64.s32 	%rd650, %r59;
	add.s64 	%rd651, %rd742, %rd650;
	shl.b64 	%rd652, %rd651, 2;
	add.s64 	%rd653, %rd4, %rd652;
	st.global.u32 	[%rd653], %r12;
$L__BB8_35:
	setp.eq.s32 	%p569, %r13, -1;
	@%p569 bra 	$L__BB8_39;
	setp.ne.s16 	%p570, %rs1, 0;
	mov.b64 	%rd743, 0;
	@%p570 bra 	$L__BB8_38;
	ld.global.u64 	%rd743, [%rd5];
$L__BB8_38:
	cvt.s64.s32 	%rd655, %r60;
	add.s64 	%rd656, %rd743, %rd655;
	shl.b64 	%rd657, %rd656, 2;
	add.s64 	%rd658, %rd4, %rd657;
	st.global.u32 	[%rd658], %r13;
$L__BB8_39:
	setp.eq.s32 	%p571, %r14, -1;
	@%p571 bra 	$L__BB8_43;
	setp.ne.s16 	%p572, %rs1, 0;
	mov.b64 	%rd744, 0;
	@%p572 bra 	$L__BB8_42;
	ld.global.u64 	%rd744, [%rd5];
$L__BB8_42:
	cvt.s64.s32 	%rd660, %r61;
	add.s64 	%rd661, %rd744, %rd660;
	shl.b64 	%rd662, %rd661, 2;
	add.s64 	%rd663, %rd4, %rd662;
	st.global.u32 	[%rd663], %r14;
$L__BB8_43:
	setp.eq.s32 	%p573, %r15, -1;
	@%p573 bra 	$L__BB8_47;
	setp.ne.s16 	%p574, %rs1, 0;
	mov.b64 	%rd745, 0;
	@%p574 bra 	$L__BB8_46;
	ld.global.u64 	%rd745, [%rd5];
$L__BB8_46:
	cvt.s64.s32 	%rd665, %r62;
	add.s64 	%rd666, %rd745, %rd665;
	shl.b64 	%rd667, %rd666, 2;
	add.s64 	%rd668, %rd4, %rd667;
	st.global.u32 	[%rd668], %r15;
$L__BB8_47:
	setp.eq.s32 	%p575, %r16, -1;
	@%p575 bra 	$L__BB8_51;
	setp.ne.s16 	%p576, %rs1, 0;
	mov.b64 	%rd746, 0;
	@%p576 bra 	$L__BB8_50;
	ld.global.u64 	%rd746, [%rd5];
$L__BB8_50:
	cvt.s64.s32 	%rd670, %r63;
	add.s64 	%rd671, %rd746, %rd670;
	shl.b64 	%rd672, %rd671, 2;
	add.s64 	%rd673, %rd4, %rd672;
	st.global.u32 	[%rd673], %r16;
$L__BB8_51:
	setp.eq.s32 	%p577, %r17, -1;
	@%p577 bra 	$L__BB8_55;
	setp.ne.s16 	%p578, %rs1, 0;
	mov.b64 	%rd747, 0;
	@%p578 bra 	$L__BB8_54;
	ld.global.u64 	%rd747, [%rd5];
$L__BB8_54:
	cvt.s64.s32 	%rd675, %r64;
	add.s64 	%rd676, %rd747, %rd675;
	shl.b64 	%rd677, %rd676, 2;
	add.s64 	%rd678, %rd4, %rd677;
	st.global.u32 	[%rd678], %r17;
$L__BB8_55:
	setp.eq.s32 	%p579, %r18, -1;
	@%p579 bra 	$L__BB8_59;
	setp.ne.s16 	%p580, %rs1, 0;
	mov.b64 	%rd748, 0;
	@%p580 bra 	$L__BB8_58;
	ld.global.u64 	%rd748, [%rd5];
$L__BB8_58:
	cvt.s64.s32 	%rd680, %r65;
	add.s64 	%rd681, %rd748, %rd680;
	shl.b64 	%rd682, %rd681, 2;
	add.s64 	%rd683, %rd4, %rd682;
	st.global.u32 	[%rd683], %r18;
$L__BB8_59:
	setp.eq.s32 	%p581, %r19, -1;
	@%p581 bra 	$L__BB8_63;
	setp.ne.s16 	%p582, %rs1, 0;
	mov.b64 	%rd749, 0;
	@%p582 bra 	$L__BB8_62;
	ld.global.u64 	%rd749, [%rd5];
$L__BB8_62:
	cvt.s64.s32 	%rd685, %r66;
	add.s64 	%rd686, %rd749, %rd685;
	shl.b64 	%rd687, %rd686, 2;
	add.s64 	%rd688, %rd4, %rd687;
	st.global.u32 	[%rd688], %r19;
$L__BB8_63:
	setp.eq.s32 	%p583, %r20, -1;
	@%p583 bra 	$L__BB8_67;
	setp.ne.s16 	%p584, %rs1, 0;
	mov.b64 	%rd750, 0;
	@%p584 bra 	$L__BB8_66;
	ld.global.u64 	%rd750, [%rd5];
$L__BB8_66:
	cvt.s64.s32 	%rd690, %r67;
	add.s64 	%rd691, %rd750, %rd690;
	shl.b64 	%rd692, %rd691, 2;
	add.s64 	%rd693, %rd4, %rd692;
	st.global.u32 	[%rd693], %r20;
$L__BB8_67:
	setp.eq.s32 	%p585, %r21, -1;
	@%p585 bra 	$L__BB8_71;
	setp.ne.s16 	%p586, %rs1, 0;
	mov.b64 	%rd751, 0;
	@%p586 bra 	$L__BB8_70;
	ld.global.u64 	%rd751, [%rd5];
$L__BB8_70:
	cvt.s64.s32 	%rd695, %r68;
	add.s64 	%rd696, %rd751, %rd695;
	shl.b64 	%rd697, %rd696, 2;
	add.s64 	%rd698, %rd4, %rd697;
	st.global.u32 	[%rd698], %r21;
$L__BB8_71:
	setp.eq.s32 	%p587, %r22, -1;
	@%p587 bra 	$L__BB8_619;
	setp.ne.s16 	%p588, %rs1, 0;
	mov.b64 	%rd752, 0;
	@%p588 bra 	$L__BB8_74;
	ld.global.u64 	%rd752, [%rd5];
$L__BB8_74:
	cvt.s64.s32 	%rd700, %r69;
	add.s64 	%rd701, %rd752, %rd700;
	shl.b64 	%rd702, %rd701, 2;
	add.s64 	%rd703, %rd4, %rd702;
	st.global.u32 	[%rd703], %r22;
	bra.uni 	$L__BB8_619;
$L__BB8_75:
	setp.eq.s32 	%p589, %r6, -1;
	bar.sync 	0;
	@%p589 bra 	$L__BB8_77;
	shl.b32 	%r1472, %r53, 2;
	mov.u32 	%r1473, _ZZN3cub18CUB_300001_SM_10006detail6select23DeviceSelectSweepKernelINS2_10policy_hubIiNS0_8NullTypeEiLb0ELNS0_10SelectImplE1EE10Policy1000EN6thrust24THRUST_300001_SM_1000_NS6detail15normal_iteratorINSA_10device_ptrIiEEEEPS5_SF_PlNS0_13ScanTileStateIiLb1EEEN4cuda3std3__410__not_fn_tI10isMinusOneEES5_iNS2_19streaming_context_tIlLb1EEELS6_1EEEvT0_T1_T2_T3_T4_T5_T6_T7_iT8_NS1_7vsmem_tEE19static_temp_storage;
	add.s32 	%r1474, %r1473, %r1472;
	st.shared.u32 	[%r1474], %r6;
$L__BB8_77:
	setp.eq.s32 	%p590, %r7, -1;
	@%p590 bra 	$L__BB8_79;
	shl.b32 	%r1475, %r54, 2;
	mov.u32 	%r1476, _ZZN3cub18CUB_300001_SM_10006detail6select23DeviceSelectSweepKernelINS2_10policy_hubIiNS0_8NullTypeEiLb0ELNS0_10SelectImplE1EE10Policy1000EN6thrust24THRUST_300001_SM_1000_NS6detail15normal_iteratorINSA_10device_ptrIiEEEEPS5_SF_PlNS0_13ScanTileStateIiLb1EEEN4cuda3std3__410__not_fn_tI10isMinusOneEES5_iNS2_19streaming_context_tIlLb1EEELS6_1EEEvT0_T1_T2_T3_T4_T5_T6_T7_iT8_NS1_7vsmem_tEE19static_temp_storage;
	add.s32 	%r1477, %r1476, %r1475;
	st.shared.u32 	[%r1477], %r7;
$L__BB8_79:
	setp.eq.s32 	%p591, %r8, -1;
	@%p591 bra 	$L__BB8_81;
	shl.b32 	%r1478, %r55, 2;
	mov.u32 	%r1479, _ZZN3cub18CUB_300001_SM_10006detail6select23DeviceSelectSweepKernelINS2_10policy_hubIiNS0_8NullTypeEiLb0ELNS0_10SelectImplE1EE10Policy1000EN6thrust24THRUST_300001_SM_1000_NS6detail15normal_iteratorINSA_10device_ptrIiEEEEPS5_SF_PlNS0_13ScanTileStateIiLb1EEEN4cuda3std3__410__not_fn_tI10isMinusOneEES5_iNS2_19streaming_context_tIlLb1EEELS6_1EEEvT0_T1_T2_T3_T4_T5_T6_T7_iT8_NS1_7vsmem_tEE19static_temp_storage;
	add.s32 	%r1480, %r1479, %r1478;
	st.shared.u32 	[%r1480], %r8;
$L__BB8_81:
	setp.eq.s32 	%p592, %r9, -1;
	@%p592 bra 	$L__BB8_83;
	shl.b32 	%r1481, %r56, 2;
	mov.u32 	%r1482, _ZZN3cub18CUB_300001_SM_10006detail6select23DeviceSelectSweepKernelINS2_10policy_hubIiNS0_8NullTypeEiLb0ELNS0_10SelectImplE1EE10Policy1000EN6thrust24THRUST_300001_SM_1000_NS6detail15normal_iteratorINSA_10device_ptrIiEEEEPS5_SF_PlNS0_13ScanTileStateIiLb1EEEN4cuda3std3__410__not_fn_tI10isMinusOneEES5_iNS2_19streaming_context_tIlLb1EEELS6_1EEEvT0_T1_T2_T3_T4_T5_T6_T7_iT8_NS1_7vsmem_tEE19static_temp_storage;
	add.s32 	%r1483, %r1482, %r1481;
	st.shared.u32 	[%r1483], %r9;
$L__BB8_83:
	setp.eq.s32 	%p593, %r10, -1;
	@%p593 bra 	$L__BB8_85;
	shl.b32 	%r1484, %r57, 2;
	mov.u32 	%r1485, _ZZN3cub18CUB_300001_SM_10006detail6select23DeviceSelectSweepKernelINS2_10policy_hubIiNS0_8NullTypeEiLb0ELNS0_10SelectImplE1EE10Policy1000EN6thrust24THRUST_300001_SM_1000_NS6detail15normal_iteratorINSA_10device_ptrIiEEEEPS5_SF_PlNS0_13ScanTileStateIiLb1EEEN4cuda3std3__410__not_fn_tI10isMinusOneEES5_iNS2_19streaming_context_tIlLb1EEELS6_1EEEvT0_T1_T2_T3_T4_T5_T6_T7_iT8_NS1_7vsmem_tEE19static_temp_storage;
	add.s32 	%r1486, %r1485, %r1484;
	st.shared.u32 	[%r1486], %r10;
$L__BB8_85:
	setp.eq.s32 	%p594, %r11, -1;
	@%p594 bra 	$L__BB8_87;
	shl.b32 	%r1487, %r58, 2;
	mov.u32 	%r1488, _ZZN3cub18CUB_300001_SM_10006detail6select23DeviceSelectSweepKernelINS2_10policy_hubIiNS0_8NullTypeEiLb0ELNS0_10SelectImplE1EE10Policy1000EN6thrust24THRUST_300001_SM_1000_NS6detail15normal_iteratorINSA_10device_ptrIiEEEEPS5_SF_PlNS0_13ScanTileStateIiLb1EEEN4cuda3std3__410__not_fn_tI10isMinusOneEES5_iNS2_19streaming_context_tIlLb1EEELS6_1EEEvT0_T1_T2_T3_T4_T5_T6_T7_iT8_NS1_7vsmem_tEE19static_temp_storage;
	add.s32 	%r1489, %r1488, %r1487;
	st.shared.u32 	[%r1489], %r11;
$L__BB8_87:
	setp.eq.s32 	%p595, %r12, -1;
	@%p595 bra 	$L__BB8_89;
	shl.b32 	%r1490, %r59, 2;
	mov.u32 	%r1491, _ZZN3cub18CUB_300001_SM_10006detail6select23DeviceSelectSweepKernelINS2_10policy_hubIiNS0_8NullTypeEiLb0ELNS0_10SelectImplE1EE10Policy1000EN6thrust24THRUST_300001_SM_1000_NS6detail15normal_iteratorINSA_10device_ptrIiEEEEPS5_SF_PlNS0_13ScanTileStateIiLb1EEEN4cuda3std3__410__not_fn_tI10isMinusOneEES5_iNS2_19streaming_context_tIlLb1EEELS6_1EEEvT0_T1_T2_T3_T4_T5_T6_T7_iT8_NS1_7vsmem_tEE19static_temp_storage;
	add.s32 	%r1492, %r1491, %r1490;
	st.shared.u32 	[%r1492], %r12;
$L__BB8_89:
	setp.eq.s32 	%p596, %r13, -1;
	@%p596 bra 	$L__BB8_91;
	shl.b32 	%r1493, %r60, 2;
	mov.u32 	%r1494, _ZZN3cub18CUB_300001_SM_10006detail6select23DeviceSelectSweepKernelINS2_10policy_hubIiNS0_8NullTypeEiLb0ELNS0_10SelectImplE1EE10Policy1000EN6thrust24THRUST_300001_SM_1000_NS6detail15normal_iteratorINSA_10device_ptrIiEEEEPS5_SF_PlNS0_13ScanTileStateIiLb1EEEN4cuda3std3__410__not_fn_tI10isMinusOneEES5_iNS2_19streaming_context_tIlLb1EEELS6_1EEEvT0_T1_T2_T3_T4_T5_T6_T7_iT8_NS1_7vsmem_tEE19static_temp_storage;
	add.s32 	%r1495, %r1494, %r1493;
	st.shared.u32 	[%r1495], %r13;
$L__BB8_91:
	setp.eq.s32 	%p597, %r14, -1;
	@%p597 bra 	$L__BB8_93;
	shl.b32 	%r1496, %r61, 2;
	mov.u32 	%r1497, _ZZN3cub18CUB_300001_SM_10006detail6select23DeviceSelectSweepKernelINS2_10policy_hubIiNS0_8NullTypeEiLb0ELNS0_10SelectImplE1EE10Policy1000EN6thrust24THRUST_300001_SM_1000_NS6detail15normal_iteratorINSA_10device_ptrIiEEEEPS5_SF_PlNS0_13ScanTileStateIiLb1EEEN4cuda3std3__410__not_fn_tI10isMinusOneEES5_iNS2_19streaming_context_tIlLb1EEELS6_1EEEvT0_T1_T2_T3_T4_T5_T6_T7_iT8_NS1_7vsmem_tEE19static_temp_storage;
	add.s32 	%r1498, %r1497, %r1496;
	st.shared.u32 	[%r1498], %r14;
$L__BB8_93:
	setp.eq.s32 	%p598, %r15, -1;
	@%p598 bra 	$L__BB8_95;
	shl.b32 	%r1499, %r62, 2;
	mov.u32 	%r1500, _ZZN3cub18CUB_300001_SM_10006detail6select23DeviceSelectSweepKernelINS2_10policy_hubIiNS0_8NullTypeEiLb0ELNS0_10SelectImplE1EE10Policy1000EN6thrust24THRUST_300001_SM_1000_NS6detail15normal_iteratorINSA_10device_ptrIiEEEEPS5_SF_PlNS0_13ScanTileStateIiLb1EEEN4cuda3std3__410__not_fn_tI10isMinusOneEES5_iNS2_19streaming_context_tIlLb1EEELS6_1EEEvT0_T1_T2_T3_T4_T5_T6_T7_iT8_NS1_7vsmem_tEE19static_temp_storage;
	add.s32 	%r1501, %r1500, %r1499;
	st.shared.u32 	[%r1501], %r15;
$L__BB8_95:
	setp.eq.s32 	%p599, %r16, -1;
	@%p599 bra 	$L__BB8_97;
	shl.b32 	%r1502, %r63, 2;
	mov.u32 	%r1503, _ZZN3cub18CUB_300001_SM_10006detail6select23DeviceSelectSweepKernelINS2_10policy_hubIiNS0_8NullTypeEiLb0ELNS0_10SelectImplE1EE10Policy1000EN6thrust24THRUST_300001_SM_1000_NS6detail15normal_iteratorINSA_10device_ptrIiEEEEPS5_SF_PlNS0_13ScanTileStateIiLb1EEEN4cuda3std3__410__not_fn_tI10isMinusOneEES5_iNS2_19streaming_context_tIlLb1EEELS6_1EEEvT0_T1_T2_T3_T4_T5_T6_T7_iT8_NS1_7vsmem_tEE19static_temp_storage;
	add.s32 	%r1504, %r1503, %r1502;
	st.shared.u32 	[%r1504], %r16;
$L__BB8_97:
	setp.eq.s32 	%p600, %r17, -1;
	@%p600 bra 	$L__BB8_99;
	shl.b32 	%r1505, %r64, 2;
	mov.u32 	%r1506, _ZZN3cub18CUB_300001_SM_10006detail6select23DeviceSelectSweepKernelINS2_10policy_hubIiNS0_8NullTypeEiLb0ELNS0_10SelectImplE1EE10Policy1000EN6thrust24THRUST_300001_SM_1000_NS6detail15normal_iteratorINSA_10device_ptrIiEEEEPS5_SF_PlNS0_13ScanTileStateIiLb1EEEN4cuda3std3__410__not_fn_tI10isMinusOneEES5_iNS2_19streaming_context_tIlLb1EEELS6_1EEEvT0_T1_T2_T3_T4_T5_T6_T7_iT8_NS1_7vsmem_tEE19static_temp_storage;
	add.s32 	%r1507, %r1506, %r1505;
	st.shared.u32 	[%r1507], %r17;
$L__BB8_99:
	setp.eq.s32 	%p601, %r18, -1;
	@%p601 bra 	$L__BB8_101;
	shl.b32 	%r1508, %r65, 2;
	mov.u32 	%r1509, _ZZN3cub18CUB_300001_SM_10006detail6select23DeviceSelectSweepKernelINS2_10policy_hubIiNS0_8NullTypeEiLb0ELNS0_10SelectImplE1EE10Policy1000EN6thrust24THRUST_300001_SM_1000_NS6detail15normal_iteratorINSA_10device_ptrIiEEEEPS5_SF_PlNS0_13ScanTileStateIiLb1EEEN4cuda3std3__410__not_fn_tI10isMinusOneEES5_iNS2_19streaming_context_tIlLb1EEELS6_1EEEvT0_T1_T2_T3_T4_T5_T6_T7_iT8_NS1_7vsmem_tEE19static_temp_storage;
	add.s32 	%r1510, %r1509, %r1508;
	st.shared.u32 	[%r1510], %r18;
$L__BB8_101:
	setp.eq.s32 	%p602, %r19, -1;
	@%p602 bra 	$L__BB8_103;
	shl.b32 	%r1511, %r66, 2;
	mov.u32 	%r1512, _ZZN3cub18CUB_300001_SM_10006detail6select23DeviceSelectSweepKernelINS2_10policy_hubIiNS0_8NullTypeEiLb0ELNS0_10SelectImplE1EE10Policy1000EN6thrust24THRUST_300001_SM_1000_NS6detail15normal_iteratorINSA_10device_ptrIiEEEEPS5_SF_PlNS0_13ScanTileStateIiLb1EEEN4cuda3std3__410__not_fn_tI10isMinusOneEES5_iNS2_19streaming_context_tIlLb1EEELS6_1EEEvT0_T1_T2_T3_T4_T5_T6_T7_iT8_NS1_7vsmem_tEE19static_temp_storage;
	add.s32 	%r1513, %r1512, %r1511;
	st.shared.u32 	[%r1513], %r19;
$L__BB8_103:
	setp.eq.s32 	%p603, %r20, -1;
	@%p603 bra 	$L__BB8_105;
	shl.b32 	%r1514, %r67, 2;
	mov.u32 	%r1515, _ZZN3cub18CUB_300001_SM_10006detail6select23DeviceSelectSweepKernelINS2_10policy_hubIiNS0_8NullTypeEiLb0ELNS0_10SelectImplE1EE10Policy1000EN6thrust24THRUST_300001_SM_1000_NS6detail15normal_iteratorINSA_10device_ptrIiEEEEPS5_SF_PlNS0_13ScanTileStateIiLb1EEEN4cuda3std3__410__not_fn_tI10isMinusOneEES5_iNS2_19streaming_context_tIlLb1EEELS6_1EEEvT0_T1_T2_T3_T4_T5_T6_T7_iT8_NS1_7vsmem_tEE19static_temp_storage;
	add.s32 	%r1516, %r1515, %r1514;
	st.shared.u32 	[%r1516], %r20;
$L__BB8_105:
	setp.eq.s32 	%p604, %r21, -1;
	@%p604 bra 	$L__BB8_107;
	shl.b32 	%r1517, %r68, 2;
	mov.u32 	%r1518, _ZZN3cub18CUB_300001_SM_10006detail6select23DeviceSelectSweepKernelINS2_10policy_hubIiNS0_8NullTypeEiLb0ELNS0_10SelectImplE1EE10Policy1000EN6thrust24THRUST_300001_SM_1000_NS6detail15normal_iteratorINSA_10device_ptrIiEEEEPS5_SF_PlNS0_13ScanTileStateIiLb1EEEN4cuda3std3__410__not_fn_tI10isMinusOneEES5_iNS2_19streaming_context_tIlLb1EEELS6_1EEEvT0_T1_T2_T3_T4_T5_T6_T7_iT8_NS1_7vsmem_tEE19static_temp_storage;
	add.s32 	%r1519, %r1518, %r1517;
	st.shared.u32 	[%r1519], %r21;
$L__BB8_107:
	setp.eq.s32 	%p605, %r22, -1;
	@%p605 bra 	$L__BB8_109;
	shl.b32 	%r1520, %r69, 2;
	mov.u32 	%r1521, _ZZN3cub18CUB_300001_SM_10006detail6select23DeviceSelectSweepKernelINS2_10policy_hubIiNS0_8NullTypeEiLb0ELNS0_10SelectImplE1EE10Policy1000EN6thrust24THRUST_300001_SM_1000_NS6detail15normal_iteratorINSA_10device_ptrIiEEEEPS5_SF_PlNS0_13ScanTileStateIiLb1EEEN4cuda3std3__410__not_fn_tI10isMinusOneEES5_iNS2_19streaming_context_tIlLb1EEELS6_1EEEvT0_T1_T2_T3_T4_T5_T6_T7_iT8_NS1_7vsmem_tEE19static_temp_storage;
	add.s32 	%r1522, %r1521, %r1520;
	st.shared.u32 	[%r1522], %r22;
$L__BB8_109:
	bar.sync 	0;
	setp.ge.u32 	%p606, %r1554, %r52;
	@%p606 bra 	$L__BB8_619;
	mov.u64 	%rd704, %rd219;
	ld.param.u8 	%rs2, [%rd704];
	ld.param.u64 	%rd705, [%rd704+24];
	cvta.to.global.u64 	%rd6, %rd705;
	add.s32 	%r1523, %r41, %r42;
	add.s32 	%r1524, %r1523, %r43;
	add.s32 	%r1525, %r1524, %r44;
	add.s32 	%r1526, %r1525, %r45;
	add.s32 	%r1527, %r1526, %r46;
	add.s32 	%r1528, %r1527, %r47;
	add.s32 	%r1529, %r1528, %r48;
	add.s32 	%r1530, %r1529, %r49;
	add.s32 	%r1531, %r1530, %r50;
	add.s32 	%r1532, %r1531, %r51;
	add.s32 	%r1533, %r1532, %r40;
	not.b32 	%r1534, %r1554;
	add.s32 	%r70, %r1533, %r1534;
	mul.hi.u32 	%r1535, %r70, -1431655765;
	shr.u32 	%r1536, %r1535, 8;
	add.s32 	%r71, %r1536, 1;
	and.b32  	%r1537, %r1536, 3;
	setp.eq.s32 	%p607, %r1537, 3;
	@%p607 bra 	$L__BB8_115;
	cvt.u64.u32 	%rd729, %r1554;
	shl.b32 	%r1538, %r1554, 2;
	mov.u32 	%r1539, _ZZN3cub18CUB_300001_SM_10006detail6select23DeviceSelectSweepKernelINS2_10policy_hubIiNS0_8NullTypeEiLb0ELNS0_10SelectImplE1EE10Policy1000EN6thrust24THRUST_300001_SM_1000_NS6detail15normal_iteratorINSA_10device_ptrIiEEEEPS5_SF_PlNS0_13ScanTileStateIiLb1EEEN4cuda3std3__410__not_fn_tI10isMinusOneEES5_iNS2_19streaming_context_tIlLb1EEELS6_1EEEvT0_T1_T2_T3_T4_T5_T6_T7_iT8_NS1_7vsmem_tEE19static_temp_storage;
	add.s32 	%r1553, %r1539, %r1538;
	and.b32  	%r1540, %r71, 3;
	neg.s32 	%r1552, %r1540;
$L__BB8_112:
	.pragma "nounroll";
	setp.ne.s16 	%p608, %rs2, 0;
	mov.b64 	%rd730, 0;
	@%p608 bra 	$L__BB8_114;
	ld.global.u64 	%rd730, [%rd6];
$L__BB8_114:
	add.s64 	%rd707, %rd730, %rd729;
	shl.b64 	%rd708, %rd707, 2;
	add.s64 	%rd709, %rd4, %rd708;
	ld.shared.u32 	%r1541, [%r1553];
	st.global.u32 	[%rd709], %r1541;
	add.s64 	%rd729, %rd729, 384;
	cvt.u32.u64 	%r1554, %rd729;
	add.s32 	%r1553, %r1553, 1536;
	add.s32 	%r1552, %r1552, 1;
	setp.ne.s32 	%p609, %r1552, 0;
	@%p609 bra 	$L__BB8_112;
$L__BB8_115:
	setp.lt.u32 	%p610, %r70, 1152;
	@%p610 bra 	$L__BB8_619;
	mul.wide.u32 	%rd711, %r1554, 4;
	add.s64 	%rd12, %rd4, %rd711;
	shl.b32 	%r1542, %r1554, 2;
	mov.u32 	%r1543, _ZZN3cub18CUB_300001_SM_10006detail6select23DeviceSelectSweepKernelINS2_10policy_hubIiNS0_8NullTypeEiLb0ELNS0_10SelectImplE1EE10Policy1000EN6thrust24THRUST_300001_SM_1000_NS6detail15normal_iteratorINSA_10device_ptrIiEEEEPS5_SF_PlNS0_13ScanTileStateIiLb1EEEN4cuda3std3__410__not_fn_tI10isMinusOneEES5_iNS2_19streaming_context_tIlLb1EEELS6_1EEEvT0_T1_T2_T3_T4_T5_T6_T7_iT8_NS1_7vsmem_tEE19static_temp_storage;
	add.s32 	%r1544, %r1542, %r1543;
	add.s32 	%r1555, %r1544, 3072;
	mov.b64 	%rd731, 0;
$L__BB8_117:
	setp.ne.s16 	%p611, %rs2, 0;
	mov.b64 	%rd732, 0;
	@%p611 bra 	$L__BB8_119;
	ld.global.u64 	%rd732, [%rd6];
$L__BB8_119:
	setp.ne.s16 	%p612, %rs2, 0;
	shl.b64 	%rd714, %rd732, 2;
	add.s64 	%rd715, %rd731, %rd714;
	add.s64 	%rd716, %rd12, %rd715;
	ld.shared.u32 	%r1545, [%r1555+-3072];
	st.global.u32 	[%rd716], %r1545;
	mov.b64 	%rd733, 0;
	@%p612 bra 	$L__BB8_121;
	ld.global.u64 	%rd733, [%rd6];
$L__BB8_121:
	setp.ne.s16 	%p613, %rs2, 0;
	shl.b64 	%rd718, %rd733, 2;
	add.s64 	%rd719, %rd731, %rd718;
	add.s64 	%rd720, %rd12, %rd719;
	ld.shared.u32 	%r1546, [%r1555+-1536];
	st.global.u32 	[%rd720+1536], %r1546;
	mov.b64 	%rd734, 0;
	@%p613 bra 	$L__BB8_123;
	ld.global.u64 	%rd734, [%rd6];
$L__BB8_123:
	setp.ne.s16 	%p614, %rs2, 0;
	shl.b64 	%rd722, %rd734, 2;
	add.s64 	%rd723, %rd731, %rd722;
	add.s64 	%rd724, %rd12, %rd723;
	ld.shared.u32 	%r1547, [%r1555];
	st.global.u32 	[%rd724+3072], %r1547;
	mov.b64 	%rd735, 0;
	@%p614 bra 	$L__BB8_125;
	ld.global.u64 	%rd735, [%rd6];
$L__BB8_125:
	shl.b64 	%rd725, %rd735, 2;
	add.s64 	%rd726, %rd731, %rd725;
	add.s64 	%rd727, %rd12, %rd726;
	ld.shared.u32 	%r1548, [%r1555+1536];
	st.global.u32 	[%rd727+4608], %r1548;
	add.s32 	%r1554, %r1554, 1536;
	add.s64 	%rd731, %rd731, 6144;
	add.s32 	%r1555, %r1555, 6144;
	setp.lt.s32 	%p615, %r1554, %r52;
	@%p615 bra 	$L__BB8_117;
	bra.uni 	$L__BB8_619;
$L__BB8_126:
	ld.param.u8 	%rs58, [%rd1];
	setp.eq.s16 	%p393, %rs58, 0;
	ld.param.u64 	%rd479, [%rd1+16];
	selp.b64 	%rd480, %rd479, 0, %p393;
	cvt.s64.s32 	%rd481, %r2;
	add.s64 	%rd482, %rd480, %rd481;
	mov.u32 	%r1568, %tid.x;
	and.b32  	%r1088, %r1568, 31;
	and.b32  	%r1089, %r1568, 992;
	mul.lo.s32 	%r1090, %r1089, 17;
	or.b32  	%r1091, %r1090, %r1088;
	cvt.u64.u32 	%rd483, %r1091;
	add.s64 	%rd484, %rd482, %rd483;
	shl.b64 	%rd485, %rd484, 2;
	add.s64 	%rd486, %rd3, %rd485;
	ld.global.u32 	%r1092, [%rd486];
	ld.global.u32 	%r1093, [%rd486+128];
	ld.global.u32 	%r1094, [%rd486+256];
	ld.global.u32 	%r1095, [%rd486+384];
	ld.global.u32 	%r1096, [%rd486+512];
	ld.global.u32 	%r1097, [%rd486+640];
	ld.global.u32 	%r1098, [%rd486+768];
	ld.global.u32 	%r1099, [%rd486+896];
	ld.global.u32 	%r1100, [%rd486+1024];
	ld.global.u32 	%r1101, [%rd486+1152];
	ld.global.u32 	%r1102, [%rd486+1280];
	ld.global.u32 	%r1103, [%rd486+1408];
	ld.global.u32 	%r1104, [%rd486+1536];
	ld.global.u32 	%r1105, [%rd486+1664];
	ld.global.u32 	%r1106, [%rd486+1792];
	ld.global.u32 	%r1107, [%rd486+1920];
	ld.global.u32 	%r1108, [%rd486+2048];
	// begin inline asm
	mov.u32 %r1057, %laneid;
	// end inline asm
	shr.u32 	%r87, %r1568, 5;
	mad.lo.s32 	%r1109, %r87, 544, %r1057;
	shl.b32 	%r1110, %r1109, 2;
	mov.u32 	%r1111, _ZZN3cub18CUB_300001_SM_10006detail6select23DeviceSelectSweepKernelINS2_10policy_hubIiNS0_8NullTypeEiLb0ELNS0_10SelectImplE1EE10Policy1000EN6thrust24THRUST_300001_SM_1000_NS6detail15normal_iteratorINSA_10device_ptrIiEEEEPS5_SF_PlNS0_13ScanTileStateIiLb1EEEN4cuda3std3__410__not_fn_tI10isMinusOneEES5_iNS2_19streaming_context_tIlLb1EEELS6_1EEEvT0_T1_T2_T3_T4_T5_T6_T7_iT8_NS1_7vsmem_tEE19static_temp_storage;
	add.s32 	%r1112, %r1111, %r1110;
	st.shared.u32 	[%r1112], %r1092;
	st.shared.u32 	[%r1112+128], %r1093;
	st.shared.u32 	[%r1112+256], %r1094;
	st.shared.u32 	[%r1112+384], %r1095;
	st.shared.u32 	[%r1112+512], %r1096;
	st.shared.u32 	[%r1112+640], %r1097;
	st.shared.u32 	[%r1112+768], %r1098;
	st.shared.u32 	[%r1112+896], %r1099;
	st.shared.u32 	[%r1112+1024], %r1100;
	st.shared.u32 	[%r1112+1152], %r1101;
	st.shared.u32 	[%r1112+1280], %r1102;
	st.shared.u32 	[%r1112+1408], %r1103;
	st.shared.u32 	[%r1112+1536], %r1104;
	st.shared.u32 	[%r1112+1664], %r1105;
	st.shared.u32 	[%r1112+1792], %r1106;
	st.shared.u32 	[%r1112+1920], %r1107;
	st.shared.u32 	[%r1112+2048], %r1108;
	bar.warp.sync 	-1;
	shl.b32 	%r1113, %r1057, 6;
	add.s32 	%r1114, %r1112, %r1113;
	ld.shared.u32 	%r88, [%r1114];
	ld.shared.u32 	%r89, [%r1114+4];
	ld.shared.u32 	%r90, [%r1114+8];
	ld.shared.u32 	%r91, [%r1114+12];
	ld.shared.u32 	%r92, [%r1114+16];
	ld.shared.u32 	%r93, [%r1114+20];
	ld.shared.u32 	%r94, [%r1114+24];
	ld.shared.u32 	%r95, [%r1114+28];
	ld.shared.u32 	%r96, [%r1114+32];
	ld.shared.u32 	%r97, [%r1114+36];
	ld.shared.u32 	%r98, [%r1114+40];
	ld.shared.u32 	%r99, [%r1114+44];
	ld.shared.u32 	%r100, [%r1114+48];
	ld.shared.u32 	%r101, [%r1114+52];
	ld.shared.u32 	%r102, [%r1114+56];
	ld.shared.u32 	%r103, [%r1114+60];
	ld.shared.u32 	%r104, [%r1114+64];
	setp.ne.s32 	%p394, %r88, -1;
	selp.u32 	%r1115, 1, 0, %p394;
	setp.ne.s32 	%p395, %r89, -1;
	selp.u32 	%r1116, 1, 0, %p395;
	setp.ne.s32 	%p396, %r90, -1;
	selp.u32 	%r1117, 1, 0, %p396;
	setp.ne.s32 	%p397, %r91, -1;
	selp.u32 	%r1118, 1, 0, %p397;
	setp.ne.s32 	%p398, %r92, -1;
	selp.u32 	%r1119, 1, 0, %p398;
	setp.ne.s32 	%p399, %r93, -1;
	selp.u32 	%r1120, 1, 0, %p399;
	setp.ne.s32 	%p400, %r94, -1;
	selp.u32 	%r1121, 1, 0, %p400;
	setp.ne.s32 	%p401, %r95, -1;
	selp.u32 	%r1122, 1, 0, %p401;
	setp.ne.s32 	%p402, %r96, -1;
	selp.u32 	%r1123, 1, 0, %p402;
	setp.ne.s32 	%p403, %r97, -1;
	selp.u32 	%r1124, 1, 0, %p403;
	setp.ne.s32 	%p404, %r98, -1;
	selp.u32 	%r1125, 1, 0, %p404;
	setp.ne.s32 	%p405, %r99, -1;
	selp.u32 	%r1126, 1, 0, %p405;
	setp.ne.s32 	%p406, %r100, -1;
	selp.u32 	%r1127, 1, 0, %p406;
	setp.ne.s32 	%p407, %r101, -1;
	selp.u32 	%r1128, 1, 0, %p407;
	setp.ne.s32 	%p408, %r102, -1;
	selp.u32 	%r1129, 1, 0, %p408;
	setp.ne.s32 	%p409, %r103, -1;
	selp.u32 	%r1130, 1, 0, %p409;
	setp.ne.s32 	%p410, %r104, -1;
	selp.u32 	%r1131, 1, 0, %p410;
	bar.sync 	0;
	add.s32 	%r105, %r1116, %r1115;
	add.s32 	%r106, %r105, %r1117;
	add.s32 	%r107, %r106, %r1118;
	add.s32 	%r108, %r107, %r1119;
	add.s32 	%r109, %r108, %r1120;
	add.s32 	%r110, %r109, %r1121;
	add.s32 	%r1132, %r110, %r1122;
	add.s32 	%r111, %r1132, %r1123;
	add.s32 	%r112, %r111, %r1124;
	add.s32 	%r113, %r112, %r1125;
	add.s32 	%r114, %r113, %r1126;
	add.s32 	%r115, %r114, %r1127;
	add.s32 	%r116, %r115, %r1128;
	add.s32 	%r1133, %r116, %r1129;
	add.s32 	%r1134, %r1133, %r1130;
	add.s32 	%r1062, %r1134, %r1131;
	mov.b32 	%r1060, 1;
	mov.b32 	%r1085, 0;
	mov.b32 	%r1087, -1;
	// begin inline asm
	{  .reg .s32 r0;  .reg .pred p;  shfl.sync.up.b32 r0|p, %r1062, %r1060, %r1085, %r1087;  @p add.s32 r0, r0, %r1062;  mov.s32 %r1058, r0;}
	// end inline asm
	mov.b32 	%r1066, 2;
	// begin inline asm
	{  .reg .s32 r0;  .reg .pred p;  shfl.sync.up.b32 r0|p, %r1058, %r1066, %r1085, %r1087;  @p add.s32 r0, r0, %r1058;  mov.s32 %r1064, r0;}
	// end inline asm
	mov.b32 	%r1072, 4;
	// begin inline asm
	{  .reg .s32 r0;  .reg .pred p;  shfl.sync.up.b32 r0|p, %r1064, %r1072, %r1085, %r1087;  @p add.s32 r0, r0, %r1064;  mov.s32 %r1070, r0;}
	// end inline asm
	mov.b32 	%r1078, 8;
	// begin inline asm
	{  .reg .s32 r0;  .reg .pred p;  shfl.sync.up.b32 r0|p, %r1070, %r1078, %r1085, %r1087;  @p add.s32 r0, r0, %r1070;  mov.s32 %r1076, r0;}
	// end inline asm
	mov.b32 	%r1084, 16;
	// begin inline asm
	{  .reg .s32 r0;  .reg .pred p;  shfl.sync.up.b32 r0|p, %r1076, %r1084, %r1085, %r1087;  @p add.s32 r0, r0, %r1076;  mov.s32 %r1082, r0;}
	// end inline asm
	setp.ne.s32 	%p411, %r1057, 31;
	@%p411 bra 	$L__BB8_128;
	shl.b32 	%r1135, %r87, 2;
	add.s32 	%r1137, %r1111, %r1135;
	st.shared.u32 	[%r1137], %r1082;
$L__BB8_128:
	sub.s32 	%r1138, %r1082, %r1062;
	bar.sync 	0;
	ld.shared.v4.u32 	{%r1139, %r1140, %r1141, %r1142}, [_ZZN3cub18CUB_300001_SM_10006detail6select23DeviceSelectSweepKernelINS2_10policy_hubIiNS0_8NullTypeEiLb0ELNS0_10SelectImplE1EE10Policy1000EN6thrust24THRUST_300001_SM_1000_NS6detail15normal_iteratorINSA_10device_ptrIiEEEEPS5_SF_PlNS0_13ScanTileStateIiLb1EEEN4cuda3std3__410__not_fn_tI10isMinusOneEES5_iNS2_19streaming_context_tIlLb1EEELS6_1EEEvT0_T1_T2_T3_T4_T5_T6_T7_iT8_NS1_7vsmem_tEE19static_temp_storage];
	add.s32 	%r1143, %r1140, %r1139;
	setp.eq.s32 	%p412, %r87, 2;
	selp.b32 	%r1144, %r1143, %r1139, %p412;
	add.s32 	%r1145, %r1143, %r1141;
	setp.eq.s32 	%p413, %r87, 3;
	selp.b32 	%r1146, %r1145, %r1144, %p413;
	add.s32 	%r1147, %r1145, %r1142;
	setp.eq.s32 	%p414, %r87, 4;
	selp.b32 	%r1148, %r1147, %r1146, %p414;
	ld.shared.v4.u32 	{%r1149, %r1150, %r1151, %r1152}, [_ZZN3cub18CUB_300001_SM_10006detail6select23DeviceSelectSweepKernelINS2_10policy_hubIiNS0_8NullTypeEiLb0ELNS0_10SelectImplE1EE10Policy1000EN6thrust24THRUST_300001_SM_1000_NS6detail15normal_iteratorINSA_10device_ptrIiEEEEPS5_SF_PlNS0_13ScanTileStateIiLb1EEEN4cuda3std3__410__not_fn_tI10isMinusOneEES5_iNS2_19streaming_context_tIlLb1EEELS6_1EEEvT0_T1_T2_T3_T4_T5_T6_T7_iT8_NS1_7vsmem_tEE19static_temp_storage+16];
	add.s32 	%r1153, %r1147, %r1149;
	setp.eq.s32 	%p415, %r87, 5;
	selp.b32 	%r1154, %r1153, %r1148, %p415;
	add.s32 	%r1155, %r1153, %r1150;
	setp.eq.s32 	%p416, %r87, 6;
	selp.b32 	%r1156, %r1155, %r1154, %p416;
	add.s32 	%r1157, %r1155, %r1151;
	setp.eq.s32 	%p417, %r87, 7;
	selp.b32 	%r1158, %r1157, %r1156, %p417;
	add.s32 	%r1159, %r1157, %r1152;
	setp.eq.s32 	%p418, %r87, 8;
	selp.b32 	%r1160, %r1159, %r1158, %p418;
	ld.shared.v4.u32 	{%r1161, %r1162, %r1163, %r1164}, [_ZZN3cub18CUB_300001_SM_10006detail6select23DeviceSelectSweepKernelINS2_10policy_hubIiNS0_8NullTypeEiLb0ELNS0_10SelectImplE1EE10Policy1000EN6thrust24THRUST_300001_SM_1000_NS6detail15normal_iteratorINSA_10device_ptrIiEEEEPS5_SF_PlNS0_13ScanTileStateIiLb1EEEN4cuda3std3__410__not_fn_tI10isMinusOneEES5_iNS2_19streaming_context_tIlLb1EEELS6_1EEEvT0_T1_T2_T3_T4_T5_T6_T7_iT8_NS1_7vsmem_tEE19static_temp_storage+32];
	add.s32 	%r1165, %r1159, %r1161;
	setp.eq.s32 	%p419, %r87, 9;
	selp.b32 	%r1166, %r1165, %r1160, %p419;
	add.s32 	%r1167, %r1165, %r1162;
	setp.eq.s32 	%p420, %r87, 10;
	selp.b32 	%r1168, %r1167, %r1166, %p420;
	add.s32 	%r1169, %r1167, %r1163;
	setp.eq.s32 	%p421, %r87, 11;
	selp.b32 	%r1170, %r1169, %r1168, %p421;
	add.s32 	%r119, %r1169, %r1164;
	setp.gt.u32 	%p422, %r1568, 31;
	setp.lt.u32 	%p423, %r1568, 32;
	setp.eq.s32 	%p424, %r1057, 0;
	selp.b32 	%r1171, 0, %r1138, %p424;
	add.s32 	%r1564, %r1170, %r1171;
	selp.b32 	%r121, %r1138, %r1564, %p423;
	@%p422 bra 	$L__BB8_153;
	setp.ne.s32 	%p425, %r1568, 0;
	mul.wide.s32 	%rd487, %r1, 8;
	add.s64 	%rd57, %rd2, %rd487;
	@%p425 bra 	$L__BB8_131;
	st.shared.u32 	[_ZZN3cub18CUB_300001_SM_10006detail6select23DeviceSelectSweepKernelINS2_10policy_hubIiNS0_8NullTypeEiLb0ELNS0_10SelectImplE1EE10Policy1000EN6thrust24THRUST_300001_SM_1000_NS6detail15normal_iteratorINSA_10device_ptrIiEEEEPS5_SF_PlNS0_13ScanTileStateIiLb1EEEN4cuda3std3__410__not_fn_tI10isMinusOneEES5_iNS2_19streaming_context_tIlLb1EEELS6_1EEEvT0_T1_T2_T3_T4_T5_T6_T7_iT8_NS1_7vsmem_tEE19static_temp_storage+76], %r119;
	add.s64 	%rd488, %rd57, 256;
	mov.b32 	%r1172, 100;
	// begin inline asm
	st.relaxed.gpu.v2.u32 [%rd488], {%r1172, %r119};
	// end inline asm
$L__BB8_131:
	not.b32 	%r1174, %r1568;
	add.s32 	%r1561, %r1, %r1174;
	mov.u32 	%r123, %nctaid.x;
	setp.gt.u32 	%p426, %r123, 499;
	@%p426 bra 	$L__BB8_133;
	membar.cta;
	bra.uni 	$L__BB8_134;
$L__BB8_133:
	mov.b32 	%r1175, 1150;
	// begin inline asm
	nanosleep.u32 %r1175;
	// end inline asm
$L__BB8_134:
	mul.wide.s32 	%rd490, %r1561, 8;
	add.s64 	%rd491, %rd2, %rd490;
	add.s64 	%rd489, %rd491, 256;
	// begin inline asm
	ld.relaxed.gpu.v2.u32 {%r1562, %r1558}, [%rd489];
	// end inline asm
$L__BB8_135:
	setp.eq.s32 	%p427, %r1562, 99;
	mov.b32 	%r1178, -1;
	vote.sync.any.pred 	%p428, %p427, %r1178;
	not.pred 	%p429, %p428;
	@%p429 bra 	$L__BB8_140;
	setp.gt.u32 	%p520, %r123, 499;
	@%p520 bra 	$L__BB8_138;
	membar.cta;
	bra.uni 	$L__BB8_139;
$L__BB8_138:
	mov.b32 	%r1365, 76;
	// begin inline asm
	nanosleep.u32 %r1365;
	// end inline asm
$L__BB8_139:
	// begin inline asm
	ld.relaxed.gpu.v2.u32 {%r1562, %r1558}, [%rd489];
	// end inline asm
	bra.uni 	$L__BB8_135;
$L__BB8_140:
	setp.eq.s32 	%p430, %r1562, 101;
	mov.b32 	%r1205, -1;
	vote.sync.ballot.b32 	%r1206, %p430, %r1205;
	// begin inline asm
	mov.u32 %r1180, %lanemask_ge;
	// end inline asm
	and.b32  	%r1207, %r1206, %r1180;
	or.b32  	%r1208, %r1207, -2147483648;
	add.s32 	%r1209, %r1208, -1;
	not.b32 	%r1210, %r1208;
	and.b32  	%r1211, %r1210, %r1209;
	popc.b32 	%r1184, %r1211;
	mov.b32 	%r1183, 1;
	// begin inline asm
	shfl.sync.down.b32 %r1181, %r1558, %r1183, %r1184, %r1205;
	// end inline asm
	setp.lt.s32 	%p432, %r1057, %r1184;
	selp.b32 	%r1212, %r1181, 0, %p432;
	add.s32 	%r1187, %r1212, %r1558;
	mov.b32 	%r1188, 2;
	// begin inline asm
	shfl.sync.down.b32 %r1186, %r1187, %r1188, %r1184, %r1205;
	// end inline asm
	add.s32 	%r1213, %r1057, 2;
	setp.gt.s32 	%p433, %r1213, %r1184;
	selp.b32 	%r1214, 0, %r1186, %p433;
	add.s32 	%r1192, %r1187, %r1214;
	mov.b32 	%r1193, 4;
	// begin inline asm
	shfl.sync.down.b32 %r1191, %r1192, %r1193, %r1184, %r1205;
	// end inline asm
	add.s32 	%r1215, %r1057, 4;
	setp.gt.s32 	%p434, %r1215, %r1184;
	selp.b32 	%r1216, 0, %r1191, %p434;
	add.s32 	%r1197, %r1192, %r1216;
	mov.b32 	%r1198, 8;
	// begin inline asm
	shfl.sync.down.b32 %r1196, %r1197, %r1198, %r1184, %r1205;
	// end inline asm
	add.s32 	%r1217, %r1057, 8;
	setp.gt.s32 	%p435, %r1217, %r1184;
	selp.b32 	%r1218, 0, %r1196, %p435;
	add.s32 	%r1202, %r1197, %r1218;
	mov.b32 	%r1203, 16;
	// begin inline asm
	shfl.sync.down.b32 %r1201, %r1202, %r1203, %r1184, %r1205;
	// end inline asm
	add.s32 	%r1219, %r1057, 16;
	setp.gt.s32 	%p436, %r1219, %r1184;
	selp.b32 	%r1220, 0, %r1201, %p436;
	add.s32 	%r1559, %r1202, %r1220;
	add.s64 	%rd59, %rd2, 256;
$L__BB8_141:
	setp.ne.s32 	%p437, %r1562, 101;
	mov.b32 	%r1221, -1;
	vote.sync.all.pred 	%p438, %p437, %r1221;
	not.pred 	%p439, %p438;
	@%p439 bra 	$L__BB8_149;
	mul.wide.s32 	%rd602, %r1561, 8;
	add.s64 	%rd603, %rd59, %rd602;
	add.s64 	%rd601, %rd603, -256;
	// begin inline asm
	ld.relaxed.gpu.v2.u32 {%r1562, %r1563}, [%rd601];
	// end inline asm
$L__BB8_143:
	setp.eq.s32 	%p509, %r1562, 99;
	mov.b32 	%r1319, -1;
	vote.sync.any.pred 	%p510, %p509, %r1319;
	not.pred 	%p511, %p510;
	@%p511 bra 	$L__BB8_148;
	setp.gt.u32 	%p519, %r123, 499;
	@%p519 bra 	$L__BB8_146;
	membar.cta;
	bra.uni 	$L__BB8_147;
$L__BB8_146:
	mov.b32 	%r1362, 76;
	// begin inline asm
	nanosleep.u32 %r1362;
	// end inline asm
$L__BB8_147:
	// begin inline asm
	ld.relaxed.gpu.v2.u32 {%r1562, %r1563}, [%rd601];
	// end inline asm
	bra.uni 	$L__BB8_143;
$L__BB8_148:
	setp.eq.s32 	%p512, %r1562, 101;
	mov.b32 	%r1345, -1;
	vote.sync.ballot.b32 	%r1346, %p512, %r1345;
	and.b32  	%r1347, %r1346, %r1180;
	or.b32  	%r1348, %r1347, -2147483648;
	add.s32 	%r1349, %r1348, -1;
	not.b32 	%r1350, %r1348;
	and.b32  	%r1351, %r1350, %r1349;
	popc.b32 	%r1324, %r1351;
	mov.b32 	%r1323, 1;
	// begin inline asm
	shfl.sync.down.b32 %r1321, %r1563, %r1323, %r1324, %r1345;
	// end inline asm
	setp.lt.s32 	%p514, %r1057, %r1324;
	selp.b32 	%r1352, %r1321, 0, %p514;
	add.s32 	%r1327, %r1352, %r1563;
	mov.b32 	%r1328, 2;
	// begin inline asm
	shfl.sync.down.b32 %r1326, %r1327, %r1328, %r1324, %r1345;
	// end inline asm
	setp.gt.s32 	%p515, %r1213, %r1324;
	selp.b32 	%r1354, 0, %r1326, %p515;
	add.s32 	%r1332, %r1327, %r1354;
	mov.b32 	%r1333, 4;
	// begin inline asm
	shfl.sync.down.b32 %r1331, %r1332, %r1333, %r1324, %r1345;
	// end inline asm
	setp.gt.s32 	%p516, %r1215, %r1324;
	selp.b32 	%r1356, 0, %r1331, %p516;
	add.s32 	%r1337, %r1332, %r1356;
	mov.b32 	%r1338, 8;
	// begin inline asm
	shfl.sync.down.b32 %r1336, %r1337, %r1338, %r1324, %r1345;
	// end inline asm
	setp.gt.s32 	%p517, %r1217, %r1324;
	selp.b32 	%r1358, 0, %r1336, %p517;
	add.s32 	%r1342, %r1337, %r1358;
	mov.b32 	%r1343, 16;
	// begin inline asm
	shfl.sync.down.b32 %r1341, %r1342, %r1343, %r1324, %r1345;
	// end inline asm
	setp.gt.s32 	%p518, %r1219, %r1324;
	selp.b32 	%r1360, 0, %r1341, %p518;
	add.s32 	%r1361, %r1360, %r1559;
	add.s32 	%r1559, %r1361, %r1342;
	add.s32 	%r1561, %r1561, -32;
	bra.uni 	$L__BB8_141;
$L__BB8_149:
	setp.ne.s32 	%p440, %r1568, 0;
	@%p440 bra 	$L__BB8_151;
	add.s32 	%r1224, %r1559, %r119;
	add.s64 	%rd492, %rd57, 256;
	mov.b32 	%r1223, 101;
	// begin inline asm
	st.relaxed.gpu.v2.u32 [%rd492], {%r1223, %r1224};
	// end inline asm
	st.shared.u32 	[_ZZN3cub18CUB_300001_SM_10006detail6select23DeviceSelectSweepKernelINS2_10policy_hubIiNS0_8NullTypeEiLb0ELNS0_10SelectImplE1EE10Policy1000EN6thrust24THRUST_300001_SM_1000_NS6detail15normal_iteratorINSA_10device_ptrIiEEEEPS5_SF_PlNS0_13ScanTileStateIiLb1EEEN4cuda3std3__410__not_fn_tI10isMinusOneEES5_iNS2_19streaming_context_tIlLb1EEELS6_1EEEvT0_T1_T2_T3_T4_T5_T6_T7_iT8_NS1_7vsmem_tEE19static_temp_storage+68], %r1559;
	st.shared.u32 	[_ZZN3cub18CUB_300001_SM_10006detail6select23DeviceSelectSweepKernelINS2_10policy_hubIiNS0_8NullTypeEiLb0ELNS0_10SelectImplE1EE10Policy1000EN6thrust24THRUST_300001_SM_1000_NS6detail15normal_iteratorINSA_10device_ptrIiEEEEPS5_SF_PlNS0_13ScanTileStateIiLb1EEEN4cuda3std3__410__not_fn_tI10isMinusOneEES5_iNS2_19streaming_context_tIlLb1EEELS6_1EEEvT0_T1_T2_T3_T4_T5_T6_T7_iT8_NS1_7vsmem_tEE19static_temp_storage+72], %r1224;
$L__BB8_151:
	setp.ne.s32 	%p441, %r1057, 0;
	mov.u32 	%r1564, %r121;
	@%p441 bra 	$L__BB8_153;
	st.shared.u32 	[_ZZN3cub18CUB_300001_SM_10006detail6select23DeviceSelectSweepKernelINS2_10policy_hubIiNS0_8NullTypeEiLb0ELNS0_10SelectImplE1EE10Policy1000EN6thrust24THRUST_300001_SM_1000_NS6detail15normal_iteratorINSA_10device_ptrIiEEEEPS5_SF_PlNS0_13ScanTileStateIiLb1EEEN4cuda3std3__410__not_fn_tI10isMinusOneEES5_iNS2_19streaming_context_tIlLb1EEELS6_1EEEvT0_T1_T2_T3_T4_T5_T6_T7_iT8_NS1_7vsmem_tEE19static_temp_storage+60], %r1559;
	mov.u32 	%r1564, %r1559;
$L__BB8_153:
	mov.u64 	%rd60, %rd219;
	bar.sync 	0;
	setp.eq.s32 	%p442, %r1568, 0;
	ld.shared.u32 	%r1225, [_ZZN3cub18CUB_300001_SM_10006detail6select23DeviceSelectSweepKernelINS2_10policy_hubIiNS0_8NullTypeEiLb0ELNS0_10SelectImplE1EE10Policy1000EN6thrust24THRUST_300001_SM_1000_NS6detail15normal_iteratorINSA_10device_ptrIiEEEEPS5_SF_PlNS0_13ScanTileStateIiLb1EEEN4cuda3std3__410__not_fn_tI10isMinusOneEES5_iNS2_19streaming_context_tIlLb1EEELS6_1EEEvT0_T1_T2_T3_T4_T5_T6_T7_iT8_NS1_7vsmem_tEE19static_temp_storage+60];
	.pragma "used_bytes_mask 61680";
	ld.shared.v4.u32 	{%r1226, %r148, %r1227, %r149}, [_ZZN3cub18CUB_300001_SM_10006detail6select23DeviceSelectSweepKernelINS2_10policy_hubIiNS0_8NullTypeEiLb0ELNS0_10SelectImplE1EE10Policy1000EN6thrust24THRUST_300001_SM_1000_NS6detail15normal_iteratorINSA_10device_ptrIiEEEEPS5_SF_PlNS0_13ScanTileStateIiLb1EEEN4cuda3std3__410__not_fn_tI10isMinusOneEES5_iNS2_19streaming_context_tIlLb1EEELS6_1EEEvT0_T1_T2_T3_T4_T5_T6_T7_iT8_NS1_7vsmem_tEE19static_temp_storage+64];
	selp.b32 	%r1228, 0, %r1225, %p442;
	add.s32 	%r150, %r1228, %r1564;
	setp.ne.s32 	%p443, %r88, -1;
	selp.u32 	%r1229, 1, 0, %p443;
	add.s32 	%r151, %r150, %r1229;
	add.s32 	%r152, %r105, %r150;
	add.s32 	%r153, %r106, %r150;
	add.s32 	%r154, %r107, %r150;
	add.s32 	%r155, %r108, %r150;
	add.s32 	%r156, %r109, %r150;
	add.s32 	%r157, %r110, %r150;
	setp.ne.s32 	%p444, %r95, -1;
	selp.u32 	%r1230, 1, 0, %p444;
	add.s32 	%r158, %r157, %r1230;
	add.s32 	%r159, %r111, %r150;
	add.s32 	%r160, %r112, %r150;
	add.s32 	%r161, %r113, %r150;
	add.s32 	%r162, %r114, %r150;
	add.s32 	%r163, %r115, %r150;
	add.s32 	%r164, %r116, %r150;
	setp.ne.s32 	%p445, %r102, -1;
	selp.u32 	%r1231, 1, 0, %p445;
	add.s32 	%r165, %r164, %r1231;
	setp.ne.s32 	%p446, %r103, -1;
	selp.u32 	%r1232, 1, 0, %p446;
	add.s32 	%r166, %r165, %r1232;
	setp.gt.s32 	%p447, %r149, 384;
	@%p447 bra 	$L__BB8_222;
	setp.ne.s32 	%p448, %r88, -1;
	ld.param.u8 	%rs3, [%rd60];
	ld.param.u64 	%rd493, [%rd60+24];
	cvta.to.global.u64 	%rd61, %rd493;
	@%p448 bra 	$L__BB8_155;
	bra.uni 	$L__BB8_158;
$L__BB8_155:
	setp.ne.s16 	%p449, %rs3, 0;
	mov.b64 	%rd758, 0;
	@%p449 bra 	$L__BB8_157;
	ld.global.u64 	%rd758, [%rd61];
$L__BB8_157:
	cvt.s64.s32 	%rd495, %r150;
	add.s64 	%rd496, %rd758, %rd495;
	shl.b64 	%rd497, %rd496, 2;
	add.s64 	%rd498, %rd4, %rd497;
	st.global.u32 	[%rd498], %r88;
$L__BB8_158:
	setp.eq.s32 	%p450, %r89, -1;
	@%p450 bra 	$L__BB8_162;
	setp.ne.s16 	%p451, %rs3, 0;
	mov.b64 	%rd759, 0;
	@%p451 bra 	$L__BB8_161;
	ld.global.u64 	%rd759, [%rd61];
$L__BB8_161:
	cvt.s64.s32 	%rd500, %r151;
	add.s64 	%rd501, %rd759, %rd500;
	shl.b64 	%rd502, %rd501, 2;
	add.s64 	%rd503, %rd4, %rd502;
	st.global.u32 	[%rd503], %r89;
$L__BB8_162:
	setp.eq.s32 	%p452, %r90, -1;
	@%p452 bra 	$L__BB8_166;
	setp.ne.s16 	%p453, %rs3, 0;
	mov.b64 	%rd760, 0;
	@%p453 bra 	$L__BB8_165;
	ld.global.u64 	%rd760, [%rd61];
$L__BB8_165:
	cvt.s64.s32 	%rd505, %r152;
	add.s64 	%rd506, %rd760, %rd505;
	shl.b64 	%rd507, %rd506, 2;
	add.s64 	%rd508, %rd4, %rd507;
	st.global.u32 	[%rd508], %r90;
$L__BB8_166:
	setp.eq.s32 	%p454, %r91, -1;
	@%p454 bra 	$L__BB8_170;
	setp.ne.s16 	%p455, %rs3, 0;
	mov.b64 	%rd761, 0;
	@%p455 bra 	$L__BB8_169;
	ld.global.u64 	%rd761, [%rd61];
$L__BB8_169:
	cvt.s64.s32 	%rd510, %r153;
	add.s64 	%rd511, %rd761, %rd510;
	shl.b64 	%rd512, %rd511, 2;
	add.s64 	%rd513, %rd4, %rd512;
	st.global.u32 	[%rd513], %r91;
$L__BB8_170:
	setp.eq.s32 	%p456, %r92, -1;
	@%p456 bra 	$L__BB8_174;
	setp.ne.s16 	%p457, %rs3, 0;
	mov.b64 	%rd762, 0;
	@%p457 bra 	$L__BB8_173;
	ld.global.u64 	%rd762, [%rd61];
$L__BB8_173:
	cvt.s64.s32 	%rd515, %r154;
	add.s64 	%rd516, %rd762, %rd515;
	shl.b64 	%rd517, %rd516, 2;
	add.s64 	%rd518, %rd4, %rd517;
	st.global.u32 	[%rd518], %r92;
$L__BB8_174:
	setp.eq.s32 	%p458, %r93, -1;
	@%p458 bra 	$L__BB8_178;
	setp.ne.s16 	%p459, %rs3, 0;
	mov.b64 	%rd763, 0;
	@%p459 bra 	$L__BB8_177;
	ld.global.u64 	%rd763, [%rd61];
$L__BB8_177:
	cvt.s64.s32 	%rd520, %r155;
	add.s64 	%rd521, %rd763, %rd520;
	shl.b64 	%rd522, %rd521, 2;
	add.s64 	%rd523, %rd4, %rd522;
	st.global.u32 	[%rd523], %r93;
$L__BB8_178:
	setp.eq.s32 	%p460, %r94, -1;
	@%p460 bra 	$L__BB8_182;
	setp.ne.s16 	%p461, %rs3, 0;
	mov.b64 	%rd764, 0;
	@%p461 bra 	$L__BB8_181;
	ld.global.u64 	%rd764, [%rd61];
$L__BB8_181:
	cvt.s64.s32 	%rd525, %r156;
	add.s64 	%rd526, %rd764, %rd525;
	shl.b64 	%rd527, %rd526, 2;
	add.s64 	%rd528, %rd4, %rd527;
	st.global.u32 	[%rd528], %r94;
$L__BB8_182:
	setp.eq.s32 	%p462, %r95, -1;
	@%p462 bra 	$L__BB8_186;
	setp.ne.s16 	%p463, %rs3, 0;
	mov.b64 	%rd765, 0;
	@%p463 bra 	$L__BB8_185;
	ld.global.u64 	%rd765, [%rd61];
$L__BB8_185:
	cvt.s64.s32 	%rd530, %r157;
	add.s64 	%rd531, %rd765, %rd530;
	shl.b64 	%rd532, %rd531, 2;
	add.s64 	%rd533, %rd4, %rd532;
	st.global.u32 	[%rd533], %r95;
$L__BB8_186:
	setp.eq.s32 	%p464, %r96, -1;
	@%p464 bra 	$L__BB8_190;
	setp.ne.s16 	%p465, %rs3, 0;
	mov.b64 	%rd766, 0;
	@%p465 bra 	$L__BB8_189;
	ld.global.u64 	%rd766, [%rd61];
$L__BB8_189:
	cvt.s64.s32 	%rd535, %r158;
	add.s64 	%rd536, %rd766, %rd535;
	shl.b64 	%rd537, %rd536, 2;
	add.s64 	%rd538, %rd4, %rd537;
	st.global.u32 	[%rd538], %r96;
$L__BB8_190:
	setp.eq.s32 	%p466, %r97, -1;
	@%p466 bra 	$L__BB8_194;
	setp.ne.s16 	%p467, %rs3, 0;
	mov.b64 	%rd767, 0;
	@%p467 bra 	$L__BB8_193;
	ld.global.u64 	%rd767, [%rd61];
$L__BB8_193:
	cvt.s64.s32 	%rd540, %r159;
	add.s64 	%rd541, %rd767, %rd540;
	shl.b64 	%rd542, %rd541, 2;
	add.s64 	%rd543, %rd4, %rd542;
	st.global.u32 	[%rd543], %r97;
$L__BB8_194:
	setp.eq.s32 	%p468, %r98, -1;
	@%p468 bra 	$L__BB8_198;
	setp.ne.s16 	%p469, %rs3, 0;
	mov.b64 	%rd768, 0;
	@%p469 bra 	$L__BB8_197;
	ld.global.u64 	%rd768, [%rd61];
$L__BB8_197:
	cvt.s64.s32 	%rd545, %r160;
	add.s64 	%rd546, %rd768, %rd545;
	shl.b64 	%rd547, %rd546, 2;
	add.s64 	%rd548, %rd4, %rd547;
	st.global.u32 	[%rd548], %r98;
$L__BB8_198:
	setp.eq.s32 	%p470, %r99, -1;
	@%p470 bra 	$L__BB8_202;
	setp.ne.s16 	%p471, %rs3, 0;
	mov.b64 	%rd769, 0;
	@%p471 bra 	$L__BB8_201;
	ld.global.u64 	%rd769, [%rd61];
$L__BB8_201:
	cvt.s64.s32 	%rd550, %r161;
	add.s64 	%rd551, %rd769, %rd550;
	shl.b64 	%rd552, %rd551, 2;
	add.s64 	%rd553, %rd4, %rd552;
	st.global.u32 	[%rd553], %r99;
$L__BB8_202:
	setp.eq.s32 	%p472, %r100, -1;
	@%p472 bra 	$L__BB8_206;
	setp.ne.s16 	%p473, %rs3, 0;
	mov.b64 	%rd770, 0;
	@%p473 bra 	$L__BB8_205;
	ld.global.u64 	%rd770, [%rd61];
$L__BB8_205:
	cvt.s64.s32 	%rd555, %r162;
	add.s64 	%rd556, %rd770, %rd555;
	shl.b64 	%rd557, %rd556, 2;
	add.s64 	%rd558, %rd4, %rd557;
	st.global.u32 	[%rd558], %r100;
$L__BB8_206:
	setp.eq.s32 	%p474, %r101, -1;
	@%p474 bra 	$L__BB8_210;
	setp.ne.s16 	%p475, %rs3, 0;
	mov.b64 	%rd771, 0;
	@%p475 bra 	$L__BB8_209;
	ld.global.u64 	%rd771, [%rd61];
$L__BB8_209:
	cvt.s64.s32 	%rd560, %r163;
	add.s64 	%rd561, %rd771, %rd560;
	shl.b64 	%rd562, %rd561, 2;
	add.s64 	%rd563, %rd4, %rd562;
	st.global.u32 	[%rd563], %r101;
$L__BB8_210:
	setp.eq.s32 	%p476, %r102, -1;
	@%p476 bra 	$L__BB8_214;
	setp.ne.s16 	%p477, %rs3, 0;
	mov.b64 	%rd772, 0;
	@%p477 bra 	$L__BB8_213;
	ld.global.u64 	%rd772, [%rd61];
$L__BB8_213:
	cvt.s64.s32 	%rd565, %r164;
	add.s64 	%rd566, %rd772, %rd565;
	shl.b64 	%rd567, %rd566, 2;
	add.s64 	%rd568, %rd4, %rd567;
	st.global.u32 	[%rd568], %r102;
$L__BB8_214:
	setp.eq.s32 	%p478, %r103, -1;
	@%p478 bra 	$L__BB8_218;
	setp.ne.s16 	%p479, %rs3, 0;
	mov.b64 	%rd773, 0;
	@%p479 bra 	$L__BB8_217;
	ld.global.u64 	%rd773, [%rd61];
$L__BB8_217:
	cvt.s64.s32 	%rd570, %r165;
	add.s64 	%rd571, %rd773, %rd570;
	shl.b64 	%rd572, %rd571, 2;
	add.s64 	%rd573, %rd4, %rd572;
	st.global.u32 	[%rd573], %r103;
$L__BB8_218:
	setp.eq.s32 	%p480, %r104, -1;
	@%p480 bra 	$L__BB8_619;
	setp.ne.s16 	%p481, %rs3, 0;
	mov.b64 	%rd774, 0;
	@%p481 bra 	$L__BB8_221;
	ld.global.u64 	%rd774, [%rd61];
$L__BB8_221:
	cvt.s64.s32 	%rd575, %r166;
	add.s64 	%rd576, %rd774, %rd575;
	shl.b64 	%rd577, %rd576, 2;
	add.s64 	%rd578, %rd4, %rd577;
	st.global.u32 	[%rd578], %r104;
	bra.uni 	$L__BB8_619;
$L__BB8_222:
	setp.eq.s32 	%p482, %r88, -1;
	bar.sync 	0;
	@%p482 bra 	$L__BB8_224;
	sub.s32 	%r1233, %r150, %r148;
	shl.b32 	%r1234, %r1233, 2;
	add.s32 	%r1236, %r1111, %r1234;
	st.shared.u32 	[%r1236], %r88;
$L__BB8_224:
	setp.eq.s32 	%p483, %r89, -1;
	@%p483 bra 	$L__BB8_226;
	sub.s32 	%r1237, %r151, %r148;
	shl.b32 	%r1238, %r1237, 2;
	add.s32 	%r1240, %r1111, %r1238;
	st.shared.u32 	[%r1240], %r89;
$L__BB8_226:
	setp.eq.s32 	%p484, %r90, -1;
	@%p484 bra 	$L__BB8_228;
	sub.s32 	%r1241, %r152, %r148;
	shl.b32 	%r1242, %r1241, 2;
	add.s32 	%r1244, %r1111, %r1242;
	st.shared.u32 	[%r1244], %r90;
$L__BB8_228:
	setp.eq.s32 	%p485, %r91, -1;
	@%p485 bra 	$L__BB8_230;
	sub.s32 	%r1245, %r153, %r148;
	shl.b32 	%r1246, %r1245, 2;
	add.s32 	%r1248, %r1111, %r1246;
	st.shared.u32 	[%r1248], %r91;
$L__BB8_230:
	setp.eq.s32 	%p486, %r92, -1;
	@%p486 bra 	$L__BB8_232;
	sub.s32 	%r1249, %r154, %r148;
	shl.b32 	%r1250, %r1249, 2;
	add.s32 	%r1252, %r1111, %r1250;
	st.shared.u32 	[%r1252], %r92;
$L__BB8_232:
	setp.eq.s32 	%p487, %r93, -1;
	@%p487 bra 	$L__BB8_234;
	sub.s32 	%r1253, %r155, %r148;
	shl.b32 	%r1254, %r1253, 2;
	add.s32 	%r1256, %r1111, %r1254;
	st.shared.u32 	[%r1256], %r93;
$L__BB8_234:
	setp.eq.s32 	%p488, %r94, -1;
	@%p488 bra 	$L__BB8_236;
	sub.s32 	%r1257, %r156, %r148;
	shl.b32 	%r1258, %r1257, 2;
	add.s32 	%r1260, %r1111, %r1258;
	st.shared.u32 	[%r1260], %r94;
$L__BB8_236:
	setp.eq.s32 	%p489, %r95, -1;
	@%p489 bra 	$L__BB8_238;
	sub.s32 	%r1261, %r157, %r148;
	shl.b32 	%r1262, %r1261, 2;
	add.s32 	%r1264, %r1111, %r1262;
	st.shared.u32 	[%r1264], %r95;
$L__BB8_238:
	setp.eq.s32 	%p490, %r96, -1;
	@%p490 bra 	$L__BB8_240;
	sub.s32 	%r1265, %r158, %r148;
	shl.b32 	%r1266, %r1265, 2;
	add.s32 	%r1268, %r1111, %r1266;
	st.shared.u32 	[%r1268], %r96;
$L__BB8_240:
	setp.eq.s32 	%p491, %r97, -1;
	@%p491 bra 	$L__BB8_242;
	sub.s32 	%r1269, %r159, %r148;
	shl.b32 	%r1270, %r1269, 2;
	add.s32 	%r1272, %r1111, %r1270;
	st.shared.u32 	[%r1272], %r97;
$L__BB8_242:
	setp.eq.s32 	%p492, %r98, -1;
	@%p492 bra 	$L__BB8_244;
	sub.s32 	%r1273, %r160, %r148;
	shl.b32 	%r1274, %r1273, 2;
	add.s32 	%r1276, %r1111, %r1274;
	st.shared.u32 	[%r1276], %r98;
$L__BB8_244:
	setp.eq.s32 	%p493, %r99, -1;
	@%p493 bra 	$L__BB8_246;
	sub.s32 	%r1277, %r161, %r148;
	shl.b32 	%r1278, %r1277, 2;
	add.s32 	%r1280, %r1111, %r1278;
	st.shared.u32 	[%r1280], %r99;
$L__BB8_246:
	setp.eq.s32 	%p494, %r100, -1;
	@%p494 bra 	$L__BB8_248;
	sub.s32 	%r1281, %r162, %r148;
	shl.b32 	%r1282, %r1281, 2;
	add.s32 	%r1284, %r1111, %r1282;
	st.shared.u32 	[%r1284], %r100;
$L__BB8_248:
	setp.eq.s32 	%p495, %r101, -1;
	@%p495 bra 	$L__BB8_250;
	sub.s32 	%r1285, %r163, %r148;
	shl.b32 	%r1286, %r1285, 2;
	add.s32 	%r1288, %r1111, %r1286;
	st.shared.u32 	[%r1288], %r101;
$L__BB8_250:
	setp.eq.s32 	%p496, %r102, -1;
	@%p496 bra 	$L__BB8_252;
	sub.s32 	%r1289, %r164, %r148;
	shl.b32 	%r1290, %r1289, 2;
	add.s32 	%r1292, %r1111, %r1290;
	st.shared.u32 	[%r1292], %r102;
$L__BB8_252:
	setp.eq.s32 	%p497, %r103, -1;
	@%p497 bra 	$L__BB8_254;
	sub.s32 	%r1293, %r165, %r148;
	shl.b32 	%r1294, %r1293, 2;
	add.s32 	%r1296, %r1111, %r1294;
	st.shared.u32 	[%r1296], %r103;
$L__BB8_254:
	setp.eq.s32 	%p498, %r104, -1;
	@%p498 bra 	$L__BB8_256;
	sub.s32 	%r1297, %r166, %r148;
	shl.b32 	%r1298, %r1297, 2;
	add.s32 	%r1300, %r1111, %r1298;
	st.shared.u32 	[%r1300], %r104;
$L__BB8_256:
	bar.sync 	0;
	setp.ge.s32 	%p499, %r1568, %r149;
	@%p499 bra 	$L__BB8_619;
	ld.param.u8 	%rs4, [%rd60];
	ld.param.u64 	%rd579, [%rd60+24];
	cvta.to.global.u64 	%rd62, %rd579;
	not.b32 	%r1301, %r1568;
	add.s32 	%r167, %r149, %r1301;
	mul.hi.u32 	%r1302, %r167, -1431655765;
	shr.u32 	%r1303, %r1302, 8;
	add.s32 	%r168, %r1303, 1;
	and.b32  	%r1304, %r1303, 3;
	setp.eq.s32 	%p500, %r1304, 3;
	@%p500 bra 	$L__BB8_262;
	and.b32  	%r1305, %r168, 3;
	add.s32 	%r1567, %r148, %r1568;
	shl.b32 	%r1306, %r1568, 2;
	add.s32 	%r1566, %r1111, %r1306;
	neg.s32 	%r1565, %r1305;
	mad.lo.s32 	%r1568, %r1305, 384, %r1568;
$L__BB8_259:
	.pragma "nounroll";
	setp.ne.s16 	%p501, %rs4, 0;
	mov.b64 	%rd753, 0;
	@%p501 bra 	$L__BB8_261;
	ld.global.u64 	%rd753, [%rd62];
$L__BB8_261:
	cvt.s64.s32 	%rd581, %r1567;
	add.s64 	%rd582, %rd753, %rd581;
	shl.b64 	%rd583, %rd582, 2;
	add.s64 	%rd584, %rd4, %rd583;
	ld.shared.u32 	%r1308, [%r1566];
	st.global.u32 	[%rd584], %r1308;
	add.s32 	%r1567, %r1567, 384;
	add.s32 	%r1566, %r1566, 1536;
	add.s32 	%r1565, %r1565, 1;
	setp.ne.s32 	%p502, %r1565, 0;
	@%p502 bra 	$L__BB8_259;
$L__BB8_262:
	setp.lt.u32 	%p503, %r167, 1152;
	@%p503 bra 	$L__BB8_619;
	add.s32 	%r1570, %r148, %r1568;
	shl.b32 	%r1309, %r1568, 2;
	add.s32 	%r1311, %r1309, %r1111;
	add.s32 	%r1569, %r1311, 3072;
$L__BB8_264:
	setp.ne.s16 	%p504, %rs4, 0;
	cvt.s64.s32 	%rd65, %r1570;
	mov.b64 	%rd754, 0;
	@%p504 bra 	$L__BB8_266;
	ld.global.u64 	%rd754, [%rd62];
$L__BB8_266:
	setp.ne.s16 	%p505, %rs4, 0;
	add.s64 	%rd587, %rd754, %rd65;
	shl.b64 	%rd588, %rd587, 2;
	add.s64 	%rd589, %rd4, %rd588;
	ld.shared.u32 	%r1312, [%r1569+-3072];
	st.global.u32 	[%rd589], %r1312;
	mov.b64 	%rd755, 0;
	@%p505 bra 	$L__BB8_268;
	ld.global.u64 	%rd755, [%rd62];
$L__BB8_268:
	setp.ne.s16 	%p506, %rs4, 0;
	add.s64 	%rd591, %rd755, %rd65;
	shl.b64 	%rd592, %rd591, 2;
	add.s64 	%rd593, %rd4, %rd592;
	ld.shared.u32 	%r1313, [%r1569+-1536];
	st.global.u32 	[%rd593+1536], %r1313;
	mov.b64 	%rd756, 0;
	@%p506 bra 	$L__BB8_270;
	ld.global.u64 	%rd756, [%rd62];
$L__BB8_270:
	setp.ne.s16 	%p507, %rs4, 0;
	add.s64 	%rd595, %rd756, %rd65;
	shl.b64 	%rd596, %rd595, 2;
	add.s64 	%rd597, %rd4, %rd596;
	ld.shared.u32 	%r1314, [%r1569];
	st.global.u32 	[%rd597+3072], %r1314;
	mov.b64 	%rd757, 0;
	@%p507 bra 	$L__BB8_272;
	ld.global.u64 	%rd757, [%rd62];
$L__BB8_272:
	cvt.u32.u64 	%r1315, %rd65;
	add.s64 	%rd598, %rd757, %rd65;
	shl.b64 	%rd599, %rd598, 2;
	add.s64 	%rd600, %rd4, %rd599;
	ld.shared.u32 	%r1316, [%r1569+1536];
	st.global.u32 	[%rd600+4608], %r1316;
	add.s32 	%r1568, %r1568, 1536;
	add.s32 	%r1570, %r1315, 1536;
	add.s32 	%r1569, %r1569, 6144;
	setp.lt.s32 	%p508, %r1568, %r149;
	@%p508 bra 	$L__BB8_264;
	bra.uni 	$L__BB8_619;
$L__BB8_273:
	ld.param.u32 	%r1549, [_ZN3cub18CUB_300001_SM_10006detail6select23DeviceSelectSweepKernelINS2_10policy_hubIiNS0_8NullTypeEiLb0ELNS0_10SelectImplE1EE10Policy1000EN6thrust24THRUST_300001_SM_1000_NS6detail15normal_iteratorINSA_10device_ptrIiEEEEPS5_SF_PlNS0_13ScanTileStateIiLb1EEEN4cuda3std3__410__not_fn_tI10isMinusOneEES5_iNS2_19streaming_context_tIlLb1EEELS6_1EEEvT0_T1_T2_T3_T4_T5_T6_T7_iT8_NS1_7vsmem_tE_param_7];
	sub.s32 	%r188, %r1549, %r2;
	setp.ne.s32 	%p36, %r1, 0;
	@%p36 bra 	$L__BB8_430;
	ld.param.u8 	%rs32, [%rd1];
	setp.eq.s16 	%p228, %rs32, 0;
	ld.param.u64 	%rd348, [%rd1+16];
	selp.b64 	%rd349, %rd348, 0, %p228;
	cvt.u64.u32 	%rd350, %r2;
	add.s64 	%rd351, %rd349, %rd350;
	mov.u32 	%r1591, %tid.x;
	and.b32  	%r816, %r1591, 31;
	and.b32  	%r817, %r1591, 992;
	mul.lo.s32 	%r818, %r817, 17;
	or.b32  	%r190, %r818, %r816;
	setp.ge.s32 	%p229, %r190, %r188;
	cvt.u64.u32 	%rd352, %r190;
	add.s64 	%rd353, %rd351, %rd352;
	shl.b64 	%rd354, %rd353, 2;
	add.s64 	%rd108, %rd3, %rd354;
	@%p229 bra 	$L__BB8_276;
	ld.global.u32 	%r1572, [%rd108];
$L__BB8_276:
	add.s32 	%r820, %r190, 32;
	setp.ge.s32 	%p230, %r820, %r188;
	@%p230 bra 	$L__BB8_278;
	ld.global.u32 	%r1573, [%rd108+128];
$L__BB8_278:
	add.s32 	%r822, %r190, 64;
	setp.ge.s32 	%p231, %r822, %r188;
	@%p231 bra 	$L__BB8_280;
	ld.global.u32 	%r1574, [%rd108+256];
$L__BB8_280:
	add.s32 	%r824, %r190, 96;
	setp.ge.s32 	%p232, %r824, %r188;
	@%p232 bra 	$L__BB8_282;
	ld.global.u32 	%r1575, [%rd108+384];
$L__BB8_282:
	add.s32 	%r826, %r190, 128;
	setp.ge.s32 	%p233, %r826, %r188;
	@%p233 bra 	$L__BB8_284;
	ld.global.u32 	%r1576, [%rd108+512];
$L__BB8_284:
	add.s32 	%r828, %r190, 160;
	setp.ge.s32 	%p234, %r828, %r188;
	@%p234 bra 	$L__BB8_286;
	ld.global.u32 	%r1577, [%rd108+640];
$L__BB8_286:
	add.s32 	%r830, %r190, 192;
	setp.ge.s32 	%p235, %r830, %r188;
	@%p235 bra 	$L__BB8_288;
	ld.global.u32 	%r1578, [%rd108+768];
$L__BB8_288:
	add.s32 	%r832, %r190, 224;
	setp.ge.s32 	%p236, %r832, %r188;
	@%p236 bra 	$L__BB8_290;
	ld.global.u32 	%r1579, [%rd108+896];
$L__BB8_290:
	add.s32 	%r834, %r190, 256;
	setp.ge.s32 	%p237, %r834, %r188;
	@%p237 bra 	$L__BB8_292;
	ld.global.u32 	%r1580, [%rd108+1024];
$L__BB8_292:
	add.s32 	%r836, %r190, 288;
	setp.ge.s32 	%p238, %r836, %r188;
	@%p238 bra 	$L__BB8_294;
	ld.global.u32 	%r1581, [%rd108+1152];
$L__BB8_294:
	add.s32 	%r838, %r190, 320;
	setp.ge.s32 	%p239, %r838, %r188;
	@%p239 bra 	$L__BB8_296;
	ld.global.u32 	%r1582, [%rd108+1280];
$L__BB8_296:
	add.s32 	%r840, %r190, 352;
	setp.ge.s32 	%p240, %r840, %r188;
	@%p240 bra 	$L__BB8_298;
	ld.global.u32 	%r1583, [%rd108+1408];
$L__BB8_298:
	add.s32 	%r842, %r190, 384;
	setp.ge.s32 	%p241, %r842, %r188;
	@%p241 bra 	$L__BB8_300;
	ld.global.u32 	%r1584, [%rd108+1536];
$L__BB8_300:
	add.s32 	%r844, %r190, 416;
	setp.ge.s32 	%p242, %r844, %r188;
	@%p242 bra 	$L__BB8_302;
	ld.global.u32 	%r1585, [%rd108+1664];
$L__BB8_302:
	add.s32 	%r846, %r190, 448;
	setp.ge.s32 	%p243, %r846, %r188;
	@%p243 bra 	$L__BB8_304;
	ld.global.u32 	%r1586, [%rd108+1792];
$L__BB8_304:
	add.s32 	%r848, %r190, 480;
	setp.ge.s32 	%p244, %r848, %r188;
	@%p244 bra 	$L__BB8_306;
	ld.global.u32 	%r1587, [%rd108+1920];
$L__BB8_306:
	add.s32 	%r850, %r190, 512;
	setp.ge.s32 	%p245, %r850, %r188;
	@%p245 bra 	$L__BB8_308;
	ld.global.u32 	%r1588, [%rd108+2048];
$L__BB8_308:
	// begin inline asm
	mov.u32 %r851, %laneid;
	// end inline asm
	shr.u32 	%r226, %r1591, 5;
	mad.lo.s32 	%r882, %r226, 544, %r851;
	shl.b32 	%r883, %r882, 2;
	mov.u32 	%r884, _ZZN3cub18CUB_300001_SM_10006detail6select23DeviceSelectSweepKernelINS2_10policy_hubIiNS0_8NullTypeEiLb0ELNS0_10SelectImplE1EE10Policy1000EN6thrust24THRUST_300001_SM_1000_NS6detail15normal_iteratorINSA_10device_ptrIiEEEEPS5_SF_PlNS0_13ScanTileStateIiLb1EEEN4cuda3std3__410__not_fn_tI10isMinusOneEES5_iNS2_19streaming_context_tIlLb1EEELS6_1EEEvT0_T1_T2_T3_T4_T5_T6_T7_iT8_NS1_7vsmem_tEE19static_temp_storage;
	add.s32 	%r885, %r884, %r883;
	st.shared.u32 	[%r885], %r1572;
	st.shared.u32 	[%r885+128], %r1573;
	st.shared.u32 	[%r885+256], %r1574;
	st.shared.u32 	[%r885+384], %r1575;
	st.shared.u32 	[%r885+512], %r1576;
	st.shared.u32 	[%r885+640], %r1577;
	st.shared.u32 	[%r885+768], %r1578;
	st.shared.u32 	[%r885+896], %r1579;
	st.shared.u32 	[%r885+1024], %r1580;
	st.shared.u32 	[%r885+1152], %r1581;
	st.shared.u32 	[%r885+1280], %r1582;
	st.shared.u32 	[%r885+1408], %r1583;
	st.shared.u32 	[%r885+1536], %r1584;
	st.shared.u32 	[%r885+1664], %r1585;
	st.shared.u32 	[%r885+1792], %r1586;
	st.shared.u32 	[%r885+1920], %r1587;
	st.shared.u32 	[%r885+2048], %r1588;
	bar.warp.sync 	-1;
	shl.b32 	%r886, %r851, 6;
	add.s32 	%r887, %r885, %r886;
	ld.shared.u32 	%r888, [%r887];
	ld.shared.u32 	%r889, [%r887+4];
	ld.shared.u32 	%r890, [%r887+8];
	ld.shared.u32 	%r891, [%r887+12];
	ld.shared.u32 	%r892, [%r887+16];
	ld.shared.u32 	%r893, [%r887+20];
	ld.shared.u32 	%r894, [%r887+24];
	ld.shared.u32 	%r895, [%r887+28];
	ld.shared.u32 	%r896, [%r887+32];
	ld.shared.u32 	%r897, [%r887+36];
	ld.shared.u32 	%r898, [%r887+40];
	ld.shared.u32 	%r899, [%r887+44];
	ld.shared.u32 	%r900, [%r887+48];
	ld.shared.u32 	%r901, [%r887+52];
	ld.shared.u32 	%r902, [%r887+56];
	ld.shared.u32 	%r903, [%r887+60];
	ld.shared.u32 	%r904, [%r887+64];
	mul.lo.s32 	%r905, %r1591, 17;
	setp.ge.s32 	%p246, %r905, %r188;
	setp.ne.s32 	%p247, %r888, -1;
	or.pred  	%p1, %p246, %p247;
	selp.u32 	%r906, 1, 0, %p1;
	add.s32 	%r907, %r905, 1;
	setp.ge.s32 	%p248, %r907, %r188;
	setp.ne.s32 	%p249, %r889, -1;
	or.pred  	%p2, %p248, %p249;
	selp.u32 	%r908, 1, 0, %p2;
	add.s32 	%r909, %r905, 2;
	setp.ge.s32 	%p250, %r909, %r188;
	setp.ne.s32 	%p251, %r890, -1;
	or.pred  	%p3, %p250, %p251;
	selp.u32 	%r910, 1, 0, %p3;
	add.s32 	%r911, %r905, 3;
	setp.ge.s32 	%p252, %r911, %r188;
	setp.ne.s32 	%p253, %r891, -1;
	or.pred  	%p4, %p252, %p253;
	selp.u32 	%r912, 1, 0, %p4;
	add.s32 	%r913, %r905, 4;
	setp.ge.s32 	%p254, %r913, %r188;
	setp.ne.s32 	%p255, %r892, -1;
	or.pred  	%p5, %p254, %p255;
	selp.u32 	%r914, 1, 0, %p5;
	add.s32 	%r915, %r905, 5;
	setp.ge.s32 	%p256, %r915, %r188;
	setp.ne.s32 	%p257, %r893, -1;
	or.pred  	%p6, %p256, %p257;
	selp.u32 	%r916, 1, 0, %p6;
	add.s32 	%r917, %r905, 6;
	setp.ge.s32 	%p258, %r917, %r188;
	setp.ne.s32 	%p259, %r894, -1;
	or.pred  	%p7, %p258, %p259;
	selp.u32 	%r918, 1, 0, %p7;
	add.s32 	%r919, %r905, 7;
	setp.ge.s32 	%p260, %r919, %r188;
	setp.ne.s32 	%p261, %r895, -1;
	or.pred  	%p8, %p260, %p261;
	selp.u32 	%r920, 1, 0, %p8;
	add.s32 	%r921, %r905, 8;
	setp.ge.s32 	%p262, %r921, %r188;
	setp.ne.s32 	%p263, %r896, -1;
	or.pred  	%p9, %p262, %p263;
	selp.u32 	%r922, 1, 0, %p9;
	add.s32 	%r923, %r905, 9;
	setp.ge.s32 	%p264, %r923, %r188;
	setp.ne.s32 	%p265, %r897, -1;
	or.pred  	%p10, %p264, %p265;
	selp.u32 	%r924, 1, 0, %p10;
	add.s32 	%r925, %r905, 10;
	setp.ge.s32 	%p266, %r925, %r188;
	setp.ne.s32 	%p267, %r898, -1;
	or.pred  	%p11, %p266, %p267;
	selp.u32 	%r926, 1, 0, %p11;
	add.s32 	%r927, %r905, 11;
	setp.ge.s32 	%p268, %r927, %r188;
	setp.ne.s32 	%p269, %r899, -1;
	or.pred  	%p12, %p268, %p269;
	selp.u32 	%r928, 1, 0, %p12;
	add.s32 	%r929, %r905, 12;
	setp.ge.s32 	%p270, %r929, %r188;
	setp.ne.s32 	%p271, %r900, -1;
	or.pred  	%p13, %p270, %p271;
	selp.u32 	%r930, 1, 0, %p13;
	add.s32 	%r931, %r905, 13;
	setp.ge.s32 	%p272, %r931, %r188;
	setp.ne.s32 	%p273, %r901, -1;
	or.pred  	%p14, %p272, %p273;
	selp.u32 	%r932, 1, 0, %p14;
	add.s32 	%r933, %r905, 14;
	setp.ge.s32 	%p274, %r933, %r188;
	setp.ne.s32 	%p275, %r902, -1;
	or.pred  	%p15, %p274, %p275;
	selp.u32 	%r934, 1, 0, %p15;
	add.s32 	%r935, %r905, 15;
	setp.ge.s32 	%p276, %r935, %r188;
	setp.ne.s32 	%p277, %r903, -1;
	or.pred  	%p16, %p276, %p277;
	selp.u32 	%r936, 1, 0, %p16;
	add.s32 	%r937, %r905, 16;
	setp.ge.s32 	%p278, %r937, %r188;
	setp.ne.s32 	%p279, %r904, -1;
	or.pred  	%p17, %p278, %p279;
	selp.u32 	%r938, 1, 0, %p17;
	bar.sync 	0;
	add.s32 	%r244, %r908, %r906;
	add.s32 	%r245, %r244, %r910;
	add.s32 	%r246, %r245, %r912;
	add.s32 	%r247, %r246, %r914;
	add.s32 	%r248, %r247, %r916;
	add.s32 	%r939, %r248, %r918;
	add.s32 	%r249, %r939, %r920;
	add.s32 	%r940, %r249, %r922;
	add.s32 	%r250, %r940, %r924;
	add.s32 	%r941, %r250, %r926;
	add.s32 	%r942, %r941, %r928;
	add.s32 	%r251, %r942, %r930;
	add.s32 	%r252, %r251, %r932;
	add.s32 	%r943, %r252, %r934;
	add.s32 	%r253, %r943, %r936;
	add.s32 	%r856, %r253, %r938;
	mov.b32 	%r854, 1;
	mov.b32 	%r879, 0;
	mov.b32 	%r881, -1;
	// begin inline asm
	{  .reg .s32 r0;  .reg .pred p;  shfl.sync.up.b32 r0|p, %r856, %r854, %r879, %r881;  @p add.s32 r0, r0, %r856;  mov.s32 %r852, r0;}
	// end inline asm
	mov.b32 	%r860, 2;
	// begin inline asm
	{  .reg .s32 r0;  .reg .pred p;  shfl.sync.up.b32 r0|p, %r852, %r860, %r879, %r881;  @p add.s32 r0, r0, %r852;  mov.s32 %r858, r0;}
	// end inline asm
	mov.b32 	%r866, 4;
	// begin inline asm
	{  .reg .s32 r0;  .reg .pred p;  shfl.sync.up.b32 r0|p, %r858, %r866, %r879, %r881;  @p add.s32 r0, r0, %r858;  mov.s32 %r864, r0;}
	// end inline asm
	mov.b32 	%r872, 8;
	// begin inline asm
	{  .reg .s32 r0;  .reg .pred p;  shfl.sync.up.b32 r0|p, %r864, %r872, %r879, %r881;  @p add.s32 r0, r0, %r864;  mov.s32 %r870, r0;}
	// end inline asm
	mov.b32 	%r878, 16;
	// begin inline asm
	{  .reg .s32 r0;  .reg .pred p;  shfl.sync.up.b32 r0|p, %r870, %r878, %r879, %r881;  @p add.s32 r0, r0, %r870;  mov.s32 %r876, r0;}
	// end inline asm
	setp.ne.s32 	%p280, %r851, 31;
	@%p280 bra 	$L__BB8_310;
	shl.b32 	%r944, %r226, 2;
	mov.u32 	%r945, _ZZN3cub18CUB_300001_SM_10006detail6select23DeviceSelectSweepKernelINS2_10policy_hubIiNS0_8NullTypeEiLb0ELNS0_10SelectImplE1EE10Policy1000EN6thrust24THRUST_300001_SM_1000_NS6detail15normal_iteratorINSA_10device_ptrIiEEEEPS5_SF_PlNS0_13ScanTileStateIiLb1EEEN4cuda3std3__410__not_fn_tI10isMinusOneEES5_iNS2_19streaming_context_tIlLb1EEELS6_1EEEvT0_T1_T2_T3_T4_T5_T6_T7_iT8_NS1_7vsmem_tEE19static_temp_storage;
	add.s32 	%r946, %r945, %r944;
	st.shared.u32 	[%r946], %r876;
$L__BB8_310:
	bar.sync 	0;
	ld.shared.v4.u32 	{%r256, %r257, %r258, %r259}, [_ZZN3cub18CUB_300001_SM_10006detail6select23DeviceSelectSweepKernelINS2_10policy_hubIiNS0_8NullTypeEiLb0ELNS0_10SelectImplE1EE10Policy1000EN6thrust24THRUST_300001_SM_1000_NS6detail15normal_iteratorINSA_10device_ptrIiEEEEPS5_SF_PlNS0_13ScanTileStateIiLb1EEEN4cuda3std3__410__not_fn_tI10isMinusOneEES5_iNS2_19streaming_context_tIlLb1EEELS6_1EEEvT0_T1_T2_T3_T4_T5_T6_T7_iT8_NS1_7vsmem_tEE19static_temp_storage];
	add.s32 	%r947, %r257, %r256;
	setp.eq.s32 	%p281, %r226, 2;
	selp.b32 	%r948, %r947, %r256, %p281;
	add.s32 	%r949, %r947, %r258;
	setp.eq.s32 	%p282, %r226, 3;
	selp.b32 	%r950, %r949, %r948, %p282;
	add.s32 	%r951, %r949, %r259;
	setp.eq.s32 	%p283, %r226, 4;
	selp.b32 	%r952, %r951, %r950, %p283;
	ld.shared.v4.u32 	{%r260, %r261, %r262, %r263}, [_ZZN3cub18CUB_300001_SM_10006detail6select23DeviceSelectSweepKernelINS2_10policy_hubIiNS0_8NullTypeEiLb0ELNS0_10SelectImplE1EE10Policy1000EN6thrust24THRUST_300001_SM_1000_NS6detail15normal_iteratorINSA_10device_ptrIiEEEEPS5_SF_PlNS0_13ScanTileStateIiLb1EEEN4cuda3std3__410__not_fn_tI10isMinusOneEES5_iNS2_19streaming_context_tIlLb1EEELS6_1EEEvT0_T1_T2_T3_T4_T5_T6_T7_iT8_NS1_7vsmem_tEE19static_temp_storage+16];
	add.s32 	%r953, %r951, %r260;
	setp.eq.s32 	%p284, %r226, 5;
	selp.b32 	%r954, %r953, %r952, %p284;
	add.s32 	%r955, %r953, %r261;
	setp.eq.s32 	%p285, %r226, 6;
	selp.b32 	%r956, %r955, %r954, %p285;
	add.s32 	%r957, %r955, %r262;
	setp.eq.s32 	%p286, %r226, 7;
	selp.b32 	%r958, %r957, %r956, %p286;
	add.s32 	%r959, %r957, %r263;
	setp.eq.s32 	%p287, %r226, 8;
	selp.b32 	%r960, %r959, %r958, %p287;
	ld.shared.v4.u32 	{%r264, %r265, %r266, %r267}, [_ZZN3cub18CUB_300001_SM_10006detail6select23DeviceSelectSweepKernelINS2_10policy_hubIiNS0_8NullTypeEiLb0ELNS0_10SelectImplE1EE10Policy1000EN6thrust24THRUST_300001_SM_1000_NS6detail15normal_iteratorINSA_10device_ptrIiEEEEPS5_SF_PlNS0_13ScanTileStateIiLb1EEEN4cuda3std3__410__not_fn_tI10isMinusOneEES5_iNS2_19streaming_context_tIlLb1EEELS6_1EEEvT0_T1_T2_T3_T4_T5_T6_T7_iT8_NS1_7vsmem_tEE19static_temp_storage+32];
	add.s32 	%r961, %r959, %r264;
	setp.eq.s32 	%p288, %r226, 9;
	selp.b32 	%r962, %r961, %r960, %p288;
	add.s32 	%r963, %r961, %r265;
	setp.eq.s32 	%p289, %r226, 10;
	selp.b32 	%r964, %r963, %r962, %p289;
	add.s32 	%r965, %r963, %r266;
	setp.eq.s32 	%p290, %r226, 11;
	selp.b32 	%r966, %r965, %r964, %p290;
	setp.lt.u32 	%p291, %r1591, 32;
	selp.b32 	%r967, 0, %r966, %p291;
	setp.eq.s32 	%p292, %r851, 0;
	sub.s32 	%r968, %r876, %r856;
	selp.b32 	%r969, 0, %r968, %p292;
	add.s32 	%r268, %r967, %r969;
	selp.u32 	%r970, 1, 0, %p1;
	add.s32 	%r269, %r268, %r970;
	add.s32 	%r270, %r244, %r268;
	add.s32 	%r271, %r245, %r268;
	add.s32 	%r272, %r246, %r268;
	add.s32 	%r273, %r247, %r268;
	add.s32 	%r274, %r248, %r268;
	selp.u32 	%r971, 1, 0, %p7;
	add.s32 	%r275, %r274, %r971;
	add.s32 	%r276, %r249, %r268;
	selp.u32 	%r972, 1, 0, %p9;
	add.s32 	%r277, %r276, %r972;
	add.s32 	%r278, %r250, %r268;
	selp.u32 	%r973, 1, 0, %p11;
	add.s32 	%r279, %r278, %r973;
	selp.u32 	%r974, 1, 0, %p12;
	add.s32 	%r280, %r279, %r974;
	add.s32 	%r281, %r251, %r268;
	add.s32 	%r282, %r252, %r268;
	selp.u32 	%r975, 1, 0, %p15;
	add.s32 	%r283, %r282, %r975;
	add.s32 	%r284, %r253, %r268;
	add.s32 	%r976, %r188, %r267;
	add.s32 	%r977, %r976, %r965;
	add.s32 	%r1626, %r977, -6528;
	setp.gt.s32 	%p293, %r1626, 384;
	@%p293 bra 	$L__BB8_379;
	mov.u64 	%rd355, %rd219;
	ld.param.u8 	%rs5, [%rd355];
	ld.param.u64 	%rd356, [%rd355+24];
	cvta.to.global.u64 	%rd109, %rd356;
	setp.lt.s32 	%p294, %r268, %r1626;
	and.pred  	%p295, %p1, %p294;
	@%p295 bra 	$L__BB8_312;
	bra.uni 	$L__BB8_315;
$L__BB8_312:
	setp.ne.s16 	%p296, %rs5, 0;
	mov.b64 	%rd782, 0;
	@%p296 bra 	$L__BB8_314;
	ld.global.u64 	%rd782, [%rd109];
$L__BB8_314:
	cvt.s64.s32 	%rd358, %r268;
	add.s64 	%rd359, %rd782, %rd358;
	shl.b64 	%rd360, %rd359, 2;
	add.s64 	%rd361, %rd4, %rd360;
	st.global.u32 	[%rd361], %r888;
$L__BB8_315:
	setp.ge.s32 	%p297, %r269, %r1626;
	not.pred 	%p298, %p2;
	or.pred  	%p299, %p298, %p297;
	@%p299 bra 	$L__BB8_319;
	setp.ne.s16 	%p300, %rs5, 0;
	mov.b64 	%rd783, 0;
	@%p300 bra 	$L__BB8_318;
	ld.global.u64 	%rd783, [%rd109];
$L__BB8_318:
	cvt.s64.s32 	%rd363, %r269;
	add.s64 	%rd364, %rd783, %rd363;
	shl.b64 	%rd365, %rd364, 2;
	add.s64 	%rd366, %rd4, %rd365;
	st.global.u32 	[%rd366], %r889;
$L__BB8_319:
	setp.ge.s32 	%p301, %r270, %r1626;
	not.pred 	%p302, %p3;
	or.pred  	%p303, %p302, %p301;
	@%p303 bra 	$L__BB8_323;
	setp.ne.s16 	%p304, %rs5, 0;
	mov.b64 	%rd784, 0;
	@%p304 bra 	$L__BB8_322;
	ld.global.u64 	%rd784, [%rd109];
$L__BB8_322:
	cvt.s64.s32 	%rd368, %r270;
	add.s64 	%rd369, %rd784, %rd368;
	shl.b64 	%rd370, %rd369, 2;
	add.s64 	%rd371, %rd4, %rd370;
	st.global.u32 	[%rd371], %r890;
$L__BB8_323:
	setp.ge.s32 	%p305, %r271, %r1626;
	not.pred 	%p306, %p4;
	or.pred  	%p307, %p306, %p305;
	@%p307 bra 	$L__BB8_327;
	setp.ne.s16 	%p308, %rs5, 0;
	mov.b64 	%rd785, 0;
	@%p308 bra 	$L__BB8_326;
	ld.global.u64 	%rd785, [%rd109];
$L__BB8_326:
	cvt.s64.s32 	%rd373, %r271;
	add.s64 	%rd374, %rd785, %rd373;
	shl.b64 	%rd375, %rd374, 2;
	add.s64 	%rd376, %rd4, %rd375;
	st.global.u32 	[%rd376], %r891;
$L__BB8_327:
	setp.ge.s32 	%p309, %r272, %r1626;
	not.pred 	%p310, %p5;
	or.pred  	%p311, %p310, %p309;
	@%p311 bra 	$L__BB8_331;
	setp.ne.s16 	%p312, %rs5, 0;
	mov.b64 	%rd786, 0;
	@%p312 bra 	$L__BB8_330;
	ld.global.u64 	%rd786, [%rd109];
$L__BB8_330:
	cvt.s64.s32 	%rd378, %r272;
	add.s64 	%rd379, %rd786, %rd378;
	shl.b64 	%rd380, %rd379, 2;
	add.s64 	%rd381, %rd4, %rd380;
	st.global.u32 	[%rd381], %r892;
$L__BB8_331:
	setp.ge.s32 	%p313, %r273, %r1626;
	not.pred 	%p314, %p6;
	or.pred  	%p315, %p314, %p313;
	@%p315 bra 	$L__BB8_335;
	setp.ne.s16 	%p316, %rs5, 0;
	mov.b64 	%rd787, 0;
	@%p316 bra 	$L__BB8_334;
	ld.global.u64 	%rd787, [%rd109];
$L__BB8_334:
	cvt.s64.s32 	%rd383, %r273;
	add.s64 	%rd384, %rd787, %rd383;
	shl.b64 	%rd385, %rd384, 2;
	add.s64 	%rd386, %rd4, %rd385;
	st.global.u32 	[%rd386], %r893;
$L__BB8_335:
	setp.ge.s32 	%p317, %r274, %r1626;
	not.pred 	%p318, %p7;
	or.pred  	%p319, %p318, %p317;
	@%p319 bra 	$L__BB8_339;
	setp.ne.s16 	%p320, %rs5, 0;
	mov.b64 	%rd788, 0;
	@%p320 bra 	$L__BB8_338;
	ld.global.u64 	%rd788, [%rd109];
$L__BB8_338:
	cvt.s64.s32 	%rd388, %r274;
	add.s64 	%rd389, %rd788, %rd388;
	shl.b64 	%rd390, %rd389, 2;
	add.s64 	%rd391, %rd4, %rd390;
	st.global.u32 	[%rd391], %r894;
$L__BB8_339:
	setp.ge.s32 	%p321, %r275, %r1626;
	not.pred 	%p322, %p8;
	or.pred  	%p323, %p322, %p321;
	@%p323 bra 	$L__BB8_343;
	setp.ne.s16 	%p324, %rs5, 0;
	mov.b64 	%rd789, 0;
	@%p324 bra 	$L__BB8_342;
	ld.global.u64 	%rd789, [%rd109];
$L__BB8_342:
	cvt.s64.s32 	%rd393, %r275;
	add.s64 	%rd394, %rd789, %rd393;
	shl.b64 	%rd395, %rd394, 2;
	add.s64 	%rd396, %rd4, %rd395;
	st.global.u32 	[%rd396], %r895;
$L__BB8_343:
	setp.ge.s32 	%p325, %r276, %r1626;
	not.pred 	%p326, %p9;
	or.pred  	%p327, %p326, %p325;
	@%p327 bra 	$L__BB8_347;
	setp.ne.s16 	%p328, %rs5, 0;
	mov.b64 	%rd790, 0;
	@%p328 bra 	$L__BB8_346;
	ld.global.u64 	%rd790, [%rd109];
$L__BB8_346:
	cvt.s64.s32 	%rd398, %r276;
	add.s64 	%rd399, %rd790, %rd398;
	shl.b64 	%rd400, %rd399, 2;
	add.s64 	%rd401, %rd4, %rd400;
	st.global.u32 	[%rd401], %r896;
$L__BB8_347:
	setp.ge.s32 	%p329, %r277, %r1626;
	not.pred 	%p330, %p10;
	or.pred  	%p331, %p330, %p329;
	@%p331 bra 	$L__BB8_351;
	setp.ne.s16 	%p332, %rs5, 0;
	mov.b64 	%rd791, 0;
	@%p332 bra 	$L__BB8_350;
	ld.global.u64 	%rd791, [%rd109];
$L__BB8_350:
	cvt.s64.s32 	%rd403, %r277;
	add.s64 	%rd404, %rd791, %rd403;
	shl.b64 	%rd405, %rd404, 2;
	add.s64 	%rd406, %rd4, %rd405;
	st.global.u32 	[%rd406], %r897;
$L__BB8_351:
	setp.ge.s32 	%p333, %r278, %r1626;
	not.pred 	%p334, %p11;
	or.pred  	%p335, %p334, %p333;
	@%p335 bra 	$L__BB8_355;
	setp.ne.s16 	%p336, %rs5, 0;
	mov.b64 	%rd792, 0;
	@%p336 bra 	$L__BB8_354;
	ld.global.u64 	%rd792, [%rd109];
$L__BB8_354:
	cvt.s64.s32 	%rd408, %r278;
	add.s64 	%rd409, %rd792, %rd408;
	shl.b64 	%rd410, %rd409, 2;
	add.s64 	%rd411, %rd4, %rd410;
	st.global.u32 	[%rd411], %r898;
$L__BB8_355:
	setp.ge.s32 	%p337, %r279, %r1626;
	not.pred 	%p338, %p12;
	or.pred  	%p339, %p338, %p337;
	@%p339 bra 	$L__BB8_359;
	setp.ne.s16 	%p340, %rs5, 0;
	mov.b64 	%rd793, 0;
	@%p340 bra 	$L__BB8_358;
	ld.global.u64 	%rd793, [%rd109];
$L__BB8_358:
	cvt.s64.s32 	%rd413, %r279;
	add.s64 	%rd414, %rd793, %rd413;
	shl.b64 	%rd415, %rd414, 2;
	add.s64 	%rd416, %rd4, %rd415;
	st.global.u32 	[%rd416], %r899;
$L__BB8_359:
	setp.ge.s32 	%p341, %r280, %r1626;
	not.pred 	%p342, %p13;
	or.pred  	%p343, %p342, %p341;
	@%p343 bra 	$L__BB8_363;
	setp.ne.s16 	%p344, %rs5, 0;
	mov.b64 	%rd794, 0;
	@%p344 bra 	$L__BB8_362;
	ld.global.u64 	%rd794, [%rd109];
$L__BB8_362:
	cvt.s64.s32 	%rd418, %r280;
	add.s64 	%rd419, %rd794, %rd418;
	shl.b64 	%rd420, %rd419, 2;
	add.s64 	%rd421, %rd4, %rd420;
	st.global.u32 	[%rd421], %r900;
$L__BB8_363:
	setp.ge.s32 	%p345, %r281, %r1626;
	not.pred 	%p346, %p14;
	or.pred  	%p347, %p346, %p345;
	@%p347 bra 	$L__BB8_367;
	setp.ne.s16 	%p348, %rs5, 0;
	mov.b64 	%rd795, 0;
	@%p348 bra 	$L__BB8_366;
	ld.global.u64 	%rd795, [%rd109];
$L__BB8_366:
	cvt.s64.s32 	%rd423, %r281;
	add.s64 	%rd424, %rd795, %rd423;
	shl.b64 	%rd425, %rd424, 2;
	add.s64 	%rd426, %rd4, %rd425;
	st.global.u32 	[%rd426], %r901;
$L__BB8_367:
	setp.ge.s32 	%p349, %r282, %r1626;
	not.pred 	%p350, %p15;
	or.pred  	%p351, %p350, %p349;
	@%p351 bra 	$L__BB8_371;
	setp.ne.s16 	%p352, %rs5, 0;
	mov.b64 	%rd796, 0;
	@%p352 bra 	$L__BB8_370;
	ld.global.u64 	%rd796, [%rd109];
$L__BB8_370:
	cvt.s64.s32 	%rd428, %r282;
	add.s64 	%rd429, %rd796, %rd428;
	shl.b64 	%rd430, %rd429, 2;
	add.s64 	%rd431, %rd4, %rd430;
	st.global.u32 	[%rd431], %r902;
$L__BB8_371:
	setp.ge.s32 	%p353, %r283, %r1626;
	not.pred 	%p354, %p16;
	or.pred  	%p355, %p354, %p353;
	@%p355 bra 	$L__BB8_375;
	setp.ne.s16 	%p356, %rs5, 0;
	mov.b64 	%rd797, 0;
	@%p356 bra 	$L__BB8_374;
	ld.global.u64 	%rd797, [%rd109];
$L__BB8_374:
	cvt.s64.s32 	%rd433, %r283;
	add.s64 	%rd434, %rd797, %rd433;
	shl.b64 	%rd435, %rd434, 2;
	add.s64 	%rd436, %rd4, %rd435;
	st.global.u32 	[%rd436], %r903;
$L__BB8_375:
	setp.ge.s32 	%p357, %r284, %r1626;
	not.pred 	%p358, %p17;
	or.pred  	%p359, %p358, %p357;
	@%p359 bra 	$L__BB8_611;
	setp.ne.s16 	%p360, %rs5, 0;
	mov.b64 	%rd798, 0;
	@%p360 bra 	$L__BB8_378;
	ld.global.u64 	%rd798, [%rd109];
$L__BB8_378:
	cvt.s64.s32 	%rd438, %r284;
	add.s64 	%rd439, %rd798, %rd438;
	shl.b64 	%rd440, %rd439, 2;
	add.s64 	%rd441, %rd4, %rd440;
	st.global.u32 	[%rd441], %r904;
	bra.uni 	$L__BB8_611;
$L__BB8_379:
	bar.sync 	0;
	not.pred 	%p361, %p1;
	@%p361 bra 	$L__BB8_381;
	shl.b32 	%r978, %r268, 2;
	mov.u32 	%r979, _ZZN3cub18CUB_300001_SM_10006detail6select23DeviceSelectSweepKernelINS2_10policy_hubIiNS0_8NullTypeEiLb0ELNS0_10SelectImplE1EE10Policy1000EN6thrust24THRUST_300001_SM_1000_NS6detail15normal_iteratorINSA_10device_ptrIiEEEEPS5_SF_PlNS0_13ScanTileStateIiLb1EEEN4cuda3std3__410__not_fn_tI10isMinusOneEES5_iNS2_19streaming_context_tIlLb1EEELS6_1EEEvT0_T1_T2_T3_T4_T5_T6_T7_iT8_NS1_7vsmem_tEE19static_temp_storage;
	add.s32 	%r980, %r979, %r978;
	st.shared.u32 	[%r980], %r888;
$L__BB8_381:
	not.pred 	%p362, %p2;
	@%p362 bra 	$L__BB8_383;
	shl.b32 	%r981, %r269, 2;
	mov.u32 	%r982, _ZZN3cub18CUB_300001_SM_10006detail6select23DeviceSelectSweepKernelINS2_10policy_hubIiNS0_8NullTypeEiLb0ELNS0_10SelectImplE1EE10Policy1000EN6thrust24THRUST_300001_SM_1000_NS6detail15normal_iteratorINSA_10device_ptrIiEEEEPS5_SF_PlNS0_13ScanTileStateIiLb1EEEN4cuda3std3__410__not_fn_tI10isMinusOneEES5_iNS2_19streaming_context_tIlLb1EEELS6_1EEEvT0_T1_T2_T3_T4_T5_T6_T7_iT8_NS1_7vsmem_tEE19static_temp_storage;
	add.s32 	%r983, %r982, %r981;
	st.shared.u32 	[%r983], %r889;
$L__BB8_383:
	not.pred 	%p363, %p3;
	@%p363 bra 	$L__BB8_385;
	shl.b32 	%r984, %r270, 2;
	mov.u32 	%r985, _ZZN3cub18CUB_300001_SM_10006detail6select23DeviceSelectSweepKernelINS2_10policy_hubIiNS0_8NullTypeEiLb0ELNS0_10SelectImplE1EE10Policy1000EN6thrust24THRUST_300001_SM_1000_NS6detail15normal_iteratorINSA_10device_ptrIiEEEEPS5_SF_PlNS0_13ScanTileStateIiLb1EEEN4cuda3std3__410__not_fn_tI10isMinusOneEES5_iNS2_19streaming_context_tIlLb1EEELS6_1EEEvT0_T1_T2_T3_T4_T5_T6_T7_iT8_NS1_7vsmem_tEE19static_temp_storage;
	add.s32 	%r986, %r985, %r984;
	st.shared.u32 	[%r986], %r890;
$L__BB8_385:
	not.pred 	%p364, %p4;
	@%p364 bra 	$L__BB8_387;
	shl.b32 	%r987, %r271, 2;
	mov.u32 	%r988, _ZZN3cub18CUB_300001_SM_10006detail6select23DeviceSelectSweepKernelINS2_10policy_hubIiNS0_8NullTypeEiLb0ELNS0_10SelectImplE1EE10Policy1000EN6thrust24THRUST_300001_SM_1000_NS6detail15normal_iteratorINSA_10device_ptrIiEEEEPS5_SF_PlNS0_13ScanTileStateIiLb1EEEN4cuda3std3__410__not_fn_tI10isMinusOneEES5_iNS2_19streaming_context_tIlLb1EEELS6_1EEEvT0_T1_T2_T3_T4_T5_T6_T7_iT8_NS1_7vsmem_tEE19static_temp_storage;
	add.s32 	%r989, %r988, %r987;
	st.shared.u32 	[%r989], %r891;
$L__BB8_387:
	not.pred 	%p365, %p5;
	@%p365 bra 	$L__BB8_389;
	shl.b32 	%r990, %r272, 2;
	mov.u32 	%r991, _ZZN3cub18CUB_300001_SM_10006detail6select23DeviceSelectSweepKernelINS2_10policy_hubIiNS0_8NullTypeEiLb0ELNS0_10SelectImplE1EE10Policy1000EN6thrust24THRUST_300001_SM_1000_NS6detail15normal_iteratorINSA_10device_ptrIiEEEEPS5_SF_PlNS0_13ScanTileStateIiLb1EEEN4cuda3std3__410__not_fn_tI10isMinusOneEES5_iNS2_19streaming_context_tIlLb1EEELS6_1EEEvT0_T1_T2_T3_T4_T5_T6_T7_iT8_NS1_7vsmem_tEE19static_temp_storage;
	add.s32 	%r992, %r991, %r990;
	st.shared.u32 	[%r992], %r892;
$L__BB8_389:
	not.pred 	%p366, %p6;
	@%p366 bra 	$L__BB8_391;
	shl.b32 	%r993, %r273, 2;
	mov.u32 	%r994, _ZZN3cub18CUB_300001_SM_10006detail6select23DeviceSelectSweepKernelINS2_10policy_hubIiNS0_8NullTypeEiLb0ELNS0_10SelectImplE1EE10Policy1000EN6thrust24THRUST_300001_SM_1000_NS6detail15normal_iteratorINSA_10device_ptrIiEEEEPS5_SF_PlNS0_13ScanTileStateIiLb1EEEN4cuda3std3__410__not_fn_tI10isMinusOneEES5_iNS2_19streaming_context_tIlLb1EEELS6_1EEEvT0_T1_T2_T3_T4_T5_T6_T7_iT8_NS1_7vsmem_tEE19static_temp_storage;
	add.s32 	%r995, %r994, %r993;
	st.shared.u32 	[%r995], %r893;
$L__BB8_391:
	not.pred 	%p367, %p7;
	@%p367 bra 	$L__BB8_393;
	shl.b32 	%r996, %r274, 2;
	mov.u32 	%r997, _ZZN3cub18CUB_300001_SM_10006detail6select23DeviceSelectSweepKernelINS2_10policy_hubIiNS0_8NullTypeEiLb0ELNS0_10SelectImplE1EE10Policy1000EN6thrust24THRUST_300001_SM_1000_NS6detail15normal_iteratorINSA_10device_ptrIiEEEEPS5_SF_PlNS0_13ScanTileStateIiLb1EEEN4cuda3std3__410__not_fn_tI10isMinusOneEES5_iNS2_19streaming_context_tIlLb1EEELS6_1EEEvT0_T1_T2_T3_T4_T5_T6_T7_iT8_NS1_7vsmem_tEE19static_temp_storage;
	add.s32 	%r998, %r997, %r996;
	st.shared.u32 	[%r998], %r894;
$L__BB8_393:
	not.pred 	%p368, %p8;
	@%p368 bra 	$L__BB8_395;
	shl.b32 	%r999, %r275, 2;
	mov.u32 	%r1000, _ZZN3cub18CUB_300001_SM_10006detail6select23DeviceSelectSweepKernelINS2_10policy_hubIiNS0_8NullTypeEiLb0ELNS0_10SelectImplE1EE10Policy1000EN6thrust24THRUST_300001_SM_1000_NS6detail15normal_iteratorINSA_10device_ptrIiEEEEPS5_SF_PlNS0_13ScanTileStateIiLb1EEEN4cuda3std3__410__not_fn_tI10isMinusOneEES5_iNS2_19streaming_context_tIlLb1EEELS6_1EEEvT0_T1_T2_T3_T4_T5_T6_T7_iT8_NS1_7vsmem_tEE19static_temp_storage;
	add.s32 	%r1001, %r1000, %r999;
	st.shared.u32 	[%r1001], %r895;
$L__BB8_395:
	not.pred 	%p369, %p9;
	@%p369 bra 	$L__BB8_397;
	shl.b32 	%r1002, %r276, 2;
	mov.u32 	%r1003, _ZZN3cub18CUB_300001_SM_10006detail6select23DeviceSelectSweepKernelINS2_10policy_hubIiNS0_8NullTypeEiLb0ELNS0_10SelectImplE1EE10Policy1000EN6thrust24THRUST_300001_SM_1000_NS6detail15normal_iteratorINSA_10device_ptrIiEEEEPS5_SF_PlNS0_13ScanTileStateIiLb1EEEN4cuda3std3__410__not_fn_tI10isMinusOneEES5_iNS2_19streaming_context_tIlLb1EEELS6_1EEEvT0_T1_T2_T3_T4_T5_T6_T7_iT8_NS1_7vsmem_tEE19static_temp_storage;
	add.s32 	%r1004, %r1003, %r1002;
	st.shared.u32 	[%r1004], %r896;
$L__BB8_397:
	not.pred 	%p370, %p10;
	@%p370 bra 	$L__BB8_399;
	shl.b32 	%r1005, %r277, 2;
	mov.u32 	%r1006, _ZZN3cub18CUB_300001_SM_10006detail6select23DeviceSelectSweepKernelINS2_10policy_hubIiNS0_8NullTypeEiLb0ELNS0_10SelectImplE1EE10Policy1000EN6thrust24THRUST_300001_SM_1000_NS6detail15normal_iteratorINSA_10device_ptrIiEEEEPS5_SF_PlNS0_13ScanTileStateIiLb1EEEN4cuda3std3__410__not_fn_tI10isMinusOneEES5_iNS2_19streaming_context_tIlLb1EEELS6_1EEEvT0_T1_T2_T3_T4_T5_T6_T7_iT8_NS1_7vsmem_tEE19static_temp_storage;
	add.s32 	%r1007, %r1006, %r1005;
	st.shared.u32 	[%r1007], %r897;
$L__BB8_399:
	not.pred 	%p371, %p11;
	@%p371 bra 	$L__BB8_401;
	shl.b32 	%r1008, %r278, 2;
	mov.u32 	%r1009, _ZZN3cub18CUB_300001_SM_10006detail6select23DeviceSelectSweepKernelINS2_10policy_hubIiNS0_8NullTypeEiLb0ELNS0_10SelectImplE1EE10Policy1000EN6thrust24THRUST_300001_SM_1000_NS6detail15normal_iteratorINSA_10device_ptrIiEEEEPS5_SF_PlNS0_13ScanTileStateIiLb1EEEN4cuda3std3__410__not_fn_tI10isMinusOneEES5_iNS2_19streaming_context_tIlLb1EEELS6_1EEEvT0_T1_T2_T3_T4_T5_T6_T7_iT8_NS1_7vsmem_tEE19static_temp_storage;
	add.s32 	%r1010, %r1009, %r1008;
	st.shared.u32 	[%r1010], %r898;
$L__BB8_401:
	not.pred 	%p372, %p12;
	@%p372 bra 	$L__BB8_403;
	shl.b32 	%r1011, %r279, 2;
	mov.u32 	%r1012, _ZZN3cub18CUB_300001_SM_10006detail6select23DeviceSelectSweepKernelINS2_10policy_hubIiNS0_8NullTypeEiLb0ELNS0_10SelectImplE1EE10Policy1000EN6thrust24THRUST_300001_SM_1000_NS6detail15normal_iteratorINSA_10device_ptrIiEEEEPS5_SF_PlNS0_13ScanTileStateIiLb1EEEN4cuda3std3__410__not_fn_tI10isMinusOneEES5_iNS2_19streaming_context_tIlLb1EEELS6_1EEEvT0_T1_T2_T3_T4_T5_T6_T7_iT8_NS1_7vsmem_tEE19static_temp_storage;
	add.s32 	%r1013, %r1012, %r1011;
	st.shared.u32 	[%r1013], %r899;
$L__BB8_403:
	not.pred 	%p373, %p13;
	@%p373 bra 	$L__BB8_405;
	shl.b32 	%r1014, %r280, 2;
	mov.u32 	%r1015, _ZZN3cub18CUB_300001_SM_10006detail6select23DeviceSelectSweepKernelINS2_10policy_hubIiNS0_8NullTypeEiLb0ELNS0_10SelectImplE1EE10Policy1000EN6thrust24THRUST_300001_SM_1000_NS6detail15normal_iteratorINSA_10device_ptrIiEEEEPS5_SF_PlNS0_13ScanTileStateIiLb1EEEN4cuda3std3__410__not_fn_tI10isMinusOneEES5_iNS2_19streaming_context_tIlLb1EEELS6_1EEEvT0_T1_T2_T3_T4_T5_T6_T7_iT8_NS1_7vsmem_tEE19static_temp_storage;
	add.s32 	%r1016, %r1015, %r1014;
	st.shared.u32 	[%r1016], %r900;
$L__BB8_405:
	not.pred 	%p374, %p14;
	@%p374 bra 	$L__BB8_407;
	shl.b32 	%r1017, %r281, 2;
	mov.u32 	%r1018, _ZZN3cub18CUB_300001_SM_10006detail6select23DeviceSelectSweepKernelINS2_10policy_hubIiNS0_8NullTypeEiLb0ELNS0_10SelectImplE1EE10Policy1000EN6thrust24THRUST_300001_SM_1000_NS6detail15normal_iteratorINSA_10device_ptrIiEEEEPS5_SF_PlNS0_13ScanTileStateIiLb1EEEN4cuda3std3__410__not_fn_tI10isMinusOneEES5_iNS2_19streaming_context_tIlLb1EEELS6_1EEEvT0_T1_T2_T3_T4_T5_T6_T7_iT8_NS1_7vsmem_tEE19static_temp_storage;
	add.s32 	%r1019, %r1018, %r1017;
	st.shared.u32 	[%r1019], %r901;
$L__BB8_407:
	not.pred 	%p375, %p15;
	@%p375 bra 	$L__BB8_409;
	shl.b32 	%r1020, %r282, 2;
	mov.u32 	%r1021, _ZZN3cub18CUB_300001_SM_10006detail6select23DeviceSelectSweepKernelINS2_10policy_hubIiNS0_8NullTypeEiLb0ELNS0_10SelectImplE1EE10Policy1000EN6thrust24THRUST_300001_SM_1000_NS6detail15normal_iteratorINSA_10device_ptrIiEEEEPS5_SF_PlNS0_13ScanTileStateIiLb1EEEN4cuda3std3__410__not_fn_tI10isMinusOneEES5_iNS2_19streaming_context_tIlLb1EEELS6_1EEEvT0_T1_T2_T3_T4_T5_T6_T7_iT8_NS1_7vsmem_tEE19static_temp_storage;
	add.s32 	%r1022, %r1021, %r1020;
	st.shared.u32 	[%r1022], %r902;
$L__BB8_409:
	not.pred 	%p376, %p16;
	@%p376 bra 	$L__BB8_411;
	shl.b32 	%r1023, %r283, 2;
	mov.u32 	%r1024, _ZZN3cub18CUB_300001_SM_10006detail6select23DeviceSelectSweepKernelINS2_10policy_hubIiNS0_8NullTypeEiLb0ELNS0_10SelectImplE1EE10Policy1000EN6thrust24THRUST_300001_SM_1000_NS6detail15normal_iteratorINSA_10device_ptrIiEEEEPS5_SF_PlNS0_13ScanTileStateIiLb1EEEN4cuda3std3__410__not_fn_tI10isMinusOneEES5_iNS2_19streaming_context_tIlLb1EEELS6_1EEEvT0_T1_T2_T3_T4_T5_T6_T7_iT8_NS1_7vsmem_tEE19static_temp_storage;
	add.s32 	%r1025, %r1024, %r1023;
	st.shared.u32 	[%r1025], %r903;
$L__BB8_411:
	not.pred 	%p377, %p17;
	@%p377 bra 	$L__BB8_413;
	shl.b32 	%r1026, %r284, 2;
	mov.u32 	%r1027, _ZZN3cub18CUB_300001_SM_10006detail6select23DeviceSelectSweepKernelINS2_10policy_hubIiNS0_8NullTypeEiLb0ELNS0_10SelectImplE1EE10Policy1000EN6thrust24THRUST_300001_SM_1000_NS6detail15normal_iteratorINSA_10device_ptrIiEEEEPS5_SF_PlNS0_13ScanTileStateIiLb1EEEN4cuda3std3__410__not_fn_tI10isMinusOneEES5_iNS2_19streaming_context_tIlLb1EEELS6_1EEEvT0_T1_T2_T3_T4_T5_T6_T7_iT8_NS1_7vsmem_tEE19static_temp_storage;
	add.s32 	%r1028, %r1027, %r1026;
	st.shared.u32 	[%r1028], %r904;
$L__BB8_413:
	bar.sync 	0;
	setp.ge.u32 	%p378, %r1591, %r1626;
	@%p378 bra 	$L__BB8_611;
	ld.param.u32 	%r1551, [_ZN3cub18CUB_300001_SM_10006detail6select23DeviceSelectSweepKernelINS2_10policy_hubIiNS0_8NullTypeEiLb0ELNS0_10SelectImplE1EE10Policy1000EN6thrust24THRUST_300001_SM_1000_NS6detail15normal_iteratorINSA_10device_ptrIiEEEEPS5_SF_PlNS0_13ScanTileStateIiLb1EEEN4cuda3std3__410__not_fn_tI10isMinusOneEES5_iNS2_19streaming_context_tIlLb1EEELS6_1EEEvT0_T1_T2_T3_T4_T5_T6_T7_iT8_NS1_7vsmem_tE_param_7];
	mov.u64 	%rd442, %rd219;
	ld.param.u8 	%rs6, [%rd442];
	ld.param.u64 	%rd443, [%rd442+24];
	cvta.to.global.u64 	%rd110, %rd443;
	add.s32 	%r1029, %r257, %r258;
	add.s32 	%r1030, %r1029, %r259;
	add.s32 	%r1031, %r1030, %r260;
	add.s32 	%r1032, %r1031, %r261;
	add.s32 	%r1033, %r1032, %r262;
	add.s32 	%r1034, %r1033, %r263;
	add.s32 	%r1035, %r1034, %r264;
	add.s32 	%r1036, %r1035, %r265;
	add.s32 	%r1037, %r1036, %r266;
	add.s32 	%r1038, %r1037, %r267;
	add.s32 	%r1039, %r1038, %r256;
	add.s32 	%r1040, %r1039, %r1551;
	sub.s32 	%r1041, %r1040, %r1591;
	add.s32 	%r286, %r1041, -6529;
	mul.hi.u32 	%r1042, %r286, -1431655765;
	shr.u32 	%r1043, %r1042, 8;
	add.s32 	%r287, %r1043, 1;
	and.b32  	%r1044, %r1043, 3;
	setp.eq.s32 	%p379, %r1044, 3;
	@%p379 bra 	$L__BB8_419;
	cvt.u64.u32 	%rd775, %r1591;
	shl.b32 	%r1045, %r1591, 2;
	mov.u32 	%r1046, _ZZN3cub18CUB_300001_SM_10006detail6select23DeviceSelectSweepKernelINS2_10policy_hubIiNS0_8NullTypeEiLb0ELNS0_10SelectImplE1EE10Policy1000EN6thrust24THRUST_300001_SM_1000_NS6detail15normal_iteratorINSA_10device_ptrIiEEEEPS5_SF_PlNS0_13ScanTileStateIiLb1EEEN4cuda3std3__410__not_fn_tI10isMinusOneEES5_iNS2_19streaming_context_tIlLb1EEELS6_1EEEvT0_T1_T2_T3_T4_T5_T6_T7_iT8_NS1_7vsmem_tEE19static_temp_storage;
	add.s32 	%r1590, %r1046, %r1045;
	and.b32  	%r1047, %r287, 3;
	neg.s32 	%r1589, %r1047;
$L__BB8_416:
	.pragma "nounroll";
	setp.ne.s16 	%p380, %rs6, 0;
	mov.b64 	%rd776, 0;
	@%p380 bra 	$L__BB8_418;
	ld.global.u64 	%rd776, [%rd110];
$L__BB8_418:
	add.s64 	%rd445, %rd776, %rd775;
	shl.b64 	%rd446, %rd445, 2;
	add.s64 	%rd447, %rd4, %rd446;
	ld.shared.u32 	%r1048, [%r1590];
	st.global.u32 	[%rd447], %r1048;
	add.s64 	%rd775, %rd775, 384;
	cvt.u32.u64 	%r1591, %rd775;
	add.s32 	%r1590, %r1590, 1536;
	add.s32 	%r1589, %r1589, 1;
	setp.ne.s32 	%p381, %r1589, 0;
	@%p381 bra 	$L__BB8_416;
$L__BB8_419:
	setp.lt.u32 	%p382, %r286, 1152;
	@%p382 bra 	$L__BB8_611;
	mul.wide.u32 	%rd449, %r1591, 4;
	add.s64 	%rd116, %rd4, %rd449;
	shl.b32 	%r1049, %r1591, 2;
	mov.u32 	%r1050, _ZZN3cub18CUB_300001_SM_10006detail6select23DeviceSelectSweepKernelINS2_10policy_hubIiNS0_8NullTypeEiLb0ELNS0_10SelectImplE1EE10Policy1000EN6thrust24THRUST_300001_SM_1000_NS6detail15normal_iteratorINSA_10device_ptrIiEEEEPS5_SF_PlNS0_13ScanTileStateIiLb1EEEN4cuda3std3__410__not_fn_tI10isMinusOneEES5_iNS2_19streaming_context_tIlLb1EEELS6_1EEEvT0_T1_T2_T3_T4_T5_T6_T7_iT8_NS1_7vsmem_tEE19static_temp_storage;
	add.s32 	%r1051, %r1049, %r1050;
	add.s32 	%r1592, %r1051, 3072;
	mov.b64 	%rd777, 0;
$L__BB8_421:
	setp.ne.s16 	%p383, %rs6, 0;
	mov.b64 	%rd778, 0;
	@%p383 bra 	$L__BB8_423;
	ld.global.u64 	%rd778, [%rd110];
$L__BB8_423:
	setp.ne.s16 	%p384, %rs6, 0;
	shl.b64 	%rd452, %rd778, 2;
	add.s64 	%rd453, %rd777, %rd452;
	add.s64 	%rd454, %rd116, %rd453;
	ld.shared.u32 	%r1052, [%r1592+-3072];
	st.global.u32 	[%rd454], %r1052;
	mov.b64 	%rd779, 0;
	@%p384 bra 	$L__BB8_425;
	ld.global.u64 	%rd779, [%rd110];
$L__BB8_425:
	setp.ne.s16 	%p385, %rs6, 0;
	shl.b64 	%rd456, %rd779, 2;
	add.s64 	%rd457, %rd777, %rd456;
	add.s64 	%rd458, %rd116, %rd457;
	ld.shared.u32 	%r1053, [%r1592+-1536];
	st.global.u32 	[%rd458+1536], %r1053;
	mov.b64 	%rd780, 0;
	@%p385 bra 	$L__BB8_427;
	ld.global.u64 	%rd780, [%rd110];
$L__BB8_427:
	setp.ne.s16 	%p386, %rs6, 0;
	shl.b64 	%rd460, %rd780, 2;
	add.s64 	%rd461, %rd777, %rd460;
	add.s64 	%rd462, %rd116, %rd461;
	ld.shared.u32 	%r1054, [%r1592];
	st.global.u32 	[%rd462+3072], %r1054;
	mov.b64 	%rd781, 0;
	@%p386 bra 	$L__BB8_429;
	ld.global.u64 	%rd781, [%rd110];
$L__BB8_429:
	shl.b64 	%rd463, %rd781, 2;
	add.s64 	%rd464, %rd777, %rd463;
	add.s64 	%rd465, %rd116, %rd464;
	ld.shared.u32 	%r1055, [%r1592+1536];
	st.global.u32 	[%rd465+4608], %r1055;
	add.s32 	%r1591, %r1591, 1536;
	add.s64 	%rd777, %rd777, 6144;
	add.s32 	%r1592, %r1592, 6144;
	setp.lt.s32 	%p387, %r1591, %r1626;
	@%p387 bra 	$L__BB8_421;
	bra.uni 	$L__BB8_611;
$L__BB8_430:
	ld.param.u8 	%rs9, [%rd1];
	setp.eq.s16 	%p37, %rs9, 0;
	ld.param.u64 	%rd222, [%rd1+16];
	selp.b64 	%rd223, %rd222, 0, %p37;
	cvt.s64.s32 	%rd224, %r2;
	add.s64 	%rd225, %rd223, %rd224;
	mov.u32 	%r1622, %tid.x;
	and.b32  	%r446, %r1622, 31;
	and.b32  	%r447, %r1622, 992;
	mul.lo.s32 	%r448, %r447, 17;
	or.b32  	%r302, %r448, %r446;
	setp.ge.s32 	%p38, %r302, %r188;
	cvt.u64.u32 	%rd226, %r302;
	add.s64 	%rd227, %rd225, %rd226;
	shl.b64 	%rd228, %rd227, 2;
	add.s64 	%rd161, %rd3, %rd228;
	@%p38 bra 	$L__BB8_432;
	ld.global.u32 	%r1594, [%rd161];
$L__BB8_432:
	add.s32 	%r450, %r302, 32;
	setp.ge.s32 	%p39, %r450, %r188;
	@%p39 bra 	$L__BB8_434;
	ld.global.u32 	%r1595, [%rd161+128];
$L__BB8_434:
	add.s32 	%r452, %r302, 64;
	setp.ge.s32 	%p40, %r452, %r188;
	@%p40 bra 	$L__BB8_436;
	ld.global.u32 	%r1596, [%rd161+256];
$L__BB8_436:
	add.s32 	%r454, %r302, 96;
	setp.ge.s32 	%p41, %r454, %r188;
	@%p41 bra 	$L__BB8_438;
	ld.global.u32 	%r1597, [%rd161+384];
$L__BB8_438:
	add.s32 	%r456, %r302, 128;
	setp.ge.s32 	%p42, %r456, %r188;
	@%p42 bra 	$L__BB8_440;
	ld.global.u32 	%r1598, [%rd161+512];
$L__BB8_440:
	add.s32 	%r458, %r302, 160;
	setp.ge.s32 	%p43, %r458, %r188;
	@%p43 bra 	$L__BB8_442;
	ld.global.u32 	%r1599, [%rd161+640];
$L__BB8_442:
	add.s32 	%r460, %r302, 192;
	setp.ge.s32 	%p44, %r460, %r188;
	@%p44 bra 	$L__BB8_444;
	ld.global.u32 	%r1600, [%rd161+768];
$L__BB8_444:
	add.s32 	%r462, %r302, 224;
	setp.ge.s32 	%p45, %r462, %r188;
	@%p45 bra 	$L__BB8_446;
	ld.global.u32 	%r1601, [%rd161+896];
$L__BB8_446:
	add.s32 	%r464, %r302, 256;
	setp.ge.s32 	%p46, %r464, %r188;
	@%p46 bra 	$L__BB8_448;
	ld.global.u32 	%r1602, [%rd161+1024];
$L__BB8_448:
	add.s32 	%r466, %r302, 288;
	setp.ge.s32 	%p47, %r466, %r188;
	@%p47 bra 	$L__BB8_450;
	ld.global.u32 	%r1603, [%rd161+1152];
$L__BB8_450:
	add.s32 	%r468, %r302, 320;
	setp.ge.s32 	%p48, %r468, %r188;
	@%p48 bra 	$L__BB8_452;
	ld.global.u32 	%r1604, [%rd161+1280];
$L__BB8_452:
	add.s32 	%r470, %r302, 352;
	setp.ge.s32 	%p49, %r470, %r188;
	@%p49 bra 	$L__BB8_454;
	ld.global.u32 	%r1605, [%rd161+1408];
$L__BB8_454:
	add.s32 	%r472, %r302, 384;
	setp.ge.s32 	%p50, %r472, %r188;
	@%p50 bra 	$L__BB8_456;
	ld.global.u32 	%r1606, [%rd161+1536];
$L__BB8_456:
	add.s32 	%r474, %r302, 416;
	setp.ge.s32 	%p51, %r474, %r188;
	@%p51 bra 	$L__BB8_458;
	ld.global.u32 	%r1607, [%rd161+1664];
$L__BB8_458:
	add.s32 	%r476, %r302, 448;
	setp.ge.s32 	%p52, %r476, %r188;
	@%p52 bra 	$L__BB8_460;
	ld.global.u32 	%r1608, [%rd161+1792];
$L__BB8_460:
	add.s32 	%r478, %r302, 480;
	setp.ge.s32 	%p53, %r478, %r188;
	@%p53 bra 	$L__BB8_462;
	ld.global.u32 	%r1609, [%rd161+1920];
$L__BB8_462:
	add.s32 	%r480, %r302, 512;
	setp.ge.s32 	%p54, %r480, %r188;
	@%p54 bra 	$L__BB8_464;
	ld.global.u32 	%r1610, [%rd161+2048];
$L__BB8_464:
	// begin inline asm
	mov.u32 %r481, %laneid;
	// end inline asm
	shr.u32 	%r338, %r1622, 5;
	mad.lo.s32 	%r512, %r338, 544, %r481;
	shl.b32 	%r513, %r512, 2;
	mov.u32 	%r514, _ZZN3cub18CUB_300001_SM_10006detail6select23DeviceSelectSweepKernelINS2_10policy_hubIiNS0_8NullTypeEiLb0ELNS0_10SelectImplE1EE10Policy1000EN6thrust24THRUST_300001_SM_1000_NS6detail15normal_iteratorINSA_10device_ptrIiEEEEPS5_SF_PlNS0_13ScanTileStateIiLb1EEEN4cuda3std3__410__not_fn_tI10isMinusOneEES5_iNS2_19streaming_context_tIlLb1EEELS6_1EEEvT0_T1_T2_T3_T4_T5_T6_T7_iT8_NS1_7vsmem_tEE19static_temp_storage;
	add.s32 	%r515, %r514, %r513;
	st.shared.u32 	[%r515], %r1594;
	st.shared.u32 	[%r515+128], %r1595;
	st.shared.u32 	[%r515+256], %r1596;
	st.shared.u32 	[%r515+384], %r1597;
	st.shared.u32 	[%r515+512], %r1598;
	st.shared.u32 	[%r515+640], %r1599;
	st.shared.u32 	[%r515+768], %r1600;
	st.shared.u32 	[%r515+896], %r1601;
	st.shared.u32 	[%r515+1024], %r1602;
	st.shared.u32 	[%r515+1152], %r1603;
	st.shared.u32 	[%r515+1280], %r1604;
	st.shared.u32 	[%r515+1408], %r1605;
	st.shared.u32 	[%r515+1536], %r1606;
	st.shared.u32 	[%r515+1664], %r1607;
	st.shared.u32 	[%r515+1792], %r1608;
	st.shared.u32 	[%r515+1920], %r1609;
	st.shared.u32 	[%r515+2048], %r1610;
	bar.warp.sync 	-1;
	shl.b32 	%r516, %r481, 6;
	add.s32 	%r517, %r515, %r516;
	ld.shared.u32 	%r518, [%r517];
	ld.shared.u32 	%r519, [%r517+4];
	ld.shared.u32 	%r520, [%r517+8];
	ld.shared.u32 	%r521, [%r517+12];
	ld.shared.u32 	%r522, [%r517+16];
	ld.shared.u32 	%r523, [%r517+20];
	ld.shared.u32 	%r524, [%r517+24];
	ld.shared.u32 	%r525, [%r517+28];
	ld.shared.u32 	%r526, [%r517+32];
	ld.shared.u32 	%r527, [%r517+36];
	ld.shared.u32 	%r528, [%r517+40];
	ld.shared.u32 	%r529, [%r517+44];
	ld.shared.u32 	%r530, [%r517+48];
	ld.shared.u32 	%r531, [%r517+52];
	ld.shared.u32 	%r532, [%r517+56];
	ld.shared.u32 	%r533, [%r517+60];
	ld.shared.u32 	%r534, [%r517+64];
	mul.lo.s32 	%r535, %r1622, 17;
	setp.ge.s32 	%p55, %r535, %r188;
	setp.ne.s32 	%p56, %r518, -1;
	or.pred  	%p18, %p55, %p56;
	selp.u32 	%r536, 1, 0, %p18;
	add.s32 	%r537, %r535, 1;
	setp.ge.s32 	%p57, %r537, %r188;
	setp.ne.s32 	%p58, %r519, -1;
	or.pred  	%p19, %p57, %p58;
	selp.u32 	%r538, 1, 0, %p19;
	add.s32 	%r539, %r535, 2;
	setp.ge.s32 	%p59, %r539, %r188;
	setp.ne.s32 	%p60, %r520, -1;
	or.pred  	%p20, %p59, %p60;
	selp.u32 	%r540, 1, 0, %p20;
	add.s32 	%r541, %r535, 3;
	setp.ge.s32 	%p61, %r541, %r188;
	setp.ne.s32 	%p62, %r521, -1;
	or.pred  	%p21, %p61, %p62;
	selp.u32 	%r542, 1, 0, %p21;
	add.s32 	%r543, %r535, 4;
	setp.ge.s32 	%p63, %r543, %r188;
	setp.ne.s32 	%p64, %r522, -1;
	or.pred  	%p22, %p63, %p64;
	selp.u32 	%r544, 1, 0, %p22;
	add.s32 	%r545, %r535, 5;
	setp.ge.s32 	%p65, %r545, %r188;
	setp.ne.s32 	%p66, %r523, -1;
	or.pred  	%p23, %p65, %p66;
	selp.u32 	%r546, 1, 0, %p23;
	add.s32 	%r547, %r535, 6;
	setp.ge.s32 	%p67, %r547, %r188;
	setp.ne.s32 	%p68, %r524, -1;
	or.pred  	%p24, %p67, %p68;
	selp.u32 	%r548, 1, 0, %p24;
	add.s32 	%r549, %r535, 7;
	setp.ge.s32 	%p69, %r549, %r188;
	setp.ne.s32 	%p70, %r525, -1;
	or.pred  	%p25, %p69, %p70;
	selp.u32 	%r550, 1, 0, %p25;
	add.s32 	%r551, %r535, 8;
	setp.ge.s32 	%p71, %r551, %r188;
	setp.ne.s32 	%p72, %r526, -1;
	or.pred  	%p26, %p71, %p72;
	selp.u32 	%r552, 1, 0, %p26;
	add.s32 	%r553, %r535, 9;
	setp.ge.s32 	%p73, %r553, %r188;
	setp.ne.s32 	%p74, %r527, -1;
	or.pred  	%p27, %p73, %p74;
	selp.u32 	%r554, 1, 0, %p27;
	add.s32 	%r555, %r535, 10;
	setp.ge.s32 	%p75, %r555, %r188;
	setp.ne.s32 	%p76, %r528, -1;
	or.pred  	%p28, %p75, %p76;
	selp.u32 	%r556, 1, 0, %p28;
	add.s32 	%r557, %r535, 11;
	setp.ge.s32 	%p77, %r557, %r188;
	setp.ne.s32 	%p78, %r529, -1;
	or.pred  	%p29, %p77, %p78;
	selp.u32 	%r558, 1, 0, %p29;
	add.s32 	%r559, %r535, 12;
	setp.ge.s32 	%p79, %r559, %r188;
	setp.ne.s32 	%p80, %r530, -1;
	or.pred  	%p30, %p79, %p80;
	selp.u32 	%r560, 1, 0, %p30;
	add.s32 	%r561, %r535, 13;
	setp.ge.s32 	%p81, %r561, %r188;
	setp.ne.s32 	%p82, %r531, -1;
	or.pred  	%p31, %p81, %p82;
	selp.u32 	%r562, 1, 0, %p31;
	add.s32 	%r563, %r535, 14;
	setp.ge.s32 	%p83, %r563, %r188;
	setp.ne.s32 	%p84, %r532, -1;
	or.pred  	%p32, %p83, %p84;
	selp.u32 	%r564, 1, 0, %p32;
	add.s32 	%r565, %r535, 15;
	setp.ge.s32 	%p85, %r565, %r188;
	setp.ne.s32 	%p86, %r533, -1;
	or.pred  	%p33, %p85, %p86;
	selp.u32 	%r566, 1, 0, %p33;
	add.s32 	%r567, %r535, 16;
	setp.ge.s32 	%p87, %r567, %r188;
	setp.ne.s32 	%p88, %r534, -1;
	or.pred  	%p34, %p87, %p88;
	selp.u32 	%r568, 1, 0, %p34;
	bar.sync 	0;
	add.s32 	%r569, %r538, %r536;
	add.s32 	%r570, %r569, %r540;
	add.s32 	%r356, %r570, %r542;
	add.s32 	%r571, %r356, %r544;
	add.s32 	%r572, %r571, %r546;
	add.s32 	%r573, %r572, %r548;
	add.s32 	%r574, %r573, %r550;
	add.s32 	%r575, %r574, %r552;
	add.s32 	%r576, %r575, %r554;
	add.s32 	%r577, %r576, %r556;
	add.s32 	%r578, %r577, %r558;
	add.s32 	%r357, %r578, %r560;
	add.s32 	%r358, %r357, %r562;
	add.s32 	%r359, %r358, %r564;
	add.s32 	%r360, %r359, %r566;
	add.s32 	%r486, %r360, %r568;
	mov.b32 	%r484, 1;
	mov.b32 	%r509, 0;
	mov.b32 	%r511, -1;
	// begin inline asm
	{  .reg .s32 r0;  .reg .pred p;  shfl.sync.up.b32 r0|p, %r486, %r484, %r509, %r511;  @p add.s32 r0, r0, %r486;  mov.s32 %r482, r0;}
	// end inline asm
	mov.b32 	%r490, 2;
	// begin inline asm
	{  .reg .s32 r0;  .reg .pred p;  shfl.sync.up.b32 r0|p, %r482, %r490, %r509, %r511;  @p add.s32 r0, r0, %r482;  mov.s32 %r488, r0;}
	// end inline asm
	mov.b32 	%r496, 4;
	// begin inline asm
	{  .reg .s32 r0;  .reg .pred p;  shfl.sync.up.b32 r0|p, %r488, %r496, %r509, %r511;  @p add.s32 r0, r0, %r488;  mov.s32 %r494, r0;}
	// end inline asm
	mov.b32 	%r502, 8;
	// begin inline asm
	{  .reg .s32 r0;  .reg .pred p;  shfl.sync.up.b32 r0|p, %r494, %r502, %r509, %r511;  @p add.s32 r0, r0, %r494;  mov.s32 %r500, r0;}
	// end inline asm
	mov.b32 	%r508, 16;
	// begin inline asm
	{  .reg .s32 r0;  .reg .pred p;  shfl.sync.up.b32 r0|p, %r500, %r508, %r509, %r511;  @p add.s32 r0, r0, %r500;  mov.s32 %r506, r0;}
	// end inline asm
	setp.ne.s32 	%p89, %r481, 31;
	@%p89 bra 	$L__BB8_466;
	shl.b32 	%r579, %r338, 2;
	mov.u32 	%r580, _ZZN3cub18CUB_300001_SM_10006detail6select23DeviceSelectSweepKernelINS2_10policy_hubIiNS0_8NullTypeEiLb0ELNS0_10SelectImplE1EE10Policy1000EN6thrust24THRUST_300001_SM_1000_NS6detail15normal_iteratorINSA_10device_ptrIiEEEEPS5_SF_PlNS0_13ScanTileStateIiLb1EEEN4cuda3std3__410__not_fn_tI10isMinusOneEES5_iNS2_19streaming_context_tIlLb1EEELS6_1EEEvT0_T1_T2_T3_T4_T5_T6_T7_iT8_NS1_7vsmem_tEE19static_temp_storage;
	add.s32 	%r581, %r580, %r579;
	st.shared.u32 	[%r581], %r506;
$L__BB8_466:
	sub.s32 	%r582, %r506, %r486;
	bar.sync 	0;
	ld.shared.v4.u32 	{%r583, %r584, %r585, %r586}, [_ZZN3cub18CUB_300001_SM_10006detail6select23DeviceSelectSweepKernelINS2_10policy_hubIiNS0_8NullTypeEiLb0ELNS0_10SelectImplE1EE10Policy1000EN6thrust24THRUST_300001_SM_1000_NS6detail15normal_iteratorINSA_10device_ptrIiEEEEPS5_SF_PlNS0_13ScanTileStateIiLb1EEEN4cuda3std3__410__not_fn_tI10isMinusOneEES5_iNS2_19streaming_context_tIlLb1EEELS6_1EEEvT0_T1_T2_T3_T4_T5_T6_T7_iT8_NS1_7vsmem_tEE19static_temp_storage];
	add.s32 	%r587, %r584, %r583;
	setp.eq.s32 	%p90, %r338, 2;
	selp.b32 	%r588, %r587, %r583, %p90;
	add.s32 	%r589, %r587, %r585;
	setp.eq.s32 	%p91, %r338, 3;
	selp.b32 	%r590, %r589, %r588, %p91;
	add.s32 	%r591, %r589, %r586;
	setp.eq.s32 	%p92, %r338, 4;
	selp.b32 	%r592, %r591, %r590, %p92;
	ld.shared.v4.u32 	{%r593, %r594, %r595, %r596}, [_ZZN3cub18CUB_300001_SM_10006detail6select23DeviceSelectSweepKernelINS2_10policy_hubIiNS0_8NullTypeEiLb0ELNS0_10SelectImplE1EE10Policy1000EN6thrust24THRUST_300001_SM_1000_NS6detail15normal_iteratorINSA_10device_ptrIiEEEEPS5_SF_PlNS0_13ScanTileStateIiLb1EEEN4cuda3std3__410__not_fn_tI10isMinusOneEES5_iNS2_19streaming_context_tIlLb1EEELS6_1EEEvT0_T1_T2_T3_T4_T5_T6_T7_iT8_NS1_7vsmem_tEE19static_temp_storage+16];
	add.s32 	%r597, %r591, %r593;
	setp.eq.s32 	%p93, %r338, 5;
	selp.b32 	%r598, %r597, %r592, %p93;
	add.s32 	%r599, %r597, %r594;
	setp.eq.s32 	%p94, %r338, 6;
	selp.b32 	%r600, %r599, %r598, %p94;
	add.s32 	%r601, %r599, %r595;
	setp.eq.s32 	%p95, %r338, 7;
	selp.b32 	%r602, %r601, %r600, %p95;
	add.s32 	%r603, %r601, %r596;
	setp.eq.s32 	%p96, %r338, 8;
	selp.b32 	%r604, %r603, %r602, %p96;
	ld.shared.v4.u32 	{%r605, %r606, %r607, %r608}, [_ZZN3cub18CUB_300001_SM_10006detail6select23DeviceSelectSweepKernelINS2_10policy_hubIiNS0_8NullTypeEiLb0ELNS0_10SelectImplE1EE10Policy1000EN6thrust24THRUST_300001_SM_1000_NS6detail15normal_iteratorINSA_10device_ptrIiEEEEPS5_SF_PlNS0_13ScanTileStateIiLb1EEEN4cuda3std3__410__not_fn_tI10isMinusOneEES5_iNS2_19streaming_context_tIlLb1EEELS6_1EEEvT0_T1_T2_T3_T4_T5_T6_T7_iT8_NS1_7vsmem_tEE19static_temp_storage+32];
	add.s32 	%r609, %r603, %r605;
	setp.eq.s32 	%p97, %r338, 9;
	selp.b32 	%r610, %r609, %r604, %p97;
	add.s32 	%r611, %r609, %r606;
	setp.eq.s32 	%p98, %r338, 10;
	selp.b32 	%r612, %r611, %r610, %p98;
	add.s32 	%r613, %r611, %r607;
	setp.eq.s32 	%p99, %r338, 11;
	selp.b32 	%r614, %r613, %r612, %p99;
	add.s32 	%r363, %r613, %r608;
	setp.gt.u32 	%p100, %r1622, 31;
	setp.lt.u32 	%p101, %r1622, 32;
	setp.eq.s32 	%p102, %r481, 0;
	selp.b32 	%r615, 0, %r582, %p102;
	add.s32 	%r1618, %r614, %r615;
	selp.b32 	%r365, %r582, %r1618, %p101;
	@%p100 bra 	$L__BB8_491;
	setp.ne.s32 	%p103, %r1622, 0;
	mul.wide.s32 	%rd229, %r1, 8;
	add.s64 	%rd162, %rd2, %rd229;
	@%p103 bra 	$L__BB8_469;
	st.shared.u32 	[_ZZN3cub18CUB_300001_SM_10006detail6select23DeviceSelectSweepKernelINS2_10policy_hubIiNS0_8NullTypeEiLb0ELNS0_10SelectImplE1EE10Policy1000EN6thrust24THRUST_300001_SM_1000_NS6detail15normal_iteratorINSA_10device_ptrIiEEEEPS5_SF_PlNS0_13ScanTileStateIiLb1EEEN4cuda3std3__410__not_fn_tI10isMinusOneEES5_iNS2_19streaming_context_tIlLb1EEELS6_1EEEvT0_T1_T2_T3_T4_T5_T6_T7_iT8_NS1_7vsmem_tEE19static_temp_storage+76], %r363;
	add.s64 	%rd230, %rd162, 256;
	mov.b32 	%r616, 100;
	// begin inline asm
	st.relaxed.gpu.v2.u32 [%rd230], {%r616, %r363};
	// end inline asm
$L__BB8_469:
	not.b32 	%r618, %r1622;
	add.s32 	%r1615, %r1, %r618;
	mov.u32 	%r367, %nctaid.x;
	setp.gt.u32 	%p104, %r367, 499;
	@%p104 bra 	$L__BB8_471;
	membar.cta;
	bra.uni 	$L__BB8_472;
$L__BB8_471:
	mov.b32 	%r619, 1150;
	// begin inline asm
	nanosleep.u32 %r619;
	// end inline asm
$L__BB8_472:
	mul.wide.s32 	%rd232, %r1615, 8;
	add.s64 	%rd233, %rd2, %rd232;
	add.s64 	%rd231, %rd233, 256;
	// begin inline asm
	ld.relaxed.gpu.v2.u32 {%r1616, %r1612}, [%rd231];
	// end inline asm
$L__BB8_473:
	setp.eq.s32 	%p105, %r1616, 99;
	mov.b32 	%r622, -1;
	vote.sync.any.pred 	%p106, %p105, %r622;
	not.pred 	%p107, %p106;
	@%p107 bra 	$L__BB8_478;
	setp.gt.u32 	%p227, %r367, 499;
	@%p227 bra 	$L__BB8_476;
	membar.cta;
	bra.uni 	$L__BB8_477;
$L__BB8_476:
	mov.b32 	%r812, 76;
	// begin inline asm
	nanosleep.u32 %r812;
	// end inline asm
$L__BB8_477:
	// begin inline asm
	ld.relaxed.gpu.v2.u32 {%r1616, %r1612}, [%rd231];
	// end inline asm
	bra.uni 	$L__BB8_473;
$L__BB8_478:
	setp.eq.s32 	%p108, %r1616, 101;
	mov.b32 	%r649, -1;
	vote.sync.ballot.b32 	%r650, %p108, %r649;
	// begin inline asm
	mov.u32 %r624, %lanemask_ge;
	// end inline asm
	and.b32  	%r651, %r650, %r624;
	or.b32  	%r652, %r651, -2147483648;
	add.s32 	%r653, %r652, -1;
	not.b32 	%r654, %r652;
	and.b32  	%r655, %r654, %r653;
	popc.b32 	%r628, %r655;
	mov.b32 	%r627, 1;
	// begin inline asm
	shfl.sync.down.b32 %r625, %r1612, %r627, %r628, %r649;
	// end inline asm
	setp.lt.s32 	%p110, %r481, %r628;
	selp.b32 	%r656, %r625, 0, %p110;
	add.s32 	%r631, %r656, %r1612;
	mov.b32 	%r632, 2;
	// begin inline asm
	shfl.sync.down.b32 %r630, %r631, %r632, %r628, %r649;
	// end inline asm
	add.s32 	%r377, %r481, 2;
	setp.gt.s32 	%p111, %r377, %r628;
	selp.b32 	%r657, 0, %r630, %p111;
	add.s32 	%r636, %r631, %r657;
	mov.b32 	%r637, 4;
	// begin inline asm
	shfl.sync.down.b32 %r635, %r636, %r637, %r628, %r649;
	// end inline asm
	add.s32 	%r378, %r481, 4;
	setp.gt.s32 	%p112, %r378, %r628;
	selp.b32 	%r658, 0, %r635, %p112;
	add.s32 	%r641, %r636, %r658;
	mov.b32 	%r642, 8;
	// begin inline asm
	shfl.sync.down.b32 %r640, %r641, %r642, %r628, %r649;
	// end inline asm
	add.s32 	%r379, %r481, 8;
	setp.gt.s32 	%p113, %r379, %r628;
	selp.b32 	%r659, 0, %r640, %p113;
	add.s32 	%r646, %r641, %r659;
	mov.b32 	%r647, 16;
	// begin inline asm
	shfl.sync.down.b32 %r645, %r646, %r647, %r628, %r649;
	// end inline asm
	add.s32 	%r380, %r481, 16;
	setp.gt.s32 	%p114, %r380, %r628;
	selp.b32 	%r660, 0, %r645, %p114;
	add.s32 	%r1613, %r646, %r660;
	add.s64 	%rd164, %rd2, 256;
$L__BB8_479:
	setp.ne.s32 	%p115, %r1616, 101;
	mov.b32 	%r661, -1;
	vote.sync.all.pred 	%p116, %p115, %r661;
	not.pred 	%p117, %p116;
	@%p117 bra 	$L__BB8_487;
	mul.wide.s32 	%rd344, %r1615, 8;
	add.s64 	%rd345, %rd164, %rd344;
	add.s64 	%rd343, %rd345, -256;
	// begin inline asm
	ld.relaxed.gpu.v2.u32 {%r1616, %r1617}, [%rd343];
	// end inline asm
$L__BB8_481:
	setp.eq.s32 	%p216, %r1616, 99;
	mov.b32 	%r770, -1;
	vote.sync.any.pred 	%p217, %p216, %r770;
	not.pred 	%p218, %p217;
	@%p218 bra 	$L__BB8_486;
	setp.gt.u32 	%p226, %r367, 499;
	@%p226 bra 	$L__BB8_484;
	membar.cta;
	bra.uni 	$L__BB8_485;
$L__BB8_484:
	mov.b32 	%r809, 76;
	// begin inline asm
	nanosleep.u32 %r809;
	// end inline asm
$L__BB8_485:
	// begin inline asm
	ld.relaxed.gpu.v2.u32 {%r1616, %r1617}, [%rd343];
	// end inline asm
	bra.uni 	$L__BB8_481;
$L__BB8_486:
	setp.eq.s32 	%p219, %r1616, 101;
	mov.b32 	%r796, -1;
	vote.sync.ballot.b32 	%r797, %p219, %r796;
	and.b32  	%r798, %r797, %r624;
	or.b32  	%r799, %r798, -2147483648;
	add.s32 	%r800, %r799, -1;
	not.b32 	%r801, %r799;
	and.b32  	%r802, %r801, %r800;
	popc.b32 	%r775, %r802;
	mov.b32 	%r774, 1;
	// begin inline asm
	shfl.sync.down.b32 %r772, %r1617, %r774, %r775, %r796;
	// end inline asm
	setp.lt.s32 	%p221, %r481, %r775;
	selp.b32 	%r803, %r772, 0, %p221;
	add.s32 	%r778, %r803, %r1617;
	mov.b32 	%r779, 2;
	// begin inline asm
	shfl.sync.down.b32 %r777, %r778, %r779, %r775, %r796;
	// end inline asm
	setp.gt.s32 	%p222, %r377, %r775;
	selp.b32 	%r804, 0, %r777, %p222;
	add.s32 	%r783, %r778, %r804;
	mov.b32 	%r784, 4;
	// begin inline asm
	shfl.sync.down.b32 %r782, %r783, %r784, %r775, %r796;
	// end inline asm
	setp.gt.s32 	%p223, %r378, %r775;
	selp.b32 	%r805, 0, %r782, %p223;
	add.s32 	%r788, %r783, %r805;
	mov.b32 	%r789, 8;
	// begin inline asm
	shfl.sync.down.b32 %r787, %r788, %r789, %r775, %r796;
	// end inline asm
	setp.gt.s32 	%p224, %r379, %r775;
	selp.b32 	%r806, 0, %r787, %p224;
	add.s32 	%r793, %r788, %r806;
	mov.b32 	%r794, 16;
	// begin inline asm
	shfl.sync.down.b32 %r792, %r793, %r794, %r775, %r796;
	// end inline asm
	setp.gt.s32 	%p225, %r380, %r775;
	selp.b32 	%r807, 0, %r792, %p225;
	add.s32 	%r808, %r807, %r1613;
	add.s32 	%r1613, %r808, %r793;
	add.s32 	%r1615, %r1615, -32;
	bra.uni 	$L__BB8_479;
$L__BB8_487:
	setp.ne.s32 	%p118, %r1622, 0;
	@%p118 bra 	$L__BB8_489;
	add.s32 	%r664, %r1613, %r363;
	add.s64 	%rd234, %rd162, 256;
	mov.b32 	%r663, 101;
	// begin inline asm
	st.relaxed.gpu.v2.u32 [%rd234], {%r663, %r664};
	// end inline asm
	st.shared.u32 	[_ZZN3cub18CUB_300001_SM_10006detail6select23DeviceSelectSweepKernelINS2_10policy_hubIiNS0_8NullTypeEiLb0ELNS0_10SelectImplE1EE10Policy1000EN6thrust24THRUST_300001_SM_1000_NS6detail15normal_iteratorINSA_10device_ptrIiEEEEPS5_SF_PlNS0_13ScanTileStateIiLb1EEEN4cuda3std3__410__not_fn_tI10isMinusOneEES5_iNS2_19streaming_context_tIlLb1EEELS6_1EEEvT0_T1_T2_T3_T4_T5_T6_T7_iT8_NS1_7vsmem_tEE19static_temp_storage+68], %r1613;
	st.shared.u32 	[_ZZN3cub18CUB_300001_SM_10006detail6select23DeviceSelectSweepKernelINS2_10policy_hubIiNS0_8NullTypeEiLb0ELNS0_10SelectImplE1EE10Policy1000EN6thrust24THRUST_300001_SM_1000_NS6detail15normal_iteratorINSA_10device_ptrIiEEEEPS5_SF_PlNS0_13ScanTileStateIiLb1EEEN4cuda3std3__410__not_fn_tI10isMinusOneEES5_iNS2_19streaming_context_tIlLb1EEELS6_1EEEvT0_T1_T2_T3_T4_T5_T6_T7_iT8_NS1_7vsmem_tEE19static_temp_storage+72], %r664;
$L__BB8_489:
	setp.ne.s32 	%p119, %r481, 0;
	mov.u32 	%r1618, %r365;
	@%p119 bra 	$L__BB8_491;
	st.shared.u32 	[_ZZN3cub18CUB_300001_SM_10006detail6select23DeviceSelectSweepKernelINS2_10policy_hubIiNS0_8NullTypeEiLb0ELNS0_10SelectImplE1EE10Policy1000EN6thrust24THRUST_300001_SM_1000_NS6detail15normal_iteratorINSA_10device_ptrIiEEEEPS5_SF_PlNS0_13ScanTileStateIiLb1EEEN4cuda3std3__410__not_fn_tI10isMinusOneEES5_iNS2_19streaming_context_tIlLb1EEELS6_1EEEvT0_T1_T2_T3_T4_T5_T6_T7_iT8_NS1_7vsmem_tEE19static_temp_storage+60], %r1613;
	mov.u32 	%r1618, %r1613;
$L__BB8_491:
	bar.sync 	0;
	setp.eq.s32 	%p120, %r1622, 0;
	ld.shared.u32 	%r665, [_ZZN3cub18CUB_300001_SM_10006detail6select23DeviceSelectSweepKernelINS2_10policy_hubIiNS0_8NullTypeEiLb0ELNS0_10SelectImplE1EE10Policy1000EN6thrust24THRUST_300001_SM_1000_NS6detail15normal_iteratorINSA_10device_ptrIiEEEEPS5_SF_PlNS0_13ScanTileStateIiLb1EEEN4cuda3std3__410__not_fn_tI10isMinusOneEES5_iNS2_19streaming_context_tIlLb1EEELS6_1EEEvT0_T1_T2_T3_T4_T5_T6_T7_iT8_NS1_7vsmem_tEE19static_temp_storage+60];
	.pragma "used_bytes_mask 65520";
	ld.shared.v4.u32 	{%r666, %r396, %r667, %r397}, [_ZZN3cub18CUB_300001_SM_10006detail6select23DeviceSelectSweepKernelINS2_10policy_hubIiNS0_8NullTypeEiLb0ELNS0_10SelectImplE1EE10Policy1000EN6thrust24THRUST_300001_SM_1000_NS6detail15normal_iteratorINSA_10device_ptrIiEEEEPS5_SF_PlNS0_13ScanTileStateIiLb1EEEN4cuda3std3__410__not_fn_tI10isMinusOneEES5_iNS2_19streaming_context_tIlLb1EEELS6_1EEEvT0_T1_T2_T3_T4_T5_T6_T7_iT8_NS1_7vsmem_tEE19static_temp_storage+64];
	selp.b32 	%r668, 0, %r665, %p120;
	add.s32 	%r398, %r668, %r1618;
	selp.u32 	%r669, 1, 0, %p18;
	add.s32 	%r399, %r398, %r669;
	selp.u32 	%r670, 1, 0, %p19;
	add.s32 	%r671, %r670, %r669;
	add.s32 	%r400, %r671, %r398;
	selp.u32 	%r672, 1, 0, %p20;
	add.s32 	%r401, %r400, %r672;
	add.s32 	%r402, %r356, %r398;
	selp.u32 	%r673, 1, 0, %p22;
	add.s32 	%r403, %r402, %r673;
	selp.u32 	%r674, 1, 0, %p23;
	add.s32 	%r404, %r403, %r674;
	selp.u32 	%r675, 1, 0, %p24;
	add.s32 	%r405, %r404, %r675;
	selp.u32 	%r676, 1, 0, %p25;
	add.s32 	%r406, %r405, %r676;
	selp.u32 	%r677, 1, 0, %p26;
	add.s32 	%r407, %r406, %r677;
	selp.u32 	%r678, 1, 0, %p27;
	add.s32 	%r408, %r407, %r678;
	selp.u32 	%r679, 1, 0, %p28;
	add.s32 	%r409, %r408, %r679;
	selp.u32 	%r680, 1, 0, %p29;
	add.s32 	%r410, %r409, %r680;
	add.s32 	%r411, %r357, %r398;
	add.s32 	%r412, %r358, %r398;
	add.s32 	%r413, %r359, %r398;
	add.s32 	%r414, %r360, %r398;
	sub.s32 	%r681, 6528, %r188;
	sub.s32 	%r1626, %r667, %r681;
	sub.s32 	%r416, %r397, %r681;
	setp.gt.s32 	%p121, %r416, 384;
	@%p121 bra 	$L__BB8_560;
	ld.param.u8 	%rs7, [%rd1];
	ld.param.u64 	%rd235, [%rd1+24];
	cvta.to.global.u64 	%rd166, %rd235;
	setp.lt.s32 	%p122, %r398, %r1626;
	and.pred  	%p123, %p18, %p122;
	@%p123 bra 	$L__BB8_493;
	bra.uni 	$L__BB8_496;
$L__BB8_493:
	setp.ne.s16 	%p124, %rs7, 0;
	mov.b64 	%rd804, 0;
	@%p124 bra 	$L__BB8_495;
	ld.global.u64 	%rd804, [%rd166];
$L__BB8_495:
	cvt.s64.s32 	%rd237, %r398;
	add.s64 	%rd238, %rd804, %rd237;
	shl.b64 	%rd239, %rd238, 2;
	add.s64 	%rd240, %rd4, %rd239;
	st.global.u32 	[%rd240], %r518;
$L__BB8_496:
	setp.ge.s32 	%p125, %r399, %r1626;
	not.pred 	%p126, %p19;
	or.pred  	%p127, %p126, %p125;
	@%p127 bra 	$L__BB8_500;
	setp.ne.s16 	%p128, %rs7, 0;
	mov.b64 	%rd805, 0;
	@%p128 bra 	$L__BB8_499;
	ld.global.u64 	%rd805, [%rd166];
$L__BB8_499:
	cvt.s64.s32 	%rd242, %r399;
	add.s64 	%rd243, %rd805, %rd242;
	shl.b64 	%rd244, %rd243, 2;
	add.s64 	%rd245, %rd4, %rd244;
	st.global.u32 	[%rd245], %r519;
$L__BB8_500:
	setp.ge.s32 	%p129, %r400, %r1626;
	not.pred 	%p130, %p20;
	or.pred  	%p131, %p130, %p129;
	@%p131 bra 	$L__BB8_504;
	setp.ne.s16 	%p132, %rs7, 0;
	mov.b64 	%rd806, 0;
	@%p132 bra 	$L__BB8_503;
	ld.global.u64 	%rd806, [%rd166];
$L__BB8_503:
	cvt.s64.s32 	%rd247, %r400;
	add.s64 	%rd248, %rd806, %rd247;
	shl.b64 	%rd249, %rd248, 2;
	add.s64 	%rd250, %rd4, %rd249;
	st.global.u32 	[%rd250], %r520;
$L__BB8_504:
	setp.ge.s32 	%p133, %r401, %r1626;
	not.pred 	%p134, %p21;
	or.pred  	%p135, %p134, %p133;
	@%p135 bra 	$L__BB8_508;
	setp.ne.s16 	%p136, %rs7, 0;
	mov.b64 	%rd807, 0;
	@%p136 bra 	$L__BB8_507;
	ld.global.u64 	%rd807, [%rd166];
$L__BB8_507:
	cvt.s64.s32 	%rd252, %r401;
	add.s64 	%rd253, %rd807, %rd252;
	shl.b64 	%rd254, %rd253, 2;
	add.s64 	%rd255, %rd4, %rd254;
	st.global.u32 	[%rd255], %r521;
$L__BB8_508:
	setp.ge.s32 	%p137, %r402, %r1626;
	not.pred 	%p138, %p22;
	or.pred  	%p139, %p138, %p137;
	@%p139 bra 	$L__BB8_512;
	setp.ne.s16 	%p140, %rs7, 0;
	mov.b64 	%rd808, 0;
	@%p140 bra 	$L__BB8_511;
	ld.global.u64 	%rd808, [%rd166];
$L__BB8_511:
	cvt.s64.s32 	%rd257, %r402;
	add.s64 	%rd258, %rd808, %rd257;
	shl.b64 	%rd259, %rd258, 2;
	add.s64 	%rd260, %rd4, %rd259;
	st.global.u32 	[%rd260], %r522;
$L__BB8_512:
	setp.ge.s32 	%p141, %r403, %r1626;
	not.pred 	%p142, %p23;
	or.pred  	%p143, %p142, %p141;
	@%p143 bra 	$L__BB8_516;
	setp.ne.s16 	%p144, %rs7, 0;
	mov.b64 	%rd809, 0;
	@%p144 bra 	$L__BB8_515;
	ld.global.u64 	%rd809, [%rd166];
$L__BB8_515:
	cvt.s64.s32 	%rd262, %r403;
	add.s64 	%rd263, %rd809, %rd262;
	shl.b64 	%rd264, %rd263, 2;
	add.s64 	%rd265, %rd4, %rd264;
	st.global.u32 	[%rd265], %r523;
$L__BB8_516:
	setp.ge.s32 	%p145, %r404, %r1626;
	not.pred 	%p146, %p24;
	or.pred  	%p147, %p146, %p145;
	@%p147 bra 	$L__BB8_520;
	setp.ne.s16 	%p148, %rs7, 0;
	mov.b64 	%rd810, 0;
	@%p148 bra 	$L__BB8_519;
	ld.global.u64 	%rd810, [%rd166];
$L__BB8_519:
	cvt.s64.s32 	%rd267, %r404;
	add.s64 	%rd268, %rd810, %rd267;
	shl.b64 	%rd269, %rd268, 2;
	add.s64 	%rd270, %rd4, %rd269;
	st.global.u32 	[%rd270], %r524;
$L__BB8_520:
	setp.ge.s32 	%p149, %r405, %r1626;
	not.pred 	%p150, %p25;
	or.pred  	%p151, %p150, %p149;
	@%p151 bra 	$L__BB8_524;
	setp.ne.s16 	%p152, %rs7, 0;
	mov.b64 	%rd811, 0;
	@%p152 bra 	$L__BB8_523;
	ld.global.u64 	%rd811, [%rd166];
$L__BB8_523:
	cvt.s64.s32 	%rd272, %r405;
	add.s64 	%rd273, %rd811, %rd272;
	shl.b64 	%rd274, %rd273, 2;
	add.s64 	%rd275, %rd4, %rd274;
	st.global.u32 	[%rd275], %r525;
$L__BB8_524:
	setp.ge.s32 	%p153, %r406, %r1626;
	not.pred 	%p154, %p26;
	or.pred  	%p155, %p154, %p153;
	@%p155 bra 	$L__BB8_528;
	setp.ne.s16 	%p156, %rs7, 0;
	mov.b64 	%rd812, 0;
	@%p156 bra 	$L__BB8_527;
	ld.global.u64 	%rd812, [%rd166];
$L__BB8_527:
	cvt.s64.s32 	%rd277, %r406;
	add.s64 	%rd278, %rd812, %rd277;
	shl.b64 	%rd279, %rd278, 2;
	add.s64 	%rd280, %rd4, %rd279;
	st.global.u32 	[%rd280], %r526;
$L__BB8_528:
	setp.ge.s32 	%p157, %r407, %r1626;
	not.pred 	%p158, %p27;
	or.pred  	%p159, %p158, %p157;
	@%p159 bra 	$L__BB8_532;
	setp.ne.s16 	%p160, %rs7, 0;
	mov.b64 	%rd813, 0;
	@%p160 bra 	$L__BB8_531;
	ld.global.u64 	%rd813, [%rd166];
$L__BB8_531:
	cvt.s64.s32 	%rd282, %r407;
	add.s64 	%rd283, %rd813, %rd282;
	shl.b64 	%rd284, %rd283, 2;
	add.s64 	%rd285, %rd4, %rd284;
	st.global.u32 	[%rd285], %r527;
$L__BB8_532:
	setp.ge.s32 	%p161, %r408, %r1626;
	not.pred 	%p162, %p28;
	or.pred  	%p163, %p162, %p161;
	@%p163 bra 	$L__BB8_536;
	setp.ne.s16 	%p164, %rs7, 0;
	mov.b64 	%rd814, 0;
	@%p164 bra 	$L__BB8_535;
	ld.global.u64 	%rd814, [%rd166];
$L__BB8_535:
	cvt.s64.s32 	%rd287, %r408;
	add.s64 	%rd288, %rd814, %rd287;
	shl.b64 	%rd289, %rd288, 2;
	add.s64 	%rd290, %rd4, %rd289;
	st.global.u32 	[%rd290], %r528;
$L__BB8_536:
	setp.ge.s32 	%p165, %r409, %r1626;
	not.pred 	%p166, %p29;
	or.pred  	%p167, %p166, %p165;
	@%p167 bra 	$L__BB8_540;
	setp.ne.s16 	%p168, %rs7, 0;
	mov.b64 	%rd815, 0;
	@%p168 bra 	$L__BB8_539;
	ld.global.u64 	%rd815, [%rd166];
$L__BB8_539:
	cvt.s64.s32 	%rd292, %r409;
	add.s64 	%rd293, %rd815, %rd292;
	shl.b64 	%rd294, %rd293, 2;
	add.s64 	%rd295, %rd4, %rd294;
	st.global.u32 	[%rd295], %r529;
$L__BB8_540:
	setp.ge.s32 	%p169, %r410, %r1626;
	not.pred 	%p170, %p30;
	or.pred  	%p171, %p170, %p169;
	@%p171 bra 	$L__BB8_544;
	setp.ne.s16 	%p172, %rs7, 0;
	mov.b64 	%rd816, 0;
	@%p172 bra 	$L__BB8_543;
	ld.global.u64 	%rd816, [%rd166];
$L__BB8_543:
	cvt.s64.s32 	%rd297, %r410;
	add.s64 	%rd298, %rd816, %rd297;
	shl.b64 	%rd299, %rd298, 2;
	add.s64 	%rd300, %rd4, %rd299;
	st.global.u32 	[%rd300], %r530;
$L__BB8_544:
	setp.ge.s32 	%p173, %r411, %r1626;
	not.pred 	%p174, %p31;
	or.pred  	%p175, %p174, %p173;
	@%p175 bra 	$L__BB8_548;
	setp.ne.s16 	%p176, %rs7, 0;
	mov.b64 	%rd817, 0;
	@%p176 bra 	$L__BB8_547;
	ld.global.u64 	%rd817, [%rd166];
$L__BB8_547:
	cvt.s64.s32 	%rd302, %r411;
	add.s64 	%rd303, %rd817, %rd302;
	shl.b64 	%rd304, %rd303, 2;
	add.s64 	%rd305, %rd4, %rd304;
	st.global.u32 	[%rd305], %r531;
$L__BB8_548:
	setp.ge.s32 	%p177, %r412, %r1626;
	not.pred 	%p178, %p32;
	or.pred  	%p179, %p178, %p177;
	@%p179 bra 	$L__BB8_552;
	setp.ne.s16 	%p180, %rs7, 0;
	mov.b64 	%rd818, 0;
	@%p180 bra 	$L__BB8_551;
	ld.global.u64 	%rd818, [%rd166];
$L__BB8_551:
	cvt.s64.s32 	%rd307, %r412;
	add.s64 	%rd308, %rd818, %rd307;
	shl.b64 	%rd309, %rd308, 2;
	add.s64 	%rd310, %rd4, %rd309;
	st.global.u32 	[%rd310], %r532;
$L__BB8_552:
	setp.ge.s32 	%p181, %r413, %r1626;
	not.pred 	%p182, %p33;
	or.pred  	%p183, %p182, %p181;
	@%p183 bra 	$L__BB8_556;
	setp.ne.s16 	%p184, %rs7, 0;
	mov.b64 	%rd819, 0;
	@%p184 bra 	$L__BB8_555;
	ld.global.u64 	%rd819, [%rd166];
$L__BB8_555:
	cvt.s64.s32 	%rd312, %r413;
	add.s64 	%rd313, %rd819, %rd312;
	shl.b64 	%rd314, %rd313, 2;
	add.s64 	%rd315, %rd4, %rd314;
	st.global.u32 	[%rd315], %r533;
$L__BB8_556:
	setp.ge.s32 	%p185, %r414, %r1626;
	not.pred 	%p186, %p34;
	or.pred  	%p187, %p186, %p185;
	@%p187 bra 	$L__BB8_611;
	setp.ne.s16 	%p188, %rs7, 0;
	mov.b64 	%rd820, 0;
	@%p188 bra 	$L__BB8_559;
	ld.global.u64 	%rd820, [%rd166];
$L__BB8_559:
	cvt.s64.s32 	%rd317, %r414;
	add.s64 	%rd318, %rd820, %rd317;
	shl.b64 	%rd319, %rd318, 2;
	add.s64 	%rd320, %rd4, %rd319;
	st.global.u32 	[%rd320], %r534;
	bra.uni 	$L__BB8_611;
$L__BB8_560:
	bar.sync 	0;
	not.pred 	%p189, %p18;
	@%p189 bra 	$L__BB8_562;
	sub.s32 	%r682, %r398, %r396;
	shl.b32 	%r683, %r682, 2;
	mov.u32 	%r684, _ZZN3cub18CUB_300001_SM_10006detail6select23DeviceSelectSweepKernelINS2_10policy_hubIiNS0_8NullTypeEiLb0ELNS0_10SelectImplE1EE10Policy1000EN6thrust24THRUST_300001_SM_1000_NS6detail15normal_iteratorINSA_10device_ptrIiEEEEPS5_SF_PlNS0_13ScanTileStateIiLb1EEEN4cuda3std3__410__not_fn_tI10isMinusOneEES5_iNS2_19streaming_context_tIlLb1EEELS6_1EEEvT0_T1_T2_T3_T4_T5_T6_T7_iT8_NS1_7vsmem_tEE19static_temp_storage;
	add.s32 	%r685, %r684, %r683;
	st.shared.u32 	[%r685], %r518;
$L__BB8_562:
	not.pred 	%p190, %p19;
	@%p190 bra 	$L__BB8_564;
	sub.s32 	%r686, %r399, %r396;
	shl.b32 	%r687, %r686, 2;
	mov.u32 	%r688, _ZZN3cub18CUB_300001_SM_10006detail6select23DeviceSelectSweepKernelINS2_10policy_hubIiNS0_8NullTypeEiLb0ELNS0_10SelectImplE1EE10Policy1000EN6thrust24THRUST_300001_SM_1000_NS6detail15normal_iteratorINSA_10device_ptrIiEEEEPS5_SF_PlNS0_13ScanTileStateIiLb1EEEN4cuda3std3__410__not_fn_tI10isMinusOneEES5_iNS2_19streaming_context_tIlLb1EEELS6_1EEEvT0_T1_T2_T3_T4_T5_T6_T7_iT8_NS1_7vsmem_tEE19static_temp_storage;
	add.s32 	%r689, %r688, %r687;
	st.shared.u32 	[%r689], %r519;
$L__BB8_564:
	not.pred 	%p191, %p20;
	@%p191 bra 	$L__BB8_566;
	sub.s32 	%r690, %r400, %r396;
	shl.b32 	%r691, %r690, 2;
	mov.u32 	%r692, _ZZN3cub18CUB_300001_SM_10006detail6select23DeviceSelectSweepKernelINS2_10policy_hubIiNS0_8NullTypeEiLb0ELNS0_10SelectImplE1EE10Policy1000EN6thrust24THRUST_300001_SM_1000_NS6detail15normal_iteratorINSA_10device_ptrIiEEEEPS5_SF_PlNS0_13ScanTileStateIiLb1EEEN4cuda3std3__410__not_fn_tI10isMinusOneEES5_iNS2_19streaming_context_tIlLb1EEELS6_1EEEvT0_T1_T2_T3_T4_T5_T6_T7_iT8_NS1_7vsmem_tEE19static_temp_storage;
	add.s32 	%r693, %r692, %r691;
	st.shared.u32 	[%r693], %r520;
$L__BB8_566:
	not.pred 	%p192, %p21;
	@%p192 bra 	$L__BB8_568;
	sub.s32 	%r694, %r401, %r396;
	shl.b32 	%r695, %r694, 2;
	mov.u32 	%r696, _ZZN3cub18CUB_300001_SM_10006detail6select23DeviceSelectSweepKernelINS2_10policy_hubIiNS0_8NullTypeEiLb0ELNS0_10SelectImplE1EE10Policy1000EN6thrust24THRUST_300001_SM_1000_NS6detail15normal_iteratorINSA_10device_ptrIiEEEEPS5_SF_PlNS0_13ScanTileStateIiLb1EEEN4cuda3std3__410__not_fn_tI10isMinusOneEES5_iNS2_19streaming_context_tIlLb1EEELS6_1EEEvT0_T1_T2_T3_T4_T5_T6_T7_iT8_NS1_7vsmem_tEE19static_temp_storage;
	add.s32 	%r697, %r696, %r695;
	st.shared.u32 	[%r697], %r521;
$L__BB8_568:
	not.pred 	%p193, %p22;
	@%p193 bra 	$L__BB8_570;
	sub.s32 	%r698, %r402, %r396;
	shl.b32 	%r699, %r698, 2;
	mov.u32 	%r700, _ZZN3cub18CUB_300001_SM_10006detail6select23DeviceSelectSweepKernelINS2_10policy_hubIiNS0_8NullTypeEiLb0ELNS0_10SelectImplE1EE10Policy1000EN6thrust24THRUST_300001_SM_1000_NS6detail15normal_iteratorINSA_10device_ptrIiEEEEPS5_SF_PlNS0_13ScanTileStateIiLb1EEEN4cuda3std3__410__not_fn_tI10isMinusOneEES5_iNS2_19streaming_context_tIlLb1EEELS6_1EEEvT0_T1_T2_T3_T4_T5_T6_T7_iT8_NS1_7vsmem_tEE19static_temp_storage;
	add.s32 	%r701, %r700, %r699;
	st.shared.u32 	[%r701], %r522;
$L__BB8_570:
	not.pred 	%p194, %p23;
	@%p194 bra 	$L__BB8_572;
	sub.s32 	%r702, %r403, %r396;
	shl.b32 	%r703, %r702, 2;
	mov.u32 	%r704, _ZZN3cub18CUB_300001_SM_10006detail6select23DeviceSelectSweepKernelINS2_10policy_hubIiNS0_8NullTypeEiLb0ELNS0_10SelectImplE1EE10Policy1000EN6thrust24THRUST_300001_SM_1000_NS6detail15normal_iteratorINSA_10device_ptrIiEEEEPS5_SF_PlNS0_13ScanTileStateIiLb1EEEN4cuda3std3__410__not_fn_tI10isMinusOneEES5_iNS2_19streaming_context_tIlLb1EEELS6_1EEEvT0_T1_T2_T3_T4_T5_T6_T7_iT8_NS1_7vsmem_tEE19static_temp_storage;
	add.s32 	%r705, %r704, %r703;
	st.shared.u32 	[%r705], %r523;
$L__BB8_572:
	not.pred 	%p195, %p24;
	@%p195 bra 	$L__BB8_574;
	sub.s32 	%r706, %r404, %r396;
	shl.b32 	%r707, %r706, 2;
	mov.u32 	%r708, _ZZN3cub18CUB_300001_SM_10006detail6select23DeviceSelectSweepKernelINS2_10policy_hubIiNS0_8NullTypeEiLb0ELNS0_10SelectImplE1EE10Policy1000EN6thrust24THRUST_300001_SM_1000_NS6detail15normal_iteratorINSA_10device_ptrIiEEEEPS5_SF_PlNS0_13ScanTileStateIiLb1EEEN4cuda3std3__410__not_fn_tI10isMinusOneEES5_iNS2_19streaming_context_tIlLb1EEELS6_1EEEvT0_T1_T2_T3_T4_T5_T6_T7_iT8_NS1_7vsmem_tEE19static_temp_storage;
	add.s32 	%r709, %r708, %r707;
	st.shared.u32 	[%r709], %r524;
$L__BB8_574:
	not.pred 	%p196, %p25;
	@%p196 bra 	$L__BB8_576;
	sub.s32 	%r710, %r405, %r396;
	shl.b32 	%r711, %r710, 2;
	mov.u32 	%r712, _ZZN3cub18CUB_300001_SM_10006detail6select23DeviceSelectSweepKernelINS2_10policy_hubIiNS0_8NullTypeEiLb0ELNS0_10SelectImplE1EE10Policy1000EN6thrust24THRUST_300001_SM_1000_NS6detail15normal_iteratorINSA_10device_ptrIiEEEEPS5_SF_PlNS0_13ScanTileStateIiLb1EEEN4cuda3std3__410__not_fn_tI10isMinusOneEES5_iNS2_19streaming_context_tIlLb1EEELS6_1EEEvT0_T1_T2_T3_T4_T5_T6_T7_iT8_NS1_7vsmem_tEE19static_temp_storage;
	add.s32 	%r713, %r712, %r711;
	st.shared.u32 	[%r713], %r525;
$L__BB8_576:
	not.pred 	%p197, %p26;
	@%p197 bra 	$L__BB8_578;
	sub.s32 	%r714, %r406, %r396;
	shl.b32 	%r715, %r714, 2;
	mov.u32 	%r716, _ZZN3cub18CUB_300001_SM_10006detail6select23DeviceSelectSweepKernelINS2_10policy_hubIiNS0_8NullTypeEiLb0ELNS0_10SelectImplE1EE10Policy1000EN6thrust24THRUST_300001_SM_1000_NS6detail15normal_iteratorINSA_10device_ptrIiEEEEPS5_SF_PlNS0_13ScanTileStateIiLb1EEEN4cuda3std3__410__not_fn_tI10isMinusOneEES5_iNS2_19streaming_context_tIlLb1EEELS6_1EEEvT0_T1_T2_T3_T4_T5_T6_T7_iT8_NS1_7vsmem_tEE19static_temp_storage;
	add.s32 	%r717, %r716, %r715;
	st.shared.u32 	[%r717], %r526;
$L__BB8_578:
	not.pred 	%p198, %p27;
	@%p198 bra 	$L__BB8_580;
	sub.s32 	%r718, %r407, %r396;
	shl.b32 	%r719, %r718, 2;
	mov.u32 	%r720, _ZZN3cub18CUB_300001_SM_10006detail6select23DeviceSelectSweepKernelINS2_10policy_hubIiNS0_8NullTypeEiLb0ELNS0_10SelectImplE1EE10Policy1000EN6thrust24THRUST_300001_SM_1000_NS6detail15normal_iteratorINSA_10device_ptrIiEEEEPS5_SF_PlNS0_13ScanTileStateIiLb1EEEN4cuda3std3__410__not_fn_tI10isMinusOneEES5_iNS2_19streaming_context_tIlLb1EEELS6_1EEEvT0_T1_T2_T3_T4_T5_T6_T7_iT8_NS1_7vsmem_tEE19static_temp_storage;
	add.s32 	%r721, %r720, %r719;
	st.shared.u32 	[%r721], %r527;
$L__BB8_580:
	not.pred 	%p199, %p28;
	@%p199 bra 	$L__BB8_582;
	sub.s32 	%r722, %r408, %r396;
	shl.b32 	%r723, %r722, 2;
	mov.u32 	%r724, _ZZN3cub18CUB_300001_SM_10006detail6select23DeviceSelectSweepKernelINS2_10policy_hubIiNS0_8NullTypeEiLb0ELNS0_10SelectImplE1EE10Policy1000EN6thrust24THRUST_300001_SM_1000_NS6detail15normal_iteratorINSA_10device_ptrIiEEEEPS5_SF_PlNS0_13ScanTileStateIiLb1EEEN4cuda3std3__410__not_fn_tI10isMinusOneEES5_iNS2_19streaming_context_tIlLb1EEELS6_1EEEvT0_T1_T2_T3_T4_T5_T6_T7_iT8_NS1_7vsmem_tEE19static_temp_storage;
	add.s32 	%r725, %r724, %r723;
	st.shared.u32 	[%r725], %r528;
$L__BB8_582:
	not.pred 	%p200, %p29;
	@%p200 bra 	$L__BB8_584;
	sub.s32 	%r726, %r409, %r396;
	shl.b32 	%r727, %r726, 2;
	mov.u32 	%r728, _ZZN3cub18CUB_300001_SM_10006detail6select23DeviceSelectSweepKernelINS2_10policy_hubIiNS0_8NullTypeEiLb0ELNS0_10SelectImplE1EE10Policy1000EN6thrust24THRUST_300001_SM_1000_NS6detail15normal_iteratorINSA_10device_ptrIiEEEEPS5_SF_PlNS0_13ScanTileStateIiLb1EEEN4cuda3std3__410__not_fn_tI10isMinusOneEES5_iNS2_19streaming_context_tIlLb1EEELS6_1EEEvT0_T1_T2_T3_T4_T5_T6_T7_iT8_NS1_7vsmem_tEE19static_temp_storage;
	add.s32 	%r729, %r728, %r727;
	st.shared.u32 	[%r729], %r529;
$L__BB8_584:
	not.pred 	%p201, %p30;
	@%p201 bra 	$L__BB8_586;
	sub.s32 	%r730, %r410, %r396;
	shl.b32 	%r731, %r730, 2;
	mov.u32 	%r732, _ZZN3cub18CUB_300001_SM_10006detail6select23DeviceSelectSweepKernelINS2_10policy_hubIiNS0_8NullTypeEiLb0ELNS0_10SelectImplE1EE10Policy1000EN6thrust24THRUST_300001_SM_1000_NS6detail15normal_iteratorINSA_10device_ptrIiEEEEPS5_SF_PlNS0_13ScanTileStateIiLb1EEEN4cuda3std3__410__not_fn_tI10isMinusOneEES5_iNS2_19streaming_context_tIlLb1EEELS6_1EEEvT0_T1_T2_T3_T4_T5_T6_T7_iT8_NS1_7vsmem_tEE19static_temp_storage;
	add.s32 	%r733, %r732, %r731;
	st.shared.u32 	[%r733], %r530;
$L__BB8_586:
	not.pred 	%p202, %p31;
	@%p202 bra 	$L__BB8_588;
	sub.s32 	%r734, %r411, %r396;
	shl.b32 	%r735, %r734, 2;
	mov.u32 	%r736, _ZZN3cub18CUB_300001_SM_10006detail6select23DeviceSelectSweepKernelINS2_10policy_hubIiNS0_8NullTypeEiLb0ELNS0_10SelectImplE1EE10Policy1000EN6thrust24THRUST_300001_SM_1000_NS6detail15normal_iteratorINSA_10device_ptrIiEEEEPS5_SF_PlNS0_13ScanTileStateIiLb1EEEN4cuda3std3__410__not_fn_tI10isMinusOneEES5_iNS2_19streaming_context_tIlLb1EEELS6_1EEEvT0_T1_T2_T3_T4_T5_T6_T7_iT8_NS1_7vsmem_tEE19static_temp_storage;
	add.s32 	%r737, %r736, %r735;
	st.shared.u32 	[%r737], %r531;
$L__BB8_588:
	not.pred 	%p203, %p32;
	@%p203 bra 	$L__BB8_590;
	sub.s32 	%r738, %r412, %r396;
	shl.b32 	%r739, %r738, 2;
	mov.u32 	%r740, _ZZN3cub18CUB_300001_SM_10006detail6select23DeviceSelectSweepKernelINS2_10policy_hubIiNS0_8NullTypeEiLb0ELNS0_10SelectImplE1EE10Policy1000EN6thrust24THRUST_300001_SM_1000_NS6detail15normal_iteratorINSA_10device_ptrIiEEEEPS5_SF_PlNS0_13ScanTileStateIiLb1EEEN4cuda3std3__410__not_fn_tI10isMinusOneEES5_iNS2_19streaming_context_tIlLb1EEELS6_1EEEvT0_T1_T2_T3_T4_T5_T6_T7_iT8_NS1_7vsmem_tEE19static_temp_storage;
	add.s32 	%r741, %r740, %r739;
	st.shared.u32 	[%r741], %r532;
$L__BB8_590:
	not.pred 	%p204, %p33;
	@%p204 bra 	$L__BB8_592;
	sub.s32 	%r742, %r413, %r396;
	shl.b32 	%r743, %r742, 2;
	mov.u32 	%r744, _ZZN3cub18CUB_300001_SM_10006detail6select23DeviceSelectSweepKernelINS2_10policy_hubIiNS0_8NullTypeEiLb0ELNS0_10SelectImplE1EE10Policy1000EN6thrust24THRUST_300001_SM_1000_NS6detail15normal_iteratorINSA_10device_ptrIiEEEEPS5_SF_PlNS0_13ScanTileStateIiLb1EEEN4cuda3std3__410__not_fn_tI10isMinusOneEES5_iNS2_19streaming_context_tIlLb1EEELS6_1EEEvT0_T1_T2_T3_T4_T5_T6_T7_iT8_NS1_7vsmem_tEE19static_temp_storage;
	add.s32 	%r745, %r744, %r743;
	st.shared.u32 	[%r745], %r533;
$L__BB8_592:
	not.pred 	%p205, %p34;
	@%p205 bra 	$L__BB8_594;
	sub.s32 	%r746, %r414, %r396;
	shl.b32 	%r747, %r746, 2;
	mov.u32 	%r748, _ZZN3cub18CUB_300001_SM_10006detail6select23DeviceSelectSweepKernelINS2_10policy_hubIiNS0_8NullTypeEiLb0ELNS0_10SelectImplE1EE10Policy1000EN6thrust24THRUST_300001_SM_1000_NS6detail15normal_iteratorINSA_10device_ptrIiEEEEPS5_SF_PlNS0_13ScanTileStateIiLb1EEEN4cuda3std3__410__not_fn_tI10isMinusOneEES5_iNS2_19streaming_context_tIlLb1EEELS6_1EEEvT0_T1_T2_T3_T4_T5_T6_T7_iT8_NS1_7vsmem_tEE19static_temp_storage;
	add.s32 	%r749, %r748, %r747;
	st.shared.u32 	[%r749], %r534;
$L__BB8_594:
	bar.sync 	0;
	setp.ge.s32 	%p206, %r1622, %r416;
	@%p206 bra 	$L__BB8_611;
	ld.param.u32 	%r1550, [_ZN3cub18CUB_300001_SM_10006detail6select23DeviceSelectSweepKernelINS2_10policy_hubIiNS0_8NullTypeEiLb0ELNS0_10SelectImplE1EE10Policy1000EN6thrust24THRUST_300001_SM_1000_NS6detail15normal_iteratorINSA_10device_ptrIiEEEEPS5_SF_PlNS0_13ScanTileStateIiLb1EEEN4cuda3std3__410__not_fn_tI10isMinusOneEES5_iNS2_19streaming_context_tIlLb1EEELS6_1EEEvT0_T1_T2_T3_T4_T5_T6_T7_iT8_NS1_7vsmem_tE_param_7];
	ld.param.u8 	%rs8, [%rd1];
	ld.param.u64 	%rd321, [%rd1+24];
	cvta.to.global.u64 	%rd167, %rd321;
	add.s32 	%r750, %r397, %r1550;
	add.s32 	%r751, %r1622, %r2;
	sub.s32 	%r752, %r750, %r751;
	add.s32 	%r417, %r752, -6529;
	mul.hi.u32 	%r753, %r417, -1431655765;
	shr.u32 	%r754, %r753, 8;
	add.s32 	%r418, %r754, 1;
	and.b32  	%r755, %r754, 3;
	setp.eq.s32 	%p207, %r755, 3;
	@%p207 bra 	$L__BB8_600;
	and.b32  	%r756, %r418, 3;
	add.s32 	%r1621, %r396, %r1622;
	shl.b32 	%r757, %r1622, 2;
	mov.u32 	%r758, _ZZN3cub18CUB_300001_SM_10006detail6select23DeviceSelectSweepKernelINS2_10policy_hubIiNS0_8NullTypeEiLb0ELNS0_10SelectImplE1EE10Policy1000EN6thrust24THRUST_300001_SM_1000_NS6detail15normal_iteratorINSA_10device_ptrIiEEEEPS5_SF_PlNS0_13ScanTileStateIiLb1EEEN4cuda3std3__410__not_fn_tI10isMinusOneEES5_iNS2_19streaming_context_tIlLb1EEELS6_1EEEvT0_T1_T2_T3_T4_T5_T6_T7_iT8_NS1_7vsmem_tEE19static_temp_storage;
	add.s32 	%r1620, %r758, %r757;
	neg.s32 	%r1619, %r756;
	mad.lo.s32 	%r1622, %r756, 384, %r1622;
$L__BB8_597:
	.pragma "nounroll";
	setp.ne.s16 	%p208, %rs8, 0;
	mov.b64 	%rd799, 0;
	@%p208 bra 	$L__BB8_599;
	ld.global.u64 	%rd799, [%rd167];
$L__BB8_599:
	cvt.s64.s32 	%rd323, %r1621;
	add.s64 	%rd324, %rd799, %rd323;
	shl.b64 	%rd325, %rd324, 2;
	add.s64 	%rd326, %rd4, %rd325;
	ld.shared.u32 	%r759, [%r1620];
	st.global.u32 	[%rd326], %r759;
	add.s32 	%r1621, %r1621, 384;
	add.s32 	%r1620, %r1620, 1536;
	add.s32 	%r1619, %r1619, 1;
	setp.ne.s32 	%p209, %r1619, 0;
	@%p209 bra 	$L__BB8_597;
$L__BB8_600:
	setp.lt.u32 	%p210, %r417, 1152;
	@%p210 bra 	$L__BB8_611;
	add.s32 	%r1624, %r396, %r1622;
	shl.b32 	%r760, %r1622, 2;
	mov.u32 	%r761, _ZZN3cub18CUB_300001_SM_10006detail6select23DeviceSelectSweepKernelINS2_10policy_hubIiNS0_8NullTypeEiLb0ELNS0_10SelectImplE1EE10Policy1000EN6thrust24THRUST_300001_SM_1000_NS6detail15normal_iteratorINSA_10device_ptrIiEEEEPS5_SF_PlNS0_13ScanTileStateIiLb1EEEN4cuda3std3__410__not_fn_tI10isMinusOneEES5_iNS2_19streaming_context_tIlLb1EEELS6_1EEEvT0_T1_T2_T3_T4_T5_T6_T7_iT8_NS1_7vsmem_tEE19static_temp_storage;
	add.s32 	%r762, %r760, %r761;
	add.s32 	%r1623, %r762, 3072;
$L__BB8_602:
	setp.ne.s16 	%p211, %rs8, 0;
	cvt.s64.s32 	%rd170, %r1624;
	mov.b64 	%rd800, 0;
	@%p211 bra 	$L__BB8_604;
	ld.global.u64 	%rd800, [%rd167];
$L__BB8_604:
	setp.ne.s16 	%p212, %rs8, 0;
	add.s64 	%rd329, %rd800, %rd170;
	shl.b64 	%rd330, %rd329, 2;
	add.s64 	%rd331, %rd4, %rd330;
	ld.shared.u32 	%r763, [%r1623+-3072];
	st.global.u32 	[%rd331], %r763;
	mov.b64 	%rd801, 0;
	@%p212 bra 	$L__BB8_606;
	ld.global.u64 	%rd801, [%rd167];
$L__BB8_606:
	setp.ne.s16 	%p213, %rs8, 0;
	add.s64 	%rd333, %rd801, %rd170;
	shl.b64 	%rd334, %rd333, 2;
	add.s64 	%rd335, %rd4, %rd334;
	ld.shared.u32 	%r764, [%r1623+-1536];
	st.global.u32 	[%rd335+1536], %r764;
	mov.b64 	%rd802, 0;
	@%p213 bra 	$L__BB8_608;
	ld.global.u64 	%rd802, [%rd167];
$L__BB8_608:
	setp.ne.s16 	%p214, %rs8, 0;
	add.s64 	%rd337, %rd802, %rd170;
	shl.b64 	%rd338, %rd337, 2;
	add.s64 	%rd339, %rd4, %rd338;
	ld.shared.u32 	%r765, [%r1623];
	st.global.u32 	[%rd339+3072], %r765;
	mov.b64 	%rd803, 0;
	@%p214 bra 	$L__BB8_610;
	ld.global.u64 	%rd803, [%rd167];
$L__BB8_610:
	cvt.u32.u64 	%r766, %rd170;
	add.s64 	%rd340, %rd803, %rd170;
	shl.b64 	%rd341, %rd340, 2;
	add.s64 	%rd342, %rd4, %rd341;
	ld.shared.u32 	%r767, [%r1623+1536];
	st.global.u32 	[%rd342+4608], %r767;
	add.s32 	%r1622, %r1622, 1536;
	add.s32 	%r1624, %r766, 1536;
	add.s32 	%r1623, %r1623, 6144;
	setp.lt.s32 	%p215, %r1622, %r416;
	@%p215 bra 	$L__BB8_602;
$L__BB8_611:
	mov.u32 	%r1056, %tid.x;
	setp.ne.s32 	%p388, %r1056, 0;
	@%p388 bra 	$L__BB8_619;
	mov.u64 	%rd213, %rd219;
	ld.param.u8 	%rs55, [%rd213+1];
	setp.eq.s16 	%p389, %rs55, 0;
	@%p389 bra 	$L__BB8_616;
	ld.param.u8 	%rs56, [%rd213];
	setp.ne.s16 	%p390, %rs56, 0;
	mov.b64 	%rd821, 0;
	@%p390 bra 	$L__BB8_615;
	ld.param.u64 	%rd467, [%rd213+24];
	cvta.to.global.u64 	%rd468, %rd467;
	ld.global.u64 	%rd821, [%rd468];
$L__BB8_615:
	ld.param.u64 	%rd728, [_ZN3cub18CUB_300001_SM_10006detail6select23DeviceSelectSweepKernelINS2_10policy_hubIiNS0_8NullTypeEiLb0ELNS0_10SelectImplE1EE10Policy1000EN6thrust24THRUST_300001_SM_1000_NS6detail15normal_iteratorINSA_10device_ptrIiEEEEPS5_SF_PlNS0_13ScanTileStateIiLb1EEEN4cuda3std3__410__not_fn_tI10isMinusOneEES5_iNS2_19streaming_context_tIlLb1EEELS6_1EEEvT0_T1_T2_T3_T4_T5_T6_T7_iT8_NS1_7vsmem_tE_param_3];
	cvt.s64.s32 	%rd469, %r1626;
	add.s64 	%rd470, %rd821, %rd469;
	cvta.to.global.u64 	%rd471, %rd728;
	st.global.u64 	[%rd471], %rd470;
	bra.uni 	$L__BB8_619;
$L__BB8_616:
	ld.param.u8 	%rs57, [%rd213];
	setp.ne.s16 	%p391, %rs57, 0;
	mov.b64 	%rd822, 0;
	@%p391 bra 	$L__BB8_618;
	ld.param.u64 	%rd473, [%rd213+24];
	cvta.to.global.u64 	%rd474, %rd473;
	ld.global.u64 	%rd822, [%rd474];
$L__BB8_618:
	cvt.s64.s32 	%rd475, %r1626;
	add.s64 	%rd476, %rd822, %rd475;
	ld.param.u64 	%rd477, [%rd213+32];
	cvta.to.global.u64 	%rd478, %rd477;
	st.global.u64 	[%rd478], %rd476;
$L__BB8_619:
	ret;

}


// ===== COMPILED SASS (sm_100) =====

	.target	sm_100

	.elftype	@"ET_EXEC"


//--------------------- .note.nv.tkinfo           --------------------------
	.section	.note.nv.tkinfo,"",@"SHT_NOTE"
	.sectionflags	@"SHF_NOTE_NV_TKINFO"
	.tkinfo
        /*0018*/ 	.word	0x00000002
        /*0030*/ 	.string	""
        /*0030*/ 	.string	"ptxas"
        /*0030*/ 	.string	"Cuda compilation tools, release 13.0, V13.0.88"
        /*0030*/ 	.string	"Build cuda_13.0.r13.0/compiler.36424714_0"
        /*0030*/ 	.string	"-arch sm_100 -m 64 "



//--------------------- .note.nv.cuinfo           --------------------------
	.section	.note.nv.cuinfo,"",@"SHT_NOTE"
	.sectionflags	@"SHF_NOTE_NV_CUINFO"
        /*0018*/ 	.short	0x0002
        /*001a*/ 	.short	0x0064
        /*001c*/ 	.short	0x0082
	.zero		2


//--------------------- .nv.info                  --------------------------
	.section	.nv.info,"",@"SHT_CUDA_INFO"
	.align	4


	//----- nvinfo : EIATTR_REGCOUNT
	.align		4
        /*0000*/ 	.byte	0x04, 0x2f
        /*0002*/ 	.short	(.L_46 - .L_45)
	.align		4
.L_45:
        /*0004*/ 	.word	index@(_Z14dev_find_rootsPiS_iiPbS_)
        /*0008*/ 	.word	0x0000000c


	//----- nvinfo : EIATTR_FRAME_SIZE
	.align		4
.L_46:
        /*000c*/ 	.byte	0x04, 0x11
        /*000e*/ 	.short	(.L_48 - .L_47)
	.align		4
.L_47:
        /*0010*/ 	.word	index@(_Z14dev_find_rootsPiS_iiPbS_)
        /*0014*/ 	.word	0x00000000


	//----- nvinfo : EIATTR_REGCOUNT
	.align		4
.L_48:
        /*0018*/ 	.byte	0x04, 0x2f
        /*001a*/ 	.short	(.L_50 - .L_49)
	.align		4
.L_49:
        /*001c*/ 	.word	index@(_Z11dev_analyzeiiPiPbS_)
        /*0020*/ 	.word	0x0000000a


	//----- nvinfo : EIATTR_FRAME_SIZE
	.align		4
.L_50:
        /*0024*/ 	.byte	0x04, 0x11
        /*0026*/ 	.short	(.L_52 - .L_51)
	.align		4
.L_51:
        /*0028*/ 	.word	index@(_Z11dev_analyzeiiPiPbS_)
        /*002c*/ 	.word	0x00000000


	//----- nvinfo : EIATTR_REGCOUNT
	.align		4
.L_52:
        /*0030*/ 	.byte	0x04, 0x2f
        /*0032*/ 	.short	(.L_54 - .L_53)
	.align		4
.L_53:
        /*0034*/ 	.word	index@(_Z15dev_solve_levelPfPiS0_iiS0_iiS_S_b)
        /*0038*/ 	.word	0x00000020


	//----- nvinfo : EIATTR_FRAME_SIZE
	.align		4
.L_54:
        /*003c*/ 	.byte	0x04, 0x11
        /*003e*/ 	.short	(.L_56 - .L_55)
	.align		4
.L_55:
        /*0040*/ 	.word	index@($__internal_0_$__cuda_sm3x_div_rn_noftz_f32_slowpath)
        /*0044*/ 	.word	0x00000000


	//----- nvinfo : EIATTR_FRAME_SIZE
	.align		4
.L_56:
        /*0048*/ 	.byte	0x04, 0x11
        /*004a*/ 	.short	(.L_58 - .L_57)
	.align		4
.L_57:
        /*004c*/ 	.word	index@(_Z15dev_solve_levelPfPiS0_iiS0_iiS_S_b)
        /*0050*/ 	.word	0x00000000


	//----- nvinfo : EIATTR_REGCOUNT
	.align		4
.L_58:
        /*0054*/ 	.byte	0x04, 0x2f
        /*0056*/ 	.short	(.L_60 - .L_59)
	.align		4
.L_59:
        /*0058*/ 	.word	index@(_ZN3cub18CUB_300001_SM_10006detail11EmptyKernelIvEEvv)
        /*005c*/ 	.word	0x00000004


	//----- nvinfo : EIATTR_FRAME_SIZE
	.align		4
.L_60:
        /*0060*/ 	.byte	0x04, 0x11
        /*0062*/ 	.short	(.L_62 - .L_61)
	.align		4
.L_61:
        /*0064*/ 	.word	index@(_ZN3cub18CUB_300001_SM_10006detail11EmptyKernelIvEEvv)
        /*0068*/ 	.word	0x00000000


	//----- nvinfo : EIATTR_REGCOUNT
	.align		4
.L_62:
        /*006c*/ 	.byte	0x04, 0x2f
        /*006e*/ 	.short	(.L_64 - .L_63)
	.align		4
.L_63:
        /*0070*/ 	.word	index@(_ZN3cub18CUB_300001_SM_10006detail8for_each13static_kernelINS2_12policy_hub_t12policy_500_tEmN6thrust24THRUST_300001_SM_1000_NS8cuda_cub6__fill7functorINS7_6detail15normal_iteratorINS7_10device_ptrIiEEEEiEEEEvT0_T1_)
        /*0074*/ 	.word	0x00000008


	//----- nvinfo : EIATTR_FRAME_SIZE
	.align		4
.L_64:
        /*0078*/ 	.byte	0x04, 0x11
        /*007a*/ 	.short	(.L_66 - .L_65)
	.align		4
.L_65:
        /*007c*/ 	.word	index@(_ZN3cub18CUB_300001_SM_10006detail8for_each13static_kernelINS2_12policy_hub_t12policy_500_tEmN6thrust24THRUST_300001_SM_1000_NS8cuda_cub6__fill7functorINS7_6detail15normal_iteratorINS7_10device_ptrIiEEEEiEEEEvT0_T1_)
        /*0080*/ 	.word	0x00000000


	//----- nvinfo : EIATTR_REGCOUNT
	.align		4
.L_66:
        /*0084*/ 	.byte	0x04, 0x2f
        /*0086*/ 	.short	(.L_68 - .L_67)
	.align		4
.L_67:
        /*0088*/ 	.word	index@(_ZN3cub18CUB_300001_SM_10006detail8for_each13static_kernelINS2_12policy_hub_t12policy_500_tEmN6thrust24THRUST_300001_SM_1000_NS8cuda_cub20__uninitialized_fill7functorINS7_10device_ptrIiEEiEEEEvT0_T1_)
        /*008c*/ 	.word	0x00000008


	//----- nvinfo : EIATTR_FRAME_SIZE
	.align		4
.L_68:
        /*0090*/ 	.byte	0x04, 0x11
        /*0092*/ 	.short	(.L_70 - .L_69)
	.align		4
.L_69:
        /*0094*/ 	.word	index@(_ZN3cub18CUB_300001_SM_10006detail8for_each13static_kernelINS2_12policy_hub_t12policy_500_tEmN6thrust24THRUST_300001_SM_1000_NS8cuda_cub20__uninitialized_fill7functorINS7_10device_ptrIiEEiEEEEvT0_T1_)
        /*0098*/ 	.word	0x00000000


	//----- nvinfo : EIATTR_REGCOUNT
	.align		4
.L_70:
        /*009c*/ 	.byte	0x04, 0x2f
        /*009e*/ 	.short	(.L_72 - .L_71)
	.align		4
.L_71:
        /*00a0*/ 	.word	index@(_ZN3cub18CUB_300001_SM_10006detail8for_each13static_kernelINS2_12policy_hub_t12policy_500_tElN6thrust24THRUST_300001_SM_1000_NS8cuda_cub6__fill7functorINS7_6detail15normal_iteratorINS7_10device_ptrIiEEEEiEEEEvT0_T1_)
        /*00a4*/ 	.word	0x00000008


	//----- nvinfo : EIATTR_FRAME_SIZE
	.align		4
.L_72:
        /*00a8*/ 	.byte	0x04, 0x11
        /*00aa*/ 	.short	(.L_74 - .L_73)
	.align		4
.L_73:
        /*00ac*/ 	.word	index@(_ZN3cub18CUB_300001_SM_10006detail8for_each13static_kernelINS2_12policy_hub_t12policy_500_tElN6thrust24THRUST_300001_SM_1000_NS8cuda_cub6__fill7functorINS7_6detail15normal_iteratorINS7_10device_ptrIiEEEEiEEEEvT0_T1_)
        /*00b0*/ 	.word	0x00000000


	//----- nvinfo : EIATTR_REGCOUNT
	.align		4
.L_74:
        /*00b4*/ 	.byte	0x04, 0x2f
        /*00b6*/ 	.short	(.L_76 - .L_75)
	.align		4
.L_75:
        /*00b8*/ 	.word	index@(_ZN3cub18CUB_300001_SM_10006detail4scan23DeviceCompactInitKernelINS0_13ScanTileStateIiLb1EEEPlEEvT_iT0_)
        /*00bc*/ 	.word	0x0000000a


	//----- nvinfo : EIATTR_FRAME_SIZE
	.align		4
.L_76:
        /*00c0*/ 	.byte	0x04, 0x11
        /*00c2*/ 	.short	(.L_78 - .L_77)
	.align		4
.L_77:
        /*00c4*/ 	.word	index@(_ZN3cub18CUB_300001_SM_10006detail4scan23DeviceCompactInitKernelINS0_13ScanTileStateIiLb1EEEPlEEvT_iT0_)
        /*00c8*/ 	.word	0x00000000


	//----- nvinfo : EIATTR_REGCOUNT
	.align		4
.L_78:
        /*00cc*/ 	.byte	0x04, 0x2f
        /*00ce*/ 	.short	(.L_80 - .L_79)
	.align		4
.L_79:
        /*00d0*/ 	.word	index@(_ZN3cub18CUB_300001_SM_10006detail6select23DeviceSelectSweepKernelINS2_10policy_hubIiNS0_8NullTypeEiLb0ELNS0_10SelectImplE1EE10Policy1000EN6thrust24THRUST_300001_SM_1000_NS6detail15normal_iteratorINSA_10device_ptrIiEEEEPS5_SF_PlNS0_13ScanTileStateIiLb1EEEN4cuda3std3__410__not_fn_tI10isMinusOneEES5_iNS2_19streaming_context_tIlLb1EEELS6_1EEEvT0_T1_T2_T3_T4_T5_T6_T7_iT8_NS1_7vsmem_tE)
        /*00d4*/ 	.word	0x00000038


	//----- nvinfo : EIATTR_FRAME_SIZE
	.align		4
.L_80:
        /*00d8*/ 	.byte	0x04, 0x11
        /*00da*/ 	.short	(.L_82 - .L_81)
	.align		4
.L_81:
        /*00dc*/ 	.word	index@(_ZN3cub18CUB_300001_SM_10006detail6select23DeviceSelectSweepKernelINS2_10policy_hubIiNS0_8NullTypeEiLb0ELNS0_10SelectImplE1EE10Policy1000EN6thrust24THRUST_300001_SM_1000_NS6detail15normal_iteratorINSA_10device_ptrIiEEEEPS5_SF_PlNS0_13ScanTileStateIiLb1EEEN4cuda3std3__410__not_fn_tI10isMinusOneEES5_iNS2_19streaming_context_tIlLb1EEELS6_1EEEvT0_T1_T2_T3_T4_T5_T6_T7_iT8_NS1_7vsmem_tE)
        /*00e0*/ 	.word	0x00000010


	//----- nvinfo : EIATTR_MIN_STACK_SIZE
	.align		4
.L_82:
        /*00e4*/ 	.byte	0x04, 0x12
        /*00e6*/ 	.short	(.L_84 - .L_83)
	.align		4
.L_83:
        /*00e8*/ 	.word	index@(_ZN3cub18CUB_300001_SM_10006detail6select23DeviceSelectSweepKernelINS2_10policy_hubIiNS0_8NullTypeEiLb0ELNS0_10SelectImplE1EE10Policy1000EN6thrust24THRUST_300001_SM_1000_NS6detail15normal_iteratorINSA_10device_ptrIiEEEEPS5_SF_PlNS0_13ScanTileStateIiLb1EEEN4cuda3std3__410__not_fn_tI10isMinusOneEES5_iNS2_19streaming_context_tIlLb1EEELS6_1EEEvT0_T1_T2_T3_T4_T5_T6_T7_iT8_NS1_7vsmem_tE)
        /*00ec*/ 	.word	0x00000010


	//----- nvinfo : EIATTR_MIN_STACK_SIZE
	.align		4
.L_84:
        /*00f0*/ 	.byte	0x04, 0x12
        /*00f2*/ 	.short	(.L_86 - .L_85)
	.align		4
.L_85:
        /*00f4*/ 	.word	index@(_ZN3cub18CUB_300001_SM_10006detail4scan23DeviceCompactInitKernelINS0_13ScanTileStateIiLb1EEEPlEEvT_iT0_)
        /*00f8*/ 	.word	0x00000000


	//----- nvinfo : EIATTR_MIN_STACK_SIZE
	.align		4
.L_86:
        /*00fc*/ 	.byte	0x04, 0x12
        /*00fe*/ 	.short	(.L_88 - .L_87)
	.align		4
.L_87:
        /*0100*/ 	.word	index@(_ZN3cub18CUB_300001_SM_10006detail8for_each13static_kernelINS2_12policy_hub_t12policy_500_tElN6thrust24THRUST_300001_SM_1000_NS8cuda_cub6__fill7functorINS7_6detail15normal_iteratorINS7_10device_ptrIiEEEEiEEEEvT0_T1_)
        /*0104*/ 	.word	0x00000000


	//----- nvinfo : EIATTR_MIN_STACK_SIZE
	.align		4
.L_88:
        /*0108*/ 	.byte	0x04, 0x12
        /*010a*/ 	.short	(.L_90 - .L_89)
	.align		4
.L_89:
        /*010c*/ 	.word	index@(_ZN3cub18CUB_300001_SM_10006detail8for_each13static_kernelINS2_12policy_hub_t12policy_500_tEmN6thrust24THRUST_300001_SM_1000_NS8cuda_cub20__uninitialized_fill7functorINS7_10device_ptrIiEEiEEEEvT0_T1_)
        /*0110*/ 	.word	0x00000000


	//----- nvinfo : EIATTR_MIN_STACK_SIZE
	.align		4
.L_90:
        /*0114*/ 	.byte	0x04, 0x12
        /*0116*/ 	.short	(.L_92 - .L_91)
	.align		4
.L_91:
        /*0118*/ 	.word	index@(_ZN3cub18CUB_300001_SM_10006detail8for_each13static_kernelINS2_12policy_hub_t12policy_500_tEmN6thrust24THRUST_300001_SM_1000_NS8cuda_cub6__fill7functorINS7_6detail15normal_iteratorINS7_10device_ptrIiEEEEiEEEEvT0_T1_)
        /*011c*/ 	.word	0x00000000


	//----- nvinfo : EIATTR_MIN_STACK_SIZE
	.align		4
.L_92:
        /*0120*/ 	.byte	0x04, 0x12
        /*0122*/ 	.short	(.L_94 - .L_93)
	.align		4
.L_93:
        /*0124*/ 	.word	index@(_ZN3cub18CUB_300001_SM_10006detail11EmptyKernelIvEEvv)
        /*0128*/ 	.word	0x00000000


	//----- nvinfo : EIATTR_MIN_STACK_SIZE
	.align		4
.L_94:
        /*012c*/ 	.byte	0x04, 0x12
        /*012e*/ 	.short	(.L_96 - .L_95)
	.align		4
.L_95:
        /*0130*/ 	.word	index@(_Z15dev_solve_levelPfPiS0_iiS0_iiS_S_b)
        /*0134*/ 	.word	0x00000000


	//----- nvinfo : EIATTR_MIN_STACK_SIZE
	.align		4
.L_96:
        /*0138*/ 	.byte	0x04, 0x12
        /*013a*/ 	.short	(.L_98 - .L_97)
	.align		4
.L_97:
        /*013c*/ 	.word	index@(_Z11dev_analyzeiiPiPbS_)
        /*0140*/ 	.word	0x00000000


	//----- nvinfo : EIATTR_MIN_STACK_SIZE
	.align		4
.L_98:
        /*0144*/ 	.byte	0x04, 0x12
        /*0146*/ 	.short	(.L_100 - .L_99)
	.align		4
.L_99:
        /*0148*/ 	.word	index@(_Z14dev_find_rootsPiS_iiPbS_)
        /*014c*/ 	.word	0x00000000
.L_100:


//--------------------- .nv.compat                --------------------------
	.section	.nv.compat,"",@"SHT_CUDA_COMPAT_INFO"
	.align	4
        /*0000*/ 	.byte	0x02, 0x09, 0x00, 0x00, 0x02, 0x02, 0x01, 0x00, 0x02, 0x05, 0x05, 0x00, 0x03, 0x07, 0x01, 0x01
        /*0010*/ 	.byte	0x02, 0x03, 0x00, 0x00, 0x02, 0x06, 0x01, 0x00, 0x04, 0x0b, 0x08, 0x00, 0x01, 0x00, 0x00, 0x00
        /*0020*/ 	.byte	0x00, 0x00, 0x00, 0x00


//--------------------- .nv.info._ZN3cub18CUB_300001_SM_10006detail6select23DeviceSelectSweepKernelINS2_10policy_hubIiNS0_8NullTypeEiLb0ELNS0_10SelectImplE1EE10Policy1000EN6thrust24THRUST_300001_SM_1000_NS6detail15normal_iteratorINSA_10device_ptrIiEEEEPS5_SF_PlNS0_13ScanTileStateIiLb1EEEN4cuda3std3__410__not_fn_tI10isMinusOneEES5_iNS2_19streaming_context_tIlLb1EEELS6_1EEEvT0_T1_T2_T3_T4_T5_T6_T7_iT8_NS1_7vsmem_tE --------------------------
	.section	.nv.info._ZN3cub18CUB_300001_SM_10006detail6select23DeviceSelectSweepKernelINS2_10policy_hubIiNS0_8NullTypeEiLb0ELNS0_10SelectImplE1EE10Policy1000EN6thrust24THRUST_300001_SM_1000_NS6detail15normal_iteratorINSA_10device_ptrIiEEEEPS5_SF_PlNS0_13ScanTileStateIiLb1EEEN4cuda3std3__410__not_fn_tI10isMinusOneEES5_iNS2_19streaming_context_tIlLb1EEELS6_1EEEvT0_T1_T2_T3_T4_T5_T6_T7_iT8_NS1_7vsmem_tE,"",@"SHT_CUDA_INFO"
	.sectionflags	@""
	.align	4


	//----- nvinfo : EIATTR_CUDA_API_VERSION
	.align		4
        /*0000*/ 	.byte	0x04, 0x37
        /*0002*/ 	.short	(.L_102 - .L_101)
.L_101:
        /*0004*/ 	.word	0x00000082


	//----- nvinfo : EIATTR_KPARAM_INFO
	.align		4
.L_102:
        /*0008*/ 	.byte	0x04, 0x17
        /*000a*/ 	.short	(.L_104 - .L_103)
.L_103:
        /*000c*/ 	.word	0x00000000
        /*0010*/ 	.short	0x000a
        /*0012*/ 	.short	0x0060
        /*0014*/ 	.byte	0x00, 0xf0, 0x21, 0x00


	//----- nvinfo : EIATTR_KPARAM_INFO
	.align		4
.L_104:
        /*0018*/ 	.byte	0x04, 0x17
        /*001a*/ 	.short	(.L_106 - .L_105)
.L_105:
        /*001c*/ 	.word	0x00000000
        /*0020*/ 	.short	0x0009
        /*0022*/ 	.short	0x0038
        /*0024*/ 	.byte	0x00, 0xf0, 0xa1, 0x00


	//----- nvinfo : EIATTR_KPARAM_INFO
	.align		4
.L_106:
        /*0028*/ 	.byte	0x04, 0x17
        /*002a*/ 	.short	(.L_108 - .L_107)
.L_107:
        /*002c*/ 	.word	0x00000000
        /*0030*/ 	.short	0x0008
        /*0032*/ 	.short	0x0030
        /*0034*/ 	.byte	0x00, 0xf0, 0x11, 0x00


	//----- nvinfo : EIATTR_KPARAM_INFO
	.align		4
.L_108:
        /*0038*/ 	.byte	0x04, 0x17
        /*003a*/ 	.short	(.L_110 - .L_109)
.L_109:
        /*003c*/ 	.word	0x00000000
        /*0040*/ 	.short	0x0007
        /*0042*/ 	.short	0x002c
        /*0044*/ 	.byte	0x00, 0xf0, 0x11, 0x00


	//----- nvinfo : EIATTR_KPARAM_INFO
	.align		4
.L_110:
        /*0048*/ 	.byte	0x04, 0x17
        /*004a*/ 	.short	(.L_112 - .L_111)
.L_111:
        /*004c*/ 	.word	0x00000000
        /*0050*/ 	.short	0x0006
        /*0052*/ 	.short	0x0029
        /*0054*/ 	.byte	0x00, 0xf0, 0x05, 0x00


	//----- nvinfo : EIATTR_KPARAM_INFO
	.align		4
.L_112:
        /*0058*/ 	.byte	0x04, 0x17
        /*005a*/ 	.short	(.L_114 - .L_113)
.L_113:
        /*005c*/ 	.word	0x00000000
        /*0060*/ 	.short	0x0005
        /*0062*/ 	.short	0x0028
        /*0064*/ 	.byte	0x00, 0xf0, 0x05, 0x00


	//----- nvinfo : EIATTR_KPARAM_INFO
	.align		4
.L_114:
        /*0068*/ 	.byte	0x04, 0x17
        /*006a*/ 	.short	(.L_116 - .L_115)
.L_115:
        /*006c*/ 	.word	0x00000000
        /*0070*/ 	.short	0x0004
        /*0072*/ 	.short	0x0020
        /*0074*/ 	.byte	0x00, 0xf0, 0x21, 0x00


	//----- nvinfo : EIATTR_KPARAM_INFO
	.align		4
.L_116:
        /*0078*/ 	.byte	0x04, 0x17
        /*007a*/ 	.short	(.L_118 - .L_117)
.L_117:
        /*007c*/ 	.word	0x00000000
        /*0080*/ 	.short	0x0003
        /*0082*/ 	.short	0x0018
        /*0084*/ 	.byte	0x00, 0xf5, 0x21, 0x00


	//----- nvinfo : EIATTR_KPARAM_INFO
	.align		4
.L_118:
        /*0088*/ 	.byte	0x04, 0x17
        /*008a*/ 	.short	(.L_120 - .L_119)
.L_119:
        /*008c*/ 	.word	0x00000000
        /*0090*/ 	.short	0x0002
        /*0092*/ 	.short	0x0010
        /*0094*/ 	.byte	0x00, 0xf0, 0x21, 0x00


	//----- nvinfo : EIATTR_KPARAM_INFO
	.align		4
.L_120:
        /*0098*/ 	.byte	0x04, 0x17
        /*009a*/ 	.short	(.L_122 - .L_121)
.L_121:
        /*009c*/ 	.word	0x00000000
        /*00a0*/ 	.short	0x0001
        /*00a2*/ 	.short	0x0008
        /*00a4*/ 	.byte	0x00, 0xf5, 0x21, 0x00


	//----- nvinfo : EIATTR_KPARAM_INFO
	.align		4
.L_122:
        /*00a8*/ 	.byte	0x04, 0x17
        /*00aa*/ 	.short	(.L_124 - .L_123)
.L_123:
        /*00ac*/ 	.word	0x00000000
        /*00b0*/ 	.short	0x0000
        /*00b2*/ 	.short	0x0000
        /*00b4*/ 	.byte	0x00, 0xf0, 0x21, 0x00


	//----- nvinfo : EIATTR_SPARSE_MMA_MASK
	.align		4
.L_124:
        /*00b8*/ 	.byte	0x03, 0x50
        /*00ba*/ 	.short	0x0000


	//----- nvinfo : EIATTR_MAXREG_COUNT
	.align		4
        /*00bc*/ 	.byte	0x03, 0x1b
        /*00be*/ 	.short	0x00a8


	//----- nvinfo : EIATTR_NUM_BARRIERS
	.align		4
        /*00c0*/ 	.byte	0x02, 0x4c
        /*00c2*/ 	.byte	0x01
	.zero		1


	//----- nvinfo : EIATTR_ANNOTATIONS
	.align		4
        /*00c4*/ 	.byte	0x04, 0x55
        /*00c6*/ 	.short	(.L_126 - .L_125)


	//   ....[0]....
.L_125:
        /*00c8*/ 	.word	0x00000001
        /*00cc*/ 	.byte	0x10, 0x7b, 0x00, 0x00, 0x01, 0x00, 0x00, 0x00, 0x40, 0x7b, 0x00, 0x00, 0x01, 0x00, 0x00, 0x00
        /*00dc*/ 	.byte	0xb0, 0x7b, 0x00, 0x00, 0x01, 0x00, 0x00, 0x00, 0x10, 0x7c, 0x00, 0x00, 0x01, 0x00, 0x00, 0x00
        /*00ec*/ 	.byte	0xa0, 0x7c, 0x00, 0x00, 0x01, 0x00, 0x00, 0x00, 0xe0, 0x7c, 0x00, 0x00


	//----- nvinfo : EIATTR_MERCURY_ISA_VERSION
	.align		4
.L_126:
        /*00f8*/ 	.byte	0x03, 0x5f
        /*00fa*/ 	.short	0x0101


	//----- nvinfo : EIATTR_UNUSED_LOAD_BYTE_OFFSET
	.align		4
        /*00fc*/ 	.byte	0x04, 0x44
        /*00fe*/ 	.short	(.L_128 - .L_127)


	//   ....[0]....
.L_127:
        /*0100*/ 	.word	0x0000a120
        /*0104*/ 	.word	0x0000fff0


	//----- nvinfo : EIATTR_COOP_GROUP_MASK_REGIDS
	.align		4
.L_128:
        /*0108*/ 	.byte	0x04, 0x29
        /*010a*/ 	.short	(.L_130 - .L_129)


	//   ....[0]....
.L_129:
        /*010c*/ 	.word	0xffffffff


	//   ....[1]....
        /*0110*/ 	.word	0xffffffff


	//   ....[2]....
        /*0114*/ 	.word	0xffffffff


	//   ....[3]....
        /*0118*/ 	.word	0xffffffff


	//   ....[4]....
        /*011c*/ 	.word	0xffffffff


	//   ....[5]....
        /*0120*/ 	.word	0xffffffff


	//   ....[6]....
        /*0124*/ 	.word	0xffffffff


	//   ....[7]....
        /*0128*/ 	.word	0xffffffff


	//   ....[8]....
        /*012c*/ 	.word	0xffffffff


	//   ....[9]....
        /*0130*/ 	.word	0xffffffff


	//   ....[10]....
        /*0134*/ 	.word	0xffffffff


	//   ....[11]....
        /*0138*/ 	.word	0xffffffff


	//   ....[12]....
        /*013c*/ 	.word	0xffffffff


	//   ....[13]....
        /*0140*/ 	.word	0xffffffff


	//   ....[14]....
        /*0144*/ 	.word	0xffffffff


	//   ....[15]....
        /*0148*/ 	.word	0xffffffff


	//   ....[16]....
        /*014c*/ 	.word	0xffffffff


	//   ....[17]....
        /*0150*/ 	.word	0xffffffff


	//   ....[18]....
        /*0154*/ 	.word	0xffffffff


	//   ....[19]....
        /*0158*/ 	.word	0xffffffff


	//   ....[20]....
        /*015c*/ 	.word	0xffffffff


	//   ....[21]....
        /*0160*/ 	.word	0xffffffff


	//   ....[22]....
        /*0164*/ 	.word	0xffffffff


	//   ....[23]....
        /*0168*/ 	.word	0xffffffff


	//   ....[24]....
        /*016c*/ 	.word	0xffffffff


	//   ....[25]....
        /*0170*/ 	.word	0xffffffff


	//   ....[26]....
        /*0174*/ 	.word	0xffffffff


	//   ....[27]....
        /*0178*/ 	.word	0xffffffff


	//   ....[28]....
        /*017c*/ 	.word	0xffffffff


	//   ....[29]....
        /*0180*/ 	.word	0xffffffff


	//   ....[30]....
        /*0184*/ 	.word	0xffffffff


	//   ....[31]....
        /*0188*/ 	.word	0xffffffff


	//   ....[32]....
        /*018c*/ 	.word	0xffffffff


	//   ....[33]....
        /*0190*/ 	.word	0xffffffff


	//   ....[34]....
        /*0194*/ 	.word	0xffffffff


	//   ....[35]....
        /*0198*/ 	.word	0xffffffff


	//   ....[36]....
        /*019c*/ 	.word	0xffffffff


	//   ....[37]....
        /*01a0*/ 	.word	0xffffffff


	//   ....[38]....
        /*01a4*/ 	.word	0xffffffff


	//   ....[39]....
        /*01a8*/ 	.word	0xffffffff


	//   ....[40]....
        /*01ac*/ 	.word	0xffffffff


	//   ....[41]....
        /*01b0*/ 	.word	0xffffffff


	//   ....[42]....
        /*01b4*/ 	.word	0xffffffff


	//   ....[43]....
        /*01b8*/ 	.word	0xffffffff


	//   ....[44]....
        /*01bc*/ 	.word	0xffffffff


	//   ....[45]....
        /*01c0*/ 	.word	0xffffffff


	//   ....[46]....
        /*01c4*/ 	.word	0xffffffff


	//   ....[47]....
        /*01c8*/ 	.word	0xffffffff


	//   ....[48]....
        /*01cc*/ 	.word	0xffffffff


	//   ....[49]....
        /*01d0*/ 	.word	0xffffffff


	//   ....[50]....
        /*01d4*/ 	.word	0xffffffff


	//   ....[51]....
        /*01d8*/ 	.word	0xffffffff


	//   ....[52]....
        /*01dc*/ 	.word	0xffffffff


	//   ....[53]....
        /*01e0*/ 	.word	0xffffffff


	//   ....[54]....
        /*01e4*/ 	.word	0xffffffff


	//   ....[55]....
        /*01e8*/ 	.word	0xffffffff


	//   ....[56]....
        /*01ec*/ 	.word	0xffffffff


	//   ....[57]....
        /*01f0*/ 	.word	0xffffffff


	//   ....[58]....
        /*01f4*/ 	.word	0xffffffff


	//   ....[59]....
        /*01f8*/ 	.word	0xffffffff


	//   ....[60]....
        /*01fc*/ 	.word	0x05000012


	//   ....[61]....
        /*0200*/ 	.word	0x05000012


	//   ....[62]....
        /*0204*/ 	.word	0x05000012


	//   ....[63]....
        /*0208*/ 	.word	0x05000012


	//   ....[64]....
        /*020c*/ 	.word	0x05000012


	//   ....[65]....
        /*0210*/ 	.word	0x05000012


	//   ....[66]....
        /*0214*/ 	.word	0x05000012


	//   ....[67]....
        /*0218*/ 	.word	0x05000012


	//   ....[68]....
        /*021c*/ 	.word	0x05000012


	//   ....[69]....
        /*0220*/ 	.word	0x05000012


	//   ....[70]....
        /*0224*/ 	.word	0x05000012


	//   ....[71]....
        /*0228*/ 	.word	0x05000012


	//   ....[72]....
        /*022c*/ 	.word	0x05000012


	//   ....[73]....
        /*0230*/ 	.word	0x05000012


	//   ....[74]....
        /*0234*/ 	.word	0x05000012


	//   ....[75]....
        /*0238*/ 	.word	0x05000012


	//   ....[76]....
        /*023c*/ 	.word	0x05000012


	//   ....[77]....
        /*0240*/ 	.word	0x05000012


	//   ....[78]....
        /*0244*/ 	.word	0x05000012


	//   ....[79]....
        /*0248*/ 	.word	0x05000012


	//   ....[80]....
        /*024c*/ 	.word	0x05000012


	//   ....[81]....
        /*0250*/ 	.word	0x05000012


	//   ....[82]....
        /*0254*/ 	.word	0x05000012


	//   ....[83]....
        /*0258*/ 	.word	0x05000012


	//   ....[84]....
        /*025c*/ 	.word	0x05000012


	//   ....[85]....
        /*0260*/ 	.word	0x05000012


	//   ....[86]....
        /*0264*/ 	.word	0x05000012


	//   ....[87]....
        /*0268*/ 	.word	0x05000012


	//   ....[88]....
        /*026c*/ 	.word	0x05000012


	//   ....[89]....
        /*0270*/ 	.word	0x05000012


	//   ....[90]....
        /*0274*/ 	.word	0x05000012


	//   ....[91]....
        /*0278*/ 	.word	0x05000012


	//   ....[92]....
        /*027c*/ 	.word	0x05000012


	//   ....[93]....
        /*0280*/ 	.word	0x05000012


	//   ....[94]....
        /*0284*/ 	.word	0x05000012


	//   ....[95]....
        /*0288*/ 	.word	0x05000012


	//----- nvinfo : EIATTR_COOP_GROUP_INSTR_OFFSETS
	.align		4
.L_130:
        /*028c*/ 	.byte	0x04, 0x28
        /*028e*/ 	.short	(.L_132 - .L_131)


	//   ....[0]....
.L_131:
        /*0290*/ 	.word	0x000004b0


	//   ....[1]....
        /*0294*/ 	.word	0x00000910


	//   ....[2]....
        /*0298*/ 	.word	0x00000940


	//   ....[3]....
        /*029c*/ 	.word	0x00000960


	//   ....[4]....
        /*02a0*/ 	.word	0x00000980


	//   ....[5]....
        /*02a4*/ 	.word	0x000009a0


	//   ....[6]....
        /*02a8*/ 	.word	0x00002a70


	//   ....[7]....
        /*02ac*/ 	.word	0x00002ee0


	//   ....[8]....
        /*02b0*/ 	.word	0x00002f10


	//   ....[9]....
        /*02b4*/ 	.word	0x00002f30


	//   ....[10]....
        /*02b8*/ 	.word	0x00002f50


	//   ....[11]....
        /*02bc*/ 	.word	0x00002f70


	//   ....[12]....
        /*02c0*/ 	.word	0x00003380


	//   ....[13]....
        /*02c4*/ 	.word	0x00003440


	//   ....[14]....
        /*02c8*/ 	.word	0x000034a0


	//   ....[15]....
        /*02cc*/ 	.word	0x00003510


	//   ....[16]....
        /*02d0*/ 	.word	0x00003570


	//   ....[17]....
        /*02d4*/ 	.word	0x000035c0


	//   ....[18]....
        /*02d8*/ 	.word	0x00003610


	//   ....[19]....
        /*02dc*/ 	.word	0x00003660


	//   ....[20]....
        /*02e0*/ 	.word	0x00003670


	//   ....[21]....
        /*02e4*/ 	.word	0x00003750


	//   ....[22]....
        /*02e8*/ 	.word	0x00003820


	//   ....[23]....
        /*02ec*/ 	.word	0x00003870


	//   ....[24]....
        /*02f0*/ 	.word	0x000038d0


	//   ....[25]....
        /*02f4*/ 	.word	0x000038f0


	//   ....[26]....
        /*02f8*/ 	.word	0x00003940


	//   ....[27]....
        /*02fc*/ 	.word	0x00003980


	//   ....[28]....
        /*0300*/ 	.word	0x000039c0


	//   ....[29]....
        /*0304*/ 	.word	0x00003a00


	//   ....[30]....
        /*0308*/ 	.word	0x00005db0


	//   ....[31]....
        /*030c*/ 	.word	0x00006530


	//   ....[32]....
        /*0310*/ 	.word	0x00006550


	//   ....[33]....
        /*0314*/ 	.word	0x00006570


	//   ....[34]....
        /*0318*/ 	.word	0x00006590


	//   ....[35]....
        /*031c*/ 	.word	0x000065b0


	//   ....[36]....
        /*0320*/ 	.word	0x00008b00


	//   ....[37]....
        /*0324*/ 	.word	0x000092d0


	//   ....[38]....
        /*0328*/ 	.word	0x000092f0


	//   ....[39]....
        /*032c*/ 	.word	0x00009310


	//   ....[40]....
        /*0330*/ 	.word	0x00009330


	//   ....[41]....
        /*0334*/ 	.word	0x00009350


	//   ....[42]....
        /*0338*/ 	.word	0x000097b0


	//   ....[43]....
        /*033c*/ 	.word	0x00009880


	//   ....[44]....
        /*0340*/ 	.word	0x000098e0


	//   ....[45]....
        /*0344*/ 	.word	0x00009970


	//   ....[46]....
        /*0348*/ 	.word	0x000099d0


	//   ....[47]....
        /*034c*/ 	.word	0x00009a10


	//   ....[48]....
        /*0350*/ 	.word	0x00009a50


	//   ....[49]....
        /*0354*/ 	.word	0x00009ab0


	//   ....[50]....
        /*0358*/ 	.word	0x00009af0


	//   ....[51]....
        /*035c*/ 	.word	0x00009b90


	//   ....[52]....
        /*0360*/ 	.word	0x00009c60


	//   ....[53]....
        /*0364*/ 	.word	0x00009cb0


	//   ....[54]....
        /*0368*/ 	.word	0x00009d10


	//   ....[55]....
        /*036c*/ 	.word	0x00009d60


	//   ....[56]....
        /*0370*/ 	.word	0x00009da0


	//   ....[57]....
        /*0374*/ 	.word	0x00009de0


	//   ....[58]....
        /*0378*/ 	.word	0x00009e20


	//   ....[59]....
        /*037c*/ 	.word	0x00009e60


	//   ....[60]....
        /*0380*/ 	.word	0x0000bff0


	//   ....[61]....
        /*0384*/ 	.word	0x0000c070


	//   ....[62]....
        /*0388*/ 	.word	0x0000c110


	//   ....[63]....
        /*038c*/ 	.word	0x0000c1f0


	//   ....[64]....
        /*0390*/ 	.word	0x0000c270


	//   ....[65]....
        /*0394*/ 	.word	0x0000c300


	//   ....[66]....
        /*0398*/ 	.word	0x0000c390


	//   ....[67]....
        /*039c*/ 	.word	0x0000c410


	//   ....[68]....
        /*03a0*/ 	.word	0x0000c480


	//   ....[69]....
        /*03a4*/ 	.word	0x0000c510


	//   ....[70]....
        /*03a8*/ 	.word	0x0000c590


	//   ....[71]....
        /*03ac*/ 	.word	0x0000c610


	//   ....[72]....
        /*03b0*/ 	.word	0x0000c6c0


	//   ....[73]....
        /*03b4*/ 	.word	0x0000c750


	//   ....[74]....
        /*03b8*/ 	.word	0x0000c7d0


	//   ....[75]....
        /*03bc*/ 	.word	0x0000c840


	//   ....[76]....
        /*03c0*/ 	.word	0x0000c8c0


	//   ....[77]....
        /*03c4*/ 	.word	0x0000c920


	//   ....[78]....
        /*03c8*/ 	.word	0x0000c990


	//   ....[79]....
        /*03cc*/ 	.word	0x0000ca10


	//   ....[80]....
        /*03d0*/ 	.word	0x0000ca90


	//   ....[81]....
        /*03d4*/ 	.word	0x0000cb90


	//   ....[82]....
        /*03d8*/ 	.word	0x0000cc10


	//   ....[83]....
        /*03dc*/ 	.word	0x0000cc90


	//   ....[84]....
        /*03e0*/ 	.word	0x0000cd10


	//   ....[85]....
        /*03e4*/ 	.word	0x0000cd90


	//   ....[86]....
        /*03e8*/ 	.word	0x0000ce30


	//   ....[87]....
        /*03ec*/ 	.word	0x0000cea0


	//   ....[88]....
        /*03f0*/ 	.word	0x0000cf20


	//   ....[89]....
        /*03f4*/ 	.word	0x0000cfa0


	//   ....[90]....
        /*03f8*/ 	.word	0x0000d050


	//   ....[91]....
        /*03fc*/ 	.word	0x0000d0d0


	//   ....[92]....
        /*0400*/ 	.word	0x0000d150


	//   ....[93]....
        /*0404*/ 	.word	0x0000d1d0


	//   ....[94]....
        /*0408*/ 	.word	0x0000d250


	//   ....[95]....
        /*040c*/ 	.word	0x0000d2c0


	//----- nvinfo : EIATTR_VRC_CTA_INIT_COUNT
	.align		4
.L_132:
        /*0410*/ 	.byte	0x02, 0x4a
	.zero		1
	.zero		1


	//----- nvinfo : EIATTR_EXIT_INSTR_OFFSETS
	.align		4
        /*0414*/ 	.byte	0x04, 0x1c
        /*0416*/ 	.short	(.L_134 - .L_133)


	//   ....[0]....
.L_133:
        /*0418*/ 	.word	0x00001c90


	//   ....[1]....
        /*041c*/ 	.word	0x00001d50


	//   ....[2]....
        /*0420*/ 	.word	0x000020c0


	//   ....[3]....
        /*0424*/ 	.word	0x00002340


	//   ....[4]....
        /*0428*/ 	.word	0x000026c0


	//   ....[5]....
        /*042c*/ 	.word	0x00004ca0


	//   ....[6]....
        /*0430*/ 	.word	0x00004d60


	//   ....[7]....
        /*0434*/ 	.word	0x000051e0


	//   ....[8]....
        /*0438*/ 	.word	0x00005400


	//   ....[9]....
        /*043c*/ 	.word	0x00005730


	//   ....[10]....
        /*0440*/ 	.word	0x0000be10


	//   ....[11]....
        /*0444*/ 	.word	0x0000bef0


	//   ....[12]....
        /*0448*/ 	.word	0x0000bfa0


	//----- nvinfo : EIATTR_MAX_THREADS
	.align		4
.L_134:
        /*044c*/ 	.byte	0x04, 0x05
        /*044e*/ 	.short	(.L_136 - .L_135)
.L_135:
        /*0450*/ 	.word	0x00000180
        /*0454*/ 	.word	0x00000001
        /*0458*/ 	.word	0x00000001


	//----- nvinfo : EIATTR_CRS_STACK_SIZE
	.align		4
.L_136:
        /*045c*/ 	.byte	0x04, 0x1e
        /*045e*/ 	.short	(.L_138 - .L_137)
.L_137:
        /*0460*/ 	.word	0x00000000


	//----- nvinfo : EIATTR_CBANK_PARAM_SIZE
	.align		4
.L_138:
        /*0464*/ 	.byte	0x03, 0x19
        /*0466*/ 	.short	0x0068


	//----- nvinfo : EIATTR_PARAM_CBANK
	.align		4
        /*0468*/ 	.byte	0x04, 0x0a
        /*046a*/ 	.short	(.L_140 - .L_139)
	.align		4
.L_139:
        /*046c*/ 	.word	index@(.nv.constant0._ZN3cub18CUB_300001_SM_10006detail6select23DeviceSelectSweepKernelINS2_10policy_hubIiNS0_8NullTypeEiLb0ELNS0_10SelectImplE1EE10Policy1000EN6thrust24THRUST_300001_SM_1000_NS6detail15normal_iteratorINSA_10device_ptrIiEEEEPS5_SF_PlNS0_13ScanTileStateIiLb1EEEN4cuda3std3__410__not_fn_tI10isMinusOneEES5_iNS2_19streaming_context_tIlLb1EEELS6_1EEEvT0_T1_T2_T3_T4_T5_T6_T7_iT8_NS1_7vsmem_tE)
        /*0470*/ 	.short	0x0380
        /*0472*/ 	.short	0x0068


	//----- nvinfo : EIATTR_SW_WAR
	.align		4
.L_140:
        /*0474*/ 	.byte	0x04, 0x36
        /*0476*/ 	.short	(.L_142 - .L_141)
.L_141:
        /*0478*/ 	.word	0x00000008
.L_142:


//--------------------- .nv.info._ZN3cub18CUB_300001_SM_10006detail4scan23DeviceCompactInitKernelINS0_13ScanTileStateIiLb1EEEPlEEvT_iT0_ --------------------------
	.section	.nv.info._ZN3cub18CUB_300001_SM_10006detail4scan23DeviceCompactInitKernelINS0_13ScanTileStateIiLb1EEEPlEEvT_iT0_,"",@"SHT_CUDA_INFO"
	.sectionflags	@""
	.align	4


	//----- nvinfo : EIATTR_CUDA_API_VERSION
	.align		4
        /*0000*/ 	.byte	0x04, 0x37
        /*0002*/ 	.short	(.L_144 - .L_143)
.L_143:
        /*0004*/ 	.word	0x00000082


	//----- nvinfo : EIATTR_KPARAM_INFO
	.align		4
.L_144:
        /*0008*/ 	.byte	0x04, 0x17
        /*000a*/ 	.short	(.L_146 - .L_145)
.L_145:
        /*000c*/ 	.word	0x00000000
        /*0010*/ 	.short	0x0002
        /*0012*/ 	.short	0x0010
        /*0014*/ 	.byte	0x00, 0xf5, 0x21, 0x00


	//----- nvinfo : EIATTR_KPARAM_INFO
	.align		4
.L_146:
        /*0018*/ 	.byte	0x04, 0x17
        /*001a*/ 	.short	(.L_148 - .L_147)
.L_147:
        /*001c*/ 	.word	0x00000000
        /*0020*/ 	.short	0x0001
        /*0022*/ 	.short	0x0008
        /*0024*/ 	.byte	0x00, 0xf0, 0x11, 0x00


	//----- nvinfo : EIATTR_KPARAM_INFO
	.align		4
.L_148:
        /*0028*/ 	.byte	0x04, 0x17
        /*002a*/ 	.short	(.L_150 - .L_149)
.L_149:
        /*002c*/ 	.word	0x00000000
        /*0030*/ 	.short	0x0000
        /*0032*/ 	.short	0x0000
        /*0034*/ 	.byte	0x00, 0xf0, 0x21, 0x00


	//----- nvinfo : EIATTR_SPARSE_MMA_MASK
	.align		4
.L_150:
        /*0038*/ 	.byte	0x03, 0x50
        /*003a*/ 	.short	0x0000


	//----- nvinfo : EIATTR_MAXREG_COUNT
	.align		4
        /*003c*/ 	.byte	0x03, 0x1b
        /*003e*/ 	.short	0x00ff


	//----- nvinfo : EIATTR_MERCURY_ISA_VERSION
	.align		4
        /*0040*/ 	.byte	0x03, 0x5f
        /*0042*/ 	.short	0x0101


	//----- nvinfo : EIATTR_VRC_CTA_INIT_COUNT
	.align		4
        /*0044*/ 	.byte	0x02, 0x4a
	.zero		1
	.zero		1


	//----- nvinfo : EIATTR_EXIT_INSTR_OFFSETS
	.align		4
        /*0048*/ 	.byte	0x04, 0x1c
        /*004a*/ 	.short	(.L_152 - .L_151)


	//   ....[0]....
.L_151:
        /*004c*/ 	.word	0x00000130


	//   ....[1]....
        /*0050*/ 	.word	0x00000160


	//----- nvinfo : EIATTR_CBANK_PARAM_SIZE
	.align		4
.L_152:
        /*0054*/ 	.byte	0x03, 0x19
        /*0056*/ 	.short	0x0018


	//----- nvinfo : EIATTR_PARAM_CBANK
	.align		4
        /*0058*/ 	.byte	0x04, 0x0a
        /*005a*/ 	.short	(.L_154 - .L_153)
	.align		4
.L_153:
        /*005c*/ 	.word	index@(.nv.constant0._ZN3cub18CUB_300001_SM_10006detail4scan23DeviceCompactInitKernelINS0_13ScanTileStateIiLb1EEEPlEEvT_iT0_)
        /*0060*/ 	.short	0x0380
        /*0062*/ 	.short	0x0018


	//----- nvinfo : EIATTR_SW_WAR
	.align		4
.L_154:
        /*0064*/ 	.byte	0x04, 0x36
        /*0066*/ 	.short	(.L_156 - .L_155)
.L_155:
        /*0068*/ 	.word	0x00000008
.L_156:


//--------------------- .nv.info._ZN3cub18CUB_300001_SM_10006detail8for_each13static_kernelINS2_12policy_hub_t12policy_500_tElN6thrust24THRUST_300001_SM_1000_NS8cuda_cub6__fill7functorINS7_6detail15normal_iteratorINS7_10device_ptrIiEEEEiEEEEvT0_T1_ --------------------------
	.section	.nv.info._ZN3cub18CUB_300001_SM_10006detail8for_each13static_kernelINS2_12policy_hub_t12policy_500_tElN6thrust24THRUST_300001_SM_1000_NS8cuda_cub6__fill7functorINS7_6detail15normal_iteratorINS7_10device_ptrIiEEEEiEEEEvT0_T1_,"",@"SHT_CUDA_INFO"
	.sectionflags	@""
	.align	4


	//----- nvinfo : EIATTR_CUDA_API_VERSION
	.align		4
        /*0000*/ 	.byte	0x04, 0x37
        /*0002*/ 	.short	(.L_158 - .L_157)
.L_157:
        /*0004*/ 	.word	0x00000082


	//----- nvinfo : EIATTR_KPARAM_INFO
	.align		4
.L_158:
        /*0008*/ 	.byte	0x04, 0x17
        /*000a*/ 	.short	(.L_160 - .L_159)
.L_159:
        /*000c*/ 	.word	0x00000000
        /*0010*/ 	.short	0x0001
        /*0012*/ 	.short	0x0008
        /*0014*/ 	.byte	0x00, 0xf0, 0x41, 0x00


	//----- nvinfo : EIATTR_KPARAM_INFO
	.align		4
.L_160:
        /*0018*/ 	.byte	0x04, 0x17
        /*001a*/ 	.short	(.L_162 - .L_161)
.L_161:
        /*001c*/ 	.word	0x00000000
        /*0020*/ 	.short	0x0000
        /*0022*/ 	.short	0x0000
        /*0024*/ 	.byte	0x00, 0xf0, 0x21, 0x00


	//----- nvinfo : EIATTR_SPARSE_MMA_MASK
	.align		4
.L_162:
        /*0028*/ 	.byte	0x03, 0x50
        /*002a*/ 	.short	0x0000


	//----- nvinfo : EIATTR_MAXREG_COUNT
	.align		4
        /*002c*/ 	.byte	0x03, 0x1b
        /*002e*/ 	.short	0x00ff


	//----- nvinfo : EIATTR_MERCURY_ISA_VERSION
	.align		4
        /*0030*/ 	.byte	0x03, 0x5f
        /*0032*/ 	.short	0x0101


	//----- nvinfo : EIATTR_VRC_CTA_INIT_COUNT
	.align		4
        /*0034*/ 	.byte	0x02, 0x4a
	.zero		1
	.zero		1


	//----- nvinfo : EIATTR_EXIT_INSTR_OFFSETS
	.align		4
        /*0038*/ 	.byte	0x04, 0x1c
        /*003a*/ 	.short	(.L_164 - .L_163)


	//   ....[0]....
.L_163:
        /*003c*/ 	.word	0x00000130


	//   ....[1]....
        /*0040*/ 	.word	0x00000240


	//   ....[2]....
        /*0044*/ 	.word	0x00000270


	//----- nvinfo : EIATTR_MAX_THREADS
	.align		4
.L_164:
        /*0048*/ 	.byte	0x04, 0x05
        /*004a*/ 	.short	(.L_166 - .L_165)
.L_165:
        /*004c*/ 	.word	0x00000100
        /*0050*/ 	.word	0x00000001
        /*0054*/ 	.word	0x00000001


	//----- nvinfo : EIATTR_CBANK_PARAM_SIZE
	.align		4
.L_166:
        /*0058*/ 	.byte	0x03, 0x19
        /*005a*/ 	.short	0x0018


	//----- nvinfo : EIATTR_PARAM_CBANK
	.align		4
        /*005c*/ 	.byte	0x04, 0x0a
        /*005e*/ 	.short	(.L_168 - .L_167)
	.align		4
.L_167:
        /*0060*/ 	.word	index@(.nv.constant0._ZN3cub18CUB_300001_SM_10006detail8for_each13static_kernelINS2_12policy_hub_t12policy_500_tElN6thrust24THRUST_300001_SM_1000_NS8cuda_cub6__fill7functorINS7_6detail15normal_iteratorINS7_10device_ptrIiEEEEiEEEEvT0_T1_)
        /*0064*/ 	.short	0x0380
        /*0066*/ 	.short	0x0018


	//----- nvinfo : EIATTR_SW_WAR
	.align		4
.L_168:
        /*0068*/ 	.byte	0x04, 0x36
        /*006a*/ 	.short	(.L_170 - .L_169)
.L_169:
        /*006c*/ 	.word	0x00000008
.L_170:


//--------------------- .nv.info._ZN3cub18CUB_300001_SM_10006detail8for_each13static_kernelINS2_12policy_hub_t12policy_500_tEmN6thrust24THRUST_300001_SM_1000_NS8cuda_cub20__uninitialized_fill7functorINS7_10device_ptrIiEEiEEEEvT0_T1_ --------------------------
	.section	.nv.info._ZN3cub18CUB_300001_SM_10006detail8for_each13static_kernelINS2_12policy_hub_t12policy_500_tEmN6thrust24THRUST_300001_SM_1000_NS8cuda_cub20__uninitialized_fill7functorINS7_10device_ptrIiEEiEEEEvT0_T1_,"",@"SHT_CUDA_INFO"
	.sectionflags	@""
	.align	4


	//----- nvinfo : EIATTR_CUDA_API_VERSION
	.align		4
        /*0000*/ 	.byte	0x04, 0x37
        /*0002*/ 	.short	(.L_172 - .L_171)
.L_171:
        /*0004*/ 	.word	0x00000082


	//----- nvinfo : EIATTR_KPARAM_INFO
	.align		4
.L_172:
        /*0008*/ 	.byte	0x04, 0x17
        /*000a*/ 	.short	(.L_174 - .L_173)
.L_173:
        /*000c*/ 	.word	0x00000000
        /*0010*/ 	.short	0x0001
        /*0012*/ 	.short	0x0008
        /*0014*/ 	.byte	0x00, 0xf0, 0x41, 0x00


	//----- nvinfo : EIATTR_KPARAM_INFO
	.align		4
.L_174:
        /*0018*/ 	.byte	0x04, 0x17
        /*001a*/ 	.short	(.L_176 - .L_175)
.L_175:
        /*001c*/ 	.word	0x00000000
        /*0020*/ 	.short	0x0000
        /*0022*/ 	.short	0x0000
        /*0024*/ 	.byte	0x00, 0xf0, 0x21, 0x00


	//----- nvinfo : EIATTR_SPARSE_MMA_MASK
	.align		4
.L_176:
        /*0028*/ 	.byte	0x03, 0x50
        /*002a*/ 	.short	0x0000


	//----- nvinfo : EIATTR_MAXREG_COUNT
	.align		4
        /*002c*/ 	.byte	0x03, 0x1b
        /*002e*/ 	.short	0x00ff


	//----- nvinfo : EIATTR_MERCURY_ISA_VERSION
	.align		4
        /*0030*/ 	.byte	0x03, 0x5f
        /*0032*/ 	.short	0x0101


	//----- nvinfo : EIATTR_VRC_CTA_INIT_COUNT
	.align		4
        /*0034*/ 	.byte	0x02, 0x4a
	.zero		1
	.zero		1


	//----- nvinfo : EIATTR_EXIT_INSTR_OFFSETS
	.align		4
        /*0038*/ 	.byte	0x04, 0x1c
        /*003a*/ 	.short	(.L_178 - .L_177)


	//   ....[0]....
.L_177:
        /*003c*/ 	.word	0x00000130


	//   ....[1]....
        /*0040*/ 	.word	0x00000230


	//   ....[2]....
        /*0044*/ 	.word	0x00000260


	//----- nvinfo : EIATTR_MAX_THREADS
	.align		4
.L_178:
        /*0048*/ 	.byte	0x04, 0x05
        /*004a*/ 	.short	(.L_180 - .L_179)
.L_179:
        /*004c*/ 	.word	0x00000100
        /*0050*/ 	.word	0x00000001
        /*0054*/ 	.word	0x00000001


	//----- nvinfo : EIATTR_CBANK_PARAM_SIZE
	.align		4
.L_180:
        /*0058*/ 	.byte	0x03, 0x19
        /*005a*/ 	.short	0x0018


	//----- nvinfo : EIATTR_PARAM_CBANK
	.align		4
        /*005c*/ 	.byte	0x04, 0x0a
        /*005e*/ 	.short	(.L_182 - .L_181)
	.align		4
.L_181:
        /*0060*/ 	.word	index@(.nv.constant0._ZN3cub18CUB_300001_SM_10006detail8for_each13static_kernelINS2_12policy_hub_t12policy_500_tEmN6thrust24THRUST_300001_SM_1000_NS8cuda_cub20__uninitialized_fill7functorINS7_10device_ptrIiEEiEEEEvT0_T1_)
        /*0064*/ 	.short	0x0380
        /*0066*/ 	.short	0x0018


	//----- nvinfo : EIATTR_SW_WAR
	.align		4
.L_182:
        /*0068*/ 	.byte	0x04, 0x36
        /*006a*/ 	.short	(.L_184 - .L_183)
.L_183:
        /*006c*/ 	.word	0x00000008
.L_184:


//--------------------- .nv.info._ZN3cub18CUB_300001_SM_10006detail8for_each13static_kernelINS2_12policy_hub_t12policy_500_tEmN6thrust24THRUST_300001_SM_1000_NS8cuda_cub6__fill7functorINS7_6detail15normal_iteratorINS7_10device_ptrIiEEEEiEEEEvT0_T1_ --------------------------
	.section	.nv.info._ZN3cub18CUB_300001_SM_10006detail8for_each13static_kernelINS2_12policy_hub_t12policy_500_tEmN6thrust24THRUST_300001_SM_1000_NS8cuda_cub6__fill7functorINS7_6detail15normal_iteratorINS7_10device_ptrIiEEEEiEEEEvT0_T1_,"",@"SHT_CUDA_INFO"
	.sectionflags	@""
	.align	4


	//----- nvinfo : EIATTR_CUDA_API_VERSION
	.align		4
        /*0000*/ 	.byte	0x04, 0x37
        /*0002*/ 	.short	(.L_186 - .L_185)
.L_185:
        /*0004*/ 	.word	0x00000082


	//----- nvinfo : EIATTR_KPARAM_INFO
	.align		4
.L_186:
        /*0008*/ 	.byte	0x04, 0x17
        /*000a*/ 	.short	(.L_188 - .L_187)
.L_187:
        /*000c*/ 	.word	0x00000000
        /*0010*/ 	.short	0x0001
        /*0012*/ 	.short	0x0008
        /*0014*/ 	.byte	0x00, 0xf0, 0x41, 0x00


	//----- nvinfo : EIATTR_KPARAM_INFO
	.align		4
.L_188:
        /*0018*/ 	.byte	0x04, 0x17
        /*001a*/ 	.short	(.L_190 - .L_189)
.L_189:
        /*001c*/ 	.word	0x00000000
        /*0020*/ 	.short	0x0000
        /*0022*/ 	.short	0x0000
        /*0024*/ 	.byte	0x00, 0xf0, 0x21, 0x00


	//----- nvinfo : EIATTR_SPARSE_MMA_MASK
	.align		4
.L_190:
        /*0028*/ 	.byte	0x03, 0x50
        /*002a*/ 	.short	0x0000


	//----- nvinfo : EIATTR_MAXREG_COUNT
	.align		4
        /*002c*/ 	.byte	0x03, 0x1b
        /*002e*/ 	.short	0x00ff


	//----- nvinfo : EIATTR_MERCURY_ISA_VERSION
	.align		4
        /*0030*/ 	.byte	0x03, 0x5f
        /*0032*/ 	.short	0x0101


	//----- nvinfo : EIATTR_VRC_CTA_INIT_COUNT
	.align		4
        /*0034*/ 	.byte	0x02, 0x4a
	.zero		1
	.zero		1


	//----- nvinfo : EIATTR_EXIT_INSTR_OFFSETS
	.align		4
        /*0038*/ 	.byte	0x04, 0x1c
        /*003a*/ 	.short	(.L_192 - .L_191)


	//   ....[0]....
.L_191:
        /*003c*/ 	.word	0x00000130


	//   ....[1]....
        /*0040*/ 	.word	0x00000230


	//   ....[2]....
        /*0044*/ 	.word	0x00000260


	//----- nvinfo : EIATTR_MAX_THREADS
	.align		4
.L_192:
        /*0048*/ 	.byte	0x04, 0x05
        /*004a*/ 	.short	(.L_194 - .L_193)
.L_193:
        /*004c*/ 	.word	0x00000100
        /*0050*/ 	.word	0x00000001
        /*0054*/ 	.word	0x00000001


	//----- nvinfo : EIATTR_CBANK_PARAM_SIZE
	.align		4
.L_194:
        /*0058*/ 	.byte	0x03, 0x19
        /*005a*/ 	.short	0x0018


	//----- nvinfo : EIATTR_PARAM_CBANK
	.align		4
        /*005c*/ 	.byte	0x04, 0x0a
        /*005e*/ 	.short	(.L_196 - .L_195)
	.align		4
.L_195:
        /*0060*/ 	.word	index@(.nv.constant0._ZN3cub18CUB_300001_SM_10006detail8for_each13static_kernelINS2_12policy_hub_t12policy_500_tEmN6thrust24THRUST_300001_SM_1000_NS8cuda_cub6__fill7functorINS7_6detail15normal_iteratorINS7_10device_ptrIiEEEEiEEEEvT0_T1_)
        /*0064*/ 	.short	0x0380
        /*0066*/ 	.short	0x0018


	//----- nvinfo : EIATTR_SW_WAR
	.align		4
.L_196:
        /*0068*/ 	.byte	0x04, 0x36
        /*006a*/ 	.short	(.L_198 - .L_197)
.L_197:
        /*006c*/ 	.word	0x00000008
.L_198:


//--------------------- .nv.info._ZN3cub18CUB_300001_SM_10006detail11EmptyKernelIvEEvv --------------------------
	.section	.nv.info._ZN3cub18CUB_300001_SM_10006detail11EmptyKernelIvEEvv,"",@"SHT_CUDA_INFO"
	.sectionflags	@""
	.align	4


	//----- nvinfo : EIATTR_CUDA_API_VERSION
	.align		4
        /*0000*/ 	.byte	0x04, 0x37
        /*0002*/ 	.short	(.L_200 - .L_199)
.L_199:
        /*0004*/ 	.word	0x00000082


	//----- nvinfo : EIATTR_SPARSE_MMA_MASK
	.align		4
.L_200:
        /*0008*/ 	.byte	0x03, 0x50
        /*000a*/ 	.short	0x0000


	//----- nvinfo : EIATTR_MAXREG_COUNT
	.align		4
        /*000c*/ 	.byte	0x03, 0x1b
        /*000e*/ 	.short	0x00ff


	//----- nvinfo : EIATTR_MERCURY_ISA_VERSION
	.align		4
        /*0010*/ 	.byte	0x03, 0x5f
        /*0012*/ 	.short	0x0101


	//----- nvinfo : EIATTR_VRC_CTA_INIT_COUNT
	.align		4
        /*0014*/ 	.byte	0x02, 0x4a
	.zero		1
	.zero		1


	//----- nvinfo : EIATTR_EXIT_INSTR_OFFSETS
	.align		4
        /*0018*/ 	.byte	0x04, 0x1c
        /*001a*/ 	.short	(.L_202 - .L_201)


	//   ....[0]....
.L_201:
        /*001c*/ 	.word	0x00000010


	//----- nvinfo : EIATTR_SW_WAR
	.align		4
.L_202:
        /*0020*/ 	.byte	0x04, 0x36
        /*0022*/ 	.short	(.L_204 - .L_203)
.L_203:
        /*0024*/ 	.word	0x00000008
.L_204:


//--------------------- .nv.info._Z15dev_solve_levelPfPiS0_iiS0_iiS_S_b --------------------------
	.section	.nv.info._Z15dev_solve_levelPfPiS0_iiS0_iiS_S_b,"",@"SHT_CUDA_INFO"
	.sectionflags	@""
	.align	4


	//----- nvinfo : EIATTR_CUDA_API_VERSION
	.align		4
        /*0000*/ 	.byte	0x04, 0x37
        /*0002*/ 	.short	(.L_206 - .L_205)
.L_205:
        /*0004*/ 	.word	0x00000082


	//----- nvinfo : EIATTR_KPARAM_INFO
	.align		4
.L_206:
        /*0008*/ 	.byte	0x04, 0x17
        /*000a*/ 	.short	(.L_208 - .L_207)
.L_207:
        /*000c*/ 	.word	0x00000000
        /*0010*/ 	.short	0x000a
        /*0012*/ 	.short	0x0040
        /*0014*/ 	.byte	0x00, 0xf0, 0x05, 0x00


	//----- nvinfo : EIATTR_KPARAM_INFO
	.align		4
.L_208:
        /*0018*/ 	.byte	0x04, 0x17
        /*001a*/ 	.short	(.L_210 - .L_209)
.L_209:
        /*001c*/ 	.word	0x00000000
        /*0020*/ 	.short	0x0009
        /*0022*/ 	.short	0x0038
        /*0024*/ 	.byte	0x00, 0xf5, 0x21, 0x00


	//----- nvinfo : EIATTR_KPARAM_INFO
	.align		4
.L_210:
        /*0028*/ 	.byte	0x04, 0x17
        /*002a*/ 	.short	(.L_212 - .L_211)
.L_211:
        /*002c*/ 	.word	0x00000000
        /*0030*/ 	.short	0x0008
        /*0032*/ 	.short	0x0030
        /*0034*/ 	.byte	0x00, 0xf5, 0x21, 0x00


	//----- nvinfo : EIATTR_KPARAM_INFO
	.align		4
.L_212:
        /*0038*/ 	.byte	0x04, 0x17
        /*003a*/ 	.short	(.L_214 - .L_213)
.L_213:
        /*003c*/ 	.word	0x00000000
        /*0040*/ 	.short	0x0007
        /*0042*/ 	.short	0x002c
        /*0044*/ 	.byte	0x00, 0xf0, 0x11, 0x00


	//----- nvinfo : EIATTR_KPARAM_INFO
	.align		4
.L_214:
        /*0048*/ 	.byte	0x04, 0x17
        /*004a*/ 	.short	(.L_216 - .L_215)
.L_215:
        /*004c*/ 	.word	0x00000000
        /*0050*/ 	.short	0x0006
        /*0052*/ 	.short	0x0028
        /*0054*/ 	.byte	0x00, 0xf0, 0x11, 0x00


	//----- nvinfo : EIATTR_KPARAM_INFO
	.align		4
.L_216:
        /*0058*/ 	.byte	0x04, 0x17
        /*005a*/ 	.short	(.L_218 - .L_217)
.L_217:
        /*005c*/ 	.word	0x00000000
        /*0060*/ 	.short	0x0005
        /*0062*/ 	.short	0x0020
        /*0064*/ 	.byte	0x00, 0xf5, 0x21, 0x00


	//----- nvinfo : EIATTR_KPARAM_INFO
	.align		4
.L_218:
        /*0068*/ 	.byte	0x04, 0x17
        /*006a*/ 	.short	(.L_220 - .L_219)
.L_219:
        /*006c*/ 	.word	0x00000000
        /*0070*/ 	.short	0x0004
        /*0072*/ 	.short	0x001c
        /*0074*/ 	.byte	0x00, 0xf0, 0x11, 0x00


	//----- nvinfo : EIATTR_KPARAM_INFO
	.align		4
.L_220:
        /*0078*/ 	.byte	0x04, 0x17
        /*007a*/ 	.short	(.L_222 - .L_221)
.L_221:
        /*007c*/ 	.word	0x00000000
        /*0080*/ 	.short	0x0003
        /*0082*/ 	.short	0x0018
        /*0084*/ 	.byte	0x00, 0xf0, 0x11, 0x00


	//----- nvinfo : EIATTR_KPARAM_INFO
	.align		4
.L_222:
        /*0088*/ 	.byte	0x04, 0x17
        /*008a*/ 	.short	(.L_224 - .L_223)
.L_223:
        /*008c*/ 	.word	0x00000000
        /*0090*/ 	.short	0x0002
        /*0092*/ 	.short	0x0010
        /*0094*/ 	.byte	0x00, 0xf5, 0x21, 0x00


	//----- nvinfo : EIATTR_KPARAM_INFO
	.align		4
.L_224:
        /*0098*/ 	.byte	0x04, 0x17
        /*009a*/ 	.short	(.L_226 - .L_225)
.L_225:
        /*009c*/ 	.word	0x00000000
        /*00a0*/ 	.short	0x0001
        /*00a2*/ 	.short	0x0008
        /*00a4*/ 	.byte	0x00, 0xf5, 0x21, 0x00


	//----- nvinfo : EIATTR_KPARAM_INFO
	.align		4
.L_226:
        /*00a8*/ 	.byte	0x04, 0x17
        /*00aa*/ 	.short	(.L_228 - .L_227)
.L_227:
        /*00ac*/ 	.word	0x00000000
        /*00b0*/ 	.short	0x0000
        /*00b2*/ 	.short	0x0000
        /*00b4*/ 	.byte	0x00, 0xf5, 0x21, 0x00


	//----- nvinfo : EIATTR_SPARSE_MMA_MASK
	.align		4
.L_228:
        /*00b8*/ 	.byte	0x03, 0x50
        /*00ba*/ 	.short	0x0000


	//----- nvinfo : EIATTR_MAXREG_COUNT
	.align		4
        /*00bc*/ 	.byte	0x03, 0x1b
        /*00be*/ 	.short	0x00ff


	//----- nvinfo : EIATTR_MERCURY_ISA_VERSION
	.align		4
        /*00c0*/ 	.byte	0x03, 0x5f
        /*00c2*/ 	.short	0x0101


	//----- nvinfo : EIATTR_VRC_CTA_INIT_COUNT
	.align		4
        /*00c4*/ 	.byte	0x02, 0x4a
	.zero		1
	.zero		1


	//----- nvinfo : EIATTR_EXIT_INSTR_OFFSETS
	.align		4
        /*00c8*/ 	.byte	0x04, 0x1c
        /*00ca*/ 	.short	(.L_230 - .L_229)


	//   ....[0]....
.L_229:
        /*00cc*/ 	.word	0x00000070


	//   ....[1]....
        /*00d0*/ 	.word	0x00000d60


	//   ....[2]....
        /*00d4*/ 	.word	0x00000ef0


	//----- nvinfo : EIATTR_CRS_STACK_SIZE
	.align		4
.L_230:
        /*00d8*/ 	.byte	0x04, 0x1e
        /*00da*/ 	.short	(.L_232 - .L_231)
.L_231:
        /*00dc*/ 	.word	0x00000000


	//----- nvinfo : EIATTR_CBANK_PARAM_SIZE
	.align		4
.L_232:
        /*00e0*/ 	.byte	0x03, 0x19
        /*00e2*/ 	.short	0x0041


	//----- nvinfo : EIATTR_PARAM_CBANK
	.align		4
        /*00e4*/ 	.byte	0x04, 0x0a
        /*00e6*/ 	.short	(.L_234 - .L_233)
	.align		4
.L_233:
        /*00e8*/ 	.word	index@(.nv.constant0._Z15dev_solve_levelPfPiS0_iiS0_iiS_S_b)
        /*00ec*/ 	.short	0x0380
        /*00ee*/ 	.short	0x0041


	//----- nvinfo : EIATTR_SW_WAR
	.align		4
.L_234:
        /*00f0*/ 	.byte	0x04, 0x36
        /*00f2*/ 	.short	(.L_236 - .L_235)
.L_235:
        /*00f4*/ 	.word	0x00000008
.L_236:


//--------------------- .nv.info._Z11dev_analyzeiiPiPbS_ --------------------------
	.section	.nv.info._Z11dev_analyzeiiPiPbS_,"",@"SHT_CUDA_INFO"
	.sectionflags	@""
	.align	4


	//----- nvinfo : EIATTR_CUDA_API_VERSION
	.align		4
        /*0000*/ 	.byte	0x04, 0x37
        /*0002*/ 	.short	(.L_238 - .L_237)
.L_237:
        /*0004*/ 	.word	0x00000082


	//----- nvinfo : EIATTR_KPARAM_INFO
	.align		4
.L_238:
        /*0008*/ 	.byte	0x04, 0x17
        /*000a*/ 	.short	(.L_240 - .L_239)
.L_239:
        /*000c*/ 	.word	0x00000000
        /*0010*/ 	.short	0x0004
        /*0012*/ 	.short	0x0018
        /*0014*/ 	.byte	0x00, 0xf5, 0x21, 0x00


	//----- nvinfo : EIATTR_KPARAM_INFO
	.align		4
.L_240:
        /*0018*/ 	.byte	0x04, 0x17
        /*001a*/ 	.short	(.L_242 - .L_241)
.L_241:
        /*001c*/ 	.word	0x00000000
        /*0020*/ 	.short	0x0003
        /*0022*/ 	.short	0x0010
        /*0024*/ 	.byte	0x00, 0xf5, 0x21, 0x00


	//----- nvinfo : EIATTR_KPARAM_INFO
	.align		4
.L_242:
        /*0028*/ 	.byte	0x04, 0x17
        /*002a*/ 	.short	(.L_244 - .L_243)
.L_243:
        /*002c*/ 	.word	0x00000000
        /*0030*/ 	.short	0x0002
        /*0032*/ 	.short	0x0008
        /*0034*/ 	.byte	0x00, 0xf5, 0x21, 0x00


	//----- nvinfo : EIATTR_KPARAM_INFO
	.align		4
.L_244:
        /*0038*/ 	.byte	0x04, 0x17
        /*003a*/ 	.short	(.L_246 - .L_245)
.L_245:
        /*003c*/ 	.word	0x00000000
        /*0040*/ 	.short	0x0001
        /*0042*/ 	.short	0x0004
        /*0044*/ 	.byte	0x00, 0xf0, 0x11, 0x00


	//----- nvinfo : EIATTR_KPARAM_INFO
	.align		4
.L_246:
        /*0048*/ 	.byte	0x04, 0x17
        /*004a*/ 	.short	(.L_248 - .L_247)
.L_247:
        /*004c*/ 	.word	0x00000000
        /*0050*/ 	.short	0x0000
        /*0052*/ 	.short	0x0000
        /*0054*/ 	.byte	0x00, 0xf0, 0x11, 0x00


	//----- nvinfo : EIATTR_SPARSE_MMA_MASK
	.align		4
.L_248:
        /*0058*/ 	.byte	0x03, 0x50
        /*005a*/ 	.short	0x0000


	//----- nvinfo : EIATTR_MAXREG_COUNT
	.align		4
        /*005c*/ 	.byte	0x03, 0x1b
        /*005e*/ 	.short	0x00ff


	//----- nvinfo : EIATTR_MERCURY_ISA_VERSION
	.align		4
        /*0060*/ 	.byte	0x03, 0x5f
        /*0062*/ 	.short	0x0101


	//----- nvinfo : EIATTR_VRC_CTA_INIT_COUNT
	.align		4
        /*0064*/ 	.byte	0x02, 0x4a
	.zero		1
	.zero		1


	//----- nvinfo : EIATTR_EXIT_INSTR_OFFSETS
	.align		4
        /*0068*/ 	.byte	0x04, 0x1c
        /*006a*/ 	.short	(.L_250 - .L_249)


	//   ....[0]....
.L_249:
        /*006c*/ 	.word	0x00000070


	//   ....[1]....
        /*0070*/ 	.word	0x00000160


	//----- nvinfo : EIATTR_CBANK_PARAM_SIZE
	.align		4
.L_250:
        /*0074*/ 	.byte	0x03, 0x19
        /*0076*/ 	.short	0x0020


	//----- nvinfo : EIATTR_PARAM_CBANK
	.align		4
        /*0078*/ 	.byte	0x04, 0x0a
        /*007a*/ 	.short	(.L_252 - .L_251)
	.align		4
.L_251:
        /*007c*/ 	.word	index@(.nv.constant0._Z11dev_analyzeiiPiPbS_)
        /*0080*/ 	.short	0x0380
        /*0082*/ 	.short	0x0020


	//----- nvinfo : EIATTR_SW_WAR
	.align		4
.L_252:
        /*0084*/ 	.byte	0x04, 0x36
        /*0086*/ 	.short	(.L_254 - .L_253)
.L_253:
        /*0088*/ 	.word	0x00000008
.L_254:


//--------------------- .nv.info._Z14dev_find_rootsPiS_iiPbS_ --------------------------
	.section	.nv.info._Z14dev_find_rootsPiS_iiPbS_,"",@"SHT_CUDA_INFO"
	.sectionflags	@""
	.align	4


	//----- nvinfo : EIATTR_CUDA_API_VERSION
	.align		4
        /*0000*/ 	.byte	0x04, 0x37
        /*0002*/ 	.short	(.L_256 - .L_255)
.L_255:
        /*0004*/ 	.word	0x00000082


	//----- nvinfo : EIATTR_KPARAM_INFO
	.align		4
.L_256:
        /*0008*/ 	.byte	0x04, 0x17
        /*000a*/ 	.short	(.L_258 - .L_257)
.L_257:
        /*000c*/ 	.word	0x00000000
        /*0010*/ 	.short	0x0005
        /*0012*/ 	.short	0x0020
        /*0014*/ 	.byte	0x00, 0xf5, 0x21, 0x00


	//----- nvinfo : EIATTR_KPARAM_INFO
	.align		4
.L_258:
        /*0018*/ 	.byte	0x04, 0x17
        /*001a*/ 	.short	(.L_260 - .L_259)
.L_259:
        /*001c*/ 	.word	0x00000000
        /*0020*/ 	.short	0x0004
        /*0022*/ 	.short	0x0018
        /*0024*/ 	.byte	0x00, 0xf5, 0x21, 0x00


	//----- nvinfo : EIATTR_KPARAM_INFO
	.align		4
.L_260:
        /*0028*/ 	.byte	0x04, 0x17
        /*002a*/ 	.short	(.L_262 - .L_261)
.L_261:
        /*002c*/ 	.word	0x00000000
        /*0030*/ 	.short	0x0003
        /*0032*/ 	.short	0x0014
        /*0034*/ 	.byte	0x00, 0xf0, 0x11, 0x00


	//----- nvinfo : EIATTR_KPARAM_INFO
	.align		4
.L_262:
        /*0038*/ 	.byte	0x04, 0x17
        /*003a*/ 	.short	(.L_264 - .L_263)
.L_263:
        /*003c*/ 	.word	0x00000000
        /*0040*/ 	.short	0x0002
        /*0042*/ 	.short	0x0010
        /*0044*/ 	.byte	0x00, 0xf0, 0x11, 0x00


	//----- nvinfo : EIATTR_KPARAM_INFO
	.align		4
.L_264:
        /*0048*/ 	.byte	0x04, 0x17
        /*004a*/ 	.short	(.L_266 - .L_265)
.L_265:
        /*004c*/ 	.word	0x00000000
        /*0050*/ 	.short	0x0001
        /*0052*/ 	.short	0x0008
        /*0054*/ 	.byte	0x00, 0xf5, 0x21, 0x00


	//----- nvinfo : EIATTR_KPARAM_INFO
	.align		4
.L_266:
        /*0058*/ 	.byte	0x04, 0x17
        /*005a*/ 	.short	(.L_268 - .L_267)
.L_267:
        /*005c*/ 	.word	0x00000000
        /*0060*/ 	.short	0x0000
        /*0062*/ 	.short	0x0000
        /*0064*/ 	.byte	0x00, 0xf5, 0x21, 0x00


	//----- nvinfo : EIATTR_SPARSE_MMA_MASK
	.align		4
.L_268:
        /*0068*/ 	.byte	0x03, 0x50
        /*006a*/ 	.short	0x0000


	//----- nvinfo : EIATTR_MAXREG_COUNT
	.align		4
        /*006c*/ 	.byte	0x03, 0x1b
        /*006e*/ 	.short	0x00ff


	//----- nvinfo : EIATTR_MERCURY_ISA_VERSION
	.align		4
        /*0070*/ 	.byte	0x03, 0x5f
        /*0072*/ 	.short	0x0101


	//----- nvinfo : EIATTR_VRC_CTA_INIT_COUNT
	.align		4
        /*0074*/ 	.byte	0x02, 0x4a
	.zero		1
	.zero		1


	//----- nvinfo : EIATTR_EXIT_INSTR_OFFSETS
	.align		4
        /*0078*/ 	.byte	0x04, 0x1c
        /*007a*/ 	.short	(.L_270 - .L_269)


	//   ....[0]....
.L_269:
        /*007c*/ 	.word	0x00000070


	//   ....[1]....
        /*0080*/ 	.word	0x000000e0


	//   ....[2]....
        /*0084*/ 	.word	0x00000270


	//   ....[3]....
        /*0088*/ 	.word	0x000002e0


	//----- nvinfo : EIATTR_CRS_STACK_SIZE
	.align		4
.L_270:
        /*008c*/ 	.byte	0x04, 0x1e
        /*008e*/ 	.short	(.L_272 - .L_271)
.L_271:
        /*0090*/ 	.word	0x00000000


	//----- nvinfo : EIATTR_CBANK_PARAM_SIZE
	.align		4
.L_272:
        /*0094*/ 	.byte	0x03, 0x19
        /*0096*/ 	.short	0x0028


	//----- nvinfo : EIATTR_PARAM_CBANK
	.align		4
        /*0098*/ 	.byte	0x04, 0x0a
        /*009a*/ 	.short	(.L_274 - .L_273)
	.align		4
.L_273:
        /*009c*/ 	.word	index@(.nv.constant0._Z14dev_find_rootsPiS_iiPbS_)
        /*00a0*/ 	.short	0x0380
        /*00a2*/ 	.short	0x0028


	//----- nvinfo : EIATTR_SW_WAR
	.align		4
.L_274:
        /*00a4*/ 	.byte	0x04, 0x36
        /*00a6*/ 	.short	(.L_276 - .L_275)
.L_275:
        /*00a8*/ 	.word	0x00000008
.L_276:


//--------------------- .nv.callgraph             --------------------------
	.section	.nv.callgraph,"",@"SHT_CUDA_CALLGRAPH"
	.align	4
	.sectionentsize	8
	.align		4
        /*0000*/ 	.word	0x00000000
	.align		4
        /*0004*/ 	.word	0xffffffff
	.align		4
        /*0008*/ 	.word	0x00000000
	.align		4
        /*000c*/ 	.word	0xfffffffe
	.align		4
        /*0010*/ 	.word	0x00000000
	.align		4
        /*0014*/ 	.word	0xfffffffd
	.align		4
        /*0018*/ 	.word	0x00000000
	.align		4
        /*001c*/ 	.word	0xfffffffc


//--------------------- .nv.constant4             --------------------------
	.section	.nv.constant4,"a",@progbits
	.align	8
	.align		8
.nv.constant4:
        /*0000*/ 	.dword	_ZN34_INTERNAL_3db9291b_4_k_cu_2787baf74cuda3std3__45__cpo5beginE
	.align		8
        /*0008*/ 	.dword	_ZN34_INTERNAL_3db9291b_4_k_cu_2787baf74cuda3std3__45__cpo3endE
	.align		8
        /*0010*/ 	.dword	_ZN34_INTERNAL_3db9291b_4_k_cu_2787baf74cuda3std3__45__cpo6cbeginE
	.align		8
        /*0018*/ 	.dword	_ZN34_INTERNAL_3db9291b_4_k_cu_2787baf74cuda3std3__45__cpo4cendE
	.align		8
        /*0020*/ 	.dword	_ZN34_INTERNAL_3db9291b_4_k_cu_2787baf74cuda3std3__45__cpo6rbeginE
	.align		8
        /*0028*/ 	.dword	_ZN34_INTERNAL_3db9291b_4_k_cu_2787baf74cuda3std3__45__cpo4rendE
	.align		8
        /*0030*/ 	.dword	_ZN34_INTERNAL_3db9291b_4_k_cu_2787baf74cuda3std3__45__cpo7crbeginE
	.align		8
        /*0038*/ 	.dword	_ZN34_INTERNAL_3db9291b_4_k_cu_2787baf74cuda3std3__45__cpo5crendE
	.align		8
        /*0040*/ 	.dword	_ZN34_INTERNAL_3db9291b_4_k_cu_2787baf74cuda3std3__436_GLOBAL__N__3db9291b_4_k_cu_2787baf76ignoreE
	.align		8
        /*0048*/ 	.dword	_ZN34_INTERNAL_3db9291b_4_k_cu_2787baf74cuda3std3__419piecewise_constructE
	.align		8
        /*0050*/ 	.dword	_ZN34_INTERNAL_3db9291b_4_k_cu_2787baf74cuda3std3__48in_placeE
	.align		8
        /*0058*/ 	.dword	_ZN34_INTERNAL_3db9291b_4_k_cu_2787baf74cuda3std3__420unreachable_sentinelE
	.align		8
        /*0060*/ 	.dword	_ZN34_INTERNAL_3db9291b_4_k_cu_2787baf74cuda3std3__47nulloptE
	.align		8
        /*0068*/ 	.dword	_ZN34_INTERNAL_3db9291b_4_k_cu_2787baf74cuda3std3__48unexpectE
	.align		8
        /*0070*/ 	.dword	_ZN34_INTERNAL_3db9291b_4_k_cu_2787baf74cuda3std6ranges3__45__cpo4swapE
	.align		8
        /*0078*/ 	.dword	_ZN34_INTERNAL_3db9291b_4_k_cu_2787baf74cuda3std6ranges3__45__cpo9iter_moveE
	.align		8
        /*0080*/ 	.dword	_ZN34_INTERNAL_3db9291b_4_k_cu_2787baf74cuda3std6ranges3__45__cpo5beginE
	.align		8
        /*0088*/ 	.dword	_ZN34_INTERNAL_3db9291b_4_k_cu_2787baf74cuda3std6ranges3__45__cpo3endE
	.align		8
        /*0090*/ 	.dword	_ZN34_INTERNAL_3db9291b_4_k_cu_2787baf74cuda3std6ranges3__45__cpo6cbeginE
	.align		8
        /*0098*/ 	.dword	_ZN34_INTERNAL_3db9291b_4_k_cu_2787baf74cuda3std6ranges3__45__cpo4cendE
	.align		8
        /*00a0*/ 	.dword	_ZN34_INTERNAL_3db9291b_4_k_cu_2787baf74cuda3std6ranges3__45__cpo7advanceE
	.align		8
        /*00a8*/ 	.dword	_ZN34_INTERNAL_3db9291b_4_k_cu_2787baf74cuda3std6ranges3__45__cpo9iter_swapE
	.align		8
        /*00b0*/ 	.dword	_ZN34_INTERNAL_3db9291b_4_k_cu_2787baf74cuda3std6ranges3__45__cpo4nextE
	.align		8
        /*00b8*/ 	.dword	_ZN34_INTERNAL_3db9291b_4_k_cu_2787baf74cuda3std6ranges3__45__cpo4prevE
	.align		8
        /*00c0*/ 	.dword	_ZN34_INTERNAL_3db9291b_4_k_cu_2787baf74cuda3std6ranges3__45__cpo4dataE
	.align		8
        /*00c8*/ 	.dword	_ZN34_INTERNAL_3db9291b_4_k_cu_2787baf74cuda3std6ranges3__45__cpo5cdataE
	.align		8
        /*00d0*/ 	.dword	_ZN34_INTERNAL_3db9291b_4_k_cu_2787baf74cuda3std6ranges3__45__cpo4sizeE
	.align		8
        /*00d8*/ 	.dword	_ZN34_INTERNAL_3db9291b_4_k_cu_2787baf74cuda3std6ranges3__45__cpo5ssizeE
	.align		8
        /*00e0*/ 	.dword	_ZN34_INTERNAL_3db9291b_4_k_cu_2787baf74cuda3std6ranges3__45__cpo8distanceE
	.align		8
        /*00e8*/ 	.dword	_ZN34_INTERNAL_3db9291b_4_k_cu_2787baf76thrust24THRUST_300001_SM_1000_NS8cuda_cub3parE
	.align		8
        /*00f0*/ 	.dword	_ZN34_INTERNAL_3db9291b_4_k_cu_2787baf76thrust24THRUST_300001_SM_1000_NS8cuda_cub10par_nosyncE
	.align		8
        /*00f8*/ 	.dword	_ZN34_INTERNAL_3db9291b_4_k_cu_2787baf76thrust24THRUST_300001_SM_1000_NS6system6detail10sequential3seqE
	.align		8
        /*0100*/ 	.dword	_ZN34_INTERNAL_3db9291b_4_k_cu_2787baf76thrust24THRUST_300001_SM_1000_NS6system3cpp3parE
	.align		8
        /*0108*/ 	.dword	_ZN34_INTERNAL_3db9291b_4_k_cu_2787baf76thrust24THRUST_300001_SM_1000_NS12placeholders2_1E
	.align		8
        /*0110*/ 	.dword	_ZN34_INTERNAL_3db9291b_4_k_cu_2787baf76thrust24THRUST_300001_SM_1000_NS12placeholders2_2E
	.align		8
        /*0118*/ 	.dword	_ZN34_INTERNAL_3db9291b_4_k_cu_2787baf76thrust24THRUST_300001_SM_1000_NS12placeholders2_3E
	.align		8
        /*0120*/ 	.dword	_ZN34_INTERNAL_3db9291b_4_k_cu_2787baf76thrust24THRUST_300001_SM_1000_NS12placeholders2_4E
	.align		8
        /*0128*/ 	.dword	_ZN34_INTERNAL_3db9291b_4_k_cu_2787baf76thrust24THRUST_300001_SM_1000_NS12placeholders2_5E
	.align		8
        /*0130*/ 	.dword	_ZN34_INTERNAL_3db9291b_4_k_cu_2787baf76thrust24THRUST_300001_SM_1000_NS12placeholders2_6E
	.align		8
        /*0138*/ 	.dword	_ZN34_INTERNAL_3db9291b_4_k_cu_2787baf76thrust24THRUST_300001_SM_1000_NS12placeholders2_7E
	.align		8
        /*0140*/ 	.dword	_ZN34_INTERNAL_3db9291b_4_k_cu_2787baf76thrust24THRUST_300001_SM_1000_NS12placeholders2_8E
	.align		8
        /*0148*/ 	.dword	_ZN34_INTERNAL_3db9291b_4_k_cu_2787baf76thrust24THRUST_300001_SM_1000_NS12placeholders2_9E
	.align		8
        /*0150*/ 	.dword	_ZN34_INTERNAL_3db9291b_4_k_cu_2787baf76thrust24THRUST_300001_SM_1000_NS12placeholders3_10E
	.align		8
        /*0158*/ 	.dword	_ZN34_INTERNAL_3db9291b_4_k_cu_2787baf76thrust24THRUST_300001_SM_1000_NS3seqE
	.align		8
        /*0160*/ 	.dword	_ZN34_INTERNAL_3db9291b_4_k_cu_2787baf76thrust24THRUST_300001_SM_1000_NS6deviceE


//--------------------- .text._ZN3cub18CUB_300001_SM_10006detail6select23DeviceSelectSweepKernelINS2_10policy_hubIiNS0_8NullTypeEiLb0ELNS0_10SelectImplE1EE10Policy1000EN6thrust24THRUST_300001_SM_1000_NS6detail15normal_iteratorINSA_10device_ptrIiEEEEPS5_SF_PlNS0_13ScanTileStateIiLb1EEEN4cuda3std3__410__not_fn_tI10isMinusOneEES5_iNS2_19streaming_context_tIlLb1EEELS6_1EEEvT0_T1_T2_T3_T4_T5_T6_T7_iT8_NS1_7vsmem_tE --------------------------
	.section	.text._ZN3cub18CUB_300001_SM_10006detail6select23DeviceSelectSweepKernelINS2_10policy_hubIiNS0_8NullTypeEiLb0ELNS0_10SelectImplE1EE10Policy1000EN6thrust24THRUST_300001_SM_1000_NS6detail15normal_iteratorINSA_10device_ptrIiEEEEPS5_SF_PlNS0_13ScanTileStateIiLb1EEEN4cuda3std3__410__not_fn_tI10isMinusOneEES5_iNS2_19streaming_context_tIlLb1EEELS6_1EEEvT0_T1_T2_T3_T4_T5_T6_T7_iT8_NS1_7vsmem_tE,"ax",@progbits
	.align	128
        .global         _ZN3cub18CUB_300001_SM_10006detail6select23DeviceSelectSweepKernelINS2_10policy_hubIiNS0_8NullTypeEiLb0ELNS0_10SelectImplE1EE10Policy1000EN6thrust24THRUST_300001_SM_1000_NS6detail15normal_iteratorINSA_10device_ptrIiEEEEPS5_SF_PlNS0_13ScanTileStateIiLb1EEEN4cuda3std3__410__not_fn_tI10isMinusOneEES5_iNS2_19streaming_context_tIlLb1EEELS6_1EEEvT0_T1_T2_T3_T4_T5_T6_T7_iT8_NS1_7vsmem_tE
        .type           _ZN3cub18CUB_300001_SM_10006detail6select23DeviceSelectSweepKernelINS2_10policy_hubIiNS0_8NullTypeEiLb0ELNS0_10SelectImplE1EE10Policy1000EN6thrust24THRUST_300001_SM_1000_NS6detail15normal_iteratorINSA_10device_ptrIiEEEEPS5_SF_PlNS0_13ScanTileStateIiLb1EEEN4cuda3std3__410__not_fn_tI10isMinusOneEES5_iNS2_19streaming_context_tIlLb1EEELS6_1EEEvT0_T1_T2_T3_T4_T5_T6_T7_iT8_NS1_7vsmem_tE,@function
        .size           _ZN3cub18CUB_300001_SM_10006detail6select23DeviceSelectSweepKernelINS2_10policy_hubIiNS0_8NullTypeEiLb0ELNS0_10SelectImplE1EE10Policy1000EN6thrust24THRUST_300001_SM_1000_NS6detail15normal_iteratorINSA_10device_ptrIiEEEEPS5_SF_PlNS0_13ScanTileStateIiLb1EEEN4cuda3std3__410__not_fn_tI10isMinusOneEES5_iNS2_19streaming_context_tIlLb1EEELS6_1EEEvT0_T1_T2_T3_T4_T5_T6_T7_iT8_NS1_7vsmem_tE,(.L_x_367 - _ZN3cub18CUB_300001_SM_10006detail6select23DeviceSelectSweepKernelINS2_10policy_hubIiNS0_8NullTypeEiLb0ELNS0_10SelectImplE1EE10Policy1000EN6thrust24THRUST_300001_SM_1000_NS6detail15normal_iteratorINSA_10device_ptrIiEEEEPS5_SF_PlNS0_13ScanTileStateIiLb1EEEN4cuda3std3__410__not_fn_tI10isMinusOneEES5_iNS2_19streaming_context_tIlLb1EEELS6_1EEEvT0_T1_T2_T3_T4_T5_T6_T7_iT8_NS1_7vsmem_tE)
        .other          _ZN3cub18CUB_300001_SM_10006detail6select23DeviceSelectSweepKernelINS2_10policy_hubIiNS0_8NullTypeEiLb0ELNS0_10SelectImplE1EE10Policy1000EN6thrust24THRUST_300001_SM_1000_NS6detail15normal_iteratorINSA_10device_ptrIiEEEEPS5_SF_PlNS0_13ScanTileStateIiLb1EEEN4cuda3std3__410__not_fn_tI10isMinusOneEES5_iNS2_19streaming_context_tIlLb1EEELS6_1EEEvT0_T1_T2_T3_T4_T5_T6_T7_iT8_NS1_7vsmem_tE,@"STO_CUDA_ENTRY STV_DEFAULT"
_ZN3cub18CUB_300001_SM_10006detail6select23DeviceSelectSweepKernelINS2_10policy_hubIiNS0_8NullTypeEiLb0ELNS0_10SelectImplE1EE10Policy1000EN6thrust24THRUST_300001_SM_1000_NS6detail15normal_iteratorINSA_10device_ptrIiEEEEPS5_SF_PlNS0_13ScanTileStateIiLb1EEEN4cuda3std3__410__not_fn_tI10isMinusOneEES5_iNS2_19streaming_context_tIlLb1EEELS6_1EEEvT0_T1_T2_T3_T4_T5_T6_T7_iT8_NS1_7vsmem_tE:
.text._ZN3cub18CUB_300001_SM_10006detail6select23DeviceSelectSweepKernelINS2_10policy_hubIiNS0_8NullTypeEiLb0ELNS0_10SelectImplE1EE10Policy1000EN6thrust24THRUST_300001_SM_1000_NS6detail15normal_iteratorINSA_10device_ptrIiEEEEPS5_SF_PlNS0_13ScanTileStateIiLb1EEEN4cuda3std3__410__not_fn_tI10isMinusOneEES5_iNS2_19streaming_context_tIlLb1EEELS6_1EEEvT0_T1_T2_T3_T4_T5_T6_T7_iT8_NS1_7vsmem_tE:
[----:B------:R-:W0:Y:S01]  /*0000*/  LDC R1, c[0x0][0x37c] ;  /* 0x0000df00ff017b82 */ /* 0x000e220000000800 */
[----:B------:R-:W1:Y:S07]  /*0010*/  S2R R3, SR_CTAID.Y ;  /* 0x0000000000037919 */ /* 0x000e6e0000002600 */
[----:B------:R-:W1:Y:S01]  /*0020*/  S2UR UR5, SR_CTAID.X ;  /* 0x00000000000579c3 */ /* 0x000e620000002500 */
[----:B------:R-:W2:Y:S01]  /*0030*/  LDCU UR4, c[0x0][0x3b0] ;  /* 0x00007600ff0477ac */ /* 0x000ea20008000800 */
[----:B0-----:R-:W-:Y:S01]  /*0040*/  VIADD R1, R1, 0xfffffff0 ;  /* 0xfffffff001017836 */ /* 0x001fe20000000000 */
[----:B------:R-:W0:Y:S05]  /*0050*/  LDCU.64 UR8, c[0x0][0x358] ;  /* 0x00006b00ff0877ac */ /* 0x000e2a0008000a00 */
[----:B------:R-:W1:Y:S01]  /*0060*/  LDC R40, c[0x0][0x374] ;  /* 0x0000dd00ff287b82 */ /* 0x000e620000000800 */
[----:B--2---:R-:W-:Y:S01]  /*0070*/  UIADD3 UR4, UPT, UPT, UR4, -0x1, URZ ;  /* 0xffffffff04047890 */ /* 0x004fe2000fffe0ff */
[----:B-1----:R-:W-:-:S04]  /*0080*/  IMAD R40, R40, UR5, R3 ;  /* 0x0000000528287c24 */ /* 0x002fc8000f8e0203 */
[C---:B------:R-:W-:Y:S01]  /*0090*/  IMAD R2, R40.reuse, 0x1980, RZ ;  /* 0x0000198028027824 */ /* 0x040fe200078e02ff */
[----:B------:R-:W-:-:S13]  /*00a0*/  ISETP.GE.AND P0, PT, R40, UR4, PT ;  /* 0x0000000428007c0c */ /* 0x000fda000bf06270 */
[----:B0-----:R-:W-:Y:S05]  /*00b0*/  @P0 BRA `(.L_x_0) ;  /* 0x0000005400a00947 */ /* 0x001fea0003800000 */
[----:B------:R-:W-:-:S13]  /*00c0*/  ISETP.NE.AND P0, PT, R40, RZ, PT ;  /* 0x000000ff2800720c */ /* 0x000fda0003f05270 */
[----:B------:R-:W-:Y:S05]  /*00d0*/  @P0 BRA `(.L_x_1) ;  /* 0x00000024007c0947 */ /* 0x000fea0003800000 */
[----:B------:R-:W0:Y:S01]  /*00e0*/  S2R R46, SR_TID.X ;  /* 0x00000000002e7919 */ /* 0x000e220000002100 */
[----:B------:R-:W1:Y:S01]  /*00f0*/  LDCU.U8 UR6, c[0x0][0x3b8] ;  /* 0x00007700ff0677ac */ /* 0x000e620008000000 */
[----:B------:R-:W2:Y:S01]  /*0100*/  LDCU.64 UR4, c[0x0][0x3c8] ;  /* 0x00007900ff0477ac */ /* 0x000ea20008000a00 */
[----:B------:R-:W3:Y:S01]  /*0110*/  LDCU.64 UR10, c[0x0][0x380] ;  /* 0x00007000ff0a77ac */ /* 0x000ee20008000a00 */
[----:B-1----:R-:W-:-:S04]  /*0120*/  UISETP.NE.AND UP0, UPT, UR6, URZ, UPT ;  /* 0x000000ff0600728c */ /* 0x002fc8000bf05270 */
[----:B--2---:R-:W-:Y:S02]  /*0130*/  USEL UR4, UR4, URZ, !UP0 ;  /* 0x000000ff04047287 */ /* 0x004fe4000c000000 */
[----:B------:R-:W-:Y:S01]  /*0140*/  USEL UR5, UR5, URZ, !UP0 ;  /* 0x000000ff05057287 */ /* 0x000fe2000c000000 */
[C---:B0-----:R-:W-:Y:S02]  /*0150*/  LOP3.LUT R0, R46.reuse, 0x1f, RZ, 0xc0, !PT ;  /* 0x0000001f2e007812 */ /* 0x041fe400078ec0ff */
[----:B------:R-:W-:-:S05]  /*0160*/  LOP3.LUT R3, R46, 0x3e0, RZ, 0xc0, !PT ;  /* 0x000003e02e037812 */ /* 0x000fca00078ec0ff */
[----:B------:R-:W-:-:S05]  /*0170*/  IMAD R3, R3, 0x11, R0 ;  /* 0x0000001103037824 */ /* 0x000fca00078e0200 */
[----:B------:R-:W-:-:S04]  /*0180*/  IADD3 R3, P0, P1, R3, UR4, R2 ;  /* 0x0000000403037c10 */ /* 0x000fc8000f91e002 */
[----:B------:R-:W-:Y:S02]  /*0190*/  IADD3.X R0, PT, PT, RZ, UR5, RZ, P0, P1 ;  /* 0x00000005ff007c10 */ /* 0x000fe400087e24ff */
[----:B---3--:R-:W-:-:S04]  /*01a0*/  LEA R2, P0, R3, UR10, 0x2 ;  /* 0x0000000a03027c11 */ /* 0x008fc8000f8010ff */
[----:B------:R-:W-:-:S05]  /*01b0*/  LEA.HI.X R3, R3, UR11, R0, 0x2, P0 ;  /* 0x0000000b03037c11 */ /* 0x000fca00080f1400 */
[----:B------:R-:W2:Y:S04]  /*01c0*/  LDG.E R0, desc[UR8][R2.64] ;  /* 0x0000000802007981 */ /* 0x000ea8000c1e1900 */
[----:B------:R-:W3:Y:S04]  /*01d0*/  LDG.E R4, desc[UR8][R2.64+0x80] ;  /* 0x0000800802047981 */ /* 0x000ee8000c1e1900 */
[----:B------:R-:W4:Y:S04]  /*01e0*/  LDG.E R5, desc[UR8][R2.64+0x100] ;  /* 0x0001000802057981 */ /* 0x000f28000c1e1900 */
[----:B------:R-:W5:Y:S04]  /*01f0*/  LDG.E R6, desc[UR8][R2.64+0x180] ;  /* 0x0001800802067981 */ /* 0x000f68000c1e1900 */
        /* <DEDUP_REMOVED lines=12> */
[----:B------:R-:W5:Y:S01]  /*02c0*/  LDG.E R19, desc[UR8][R2.64+0x800] ;  /* 0x0008000802137981 */ /* 0x000f62000c1e1900 */
[----:B------:R-:W0:Y:S01]  /*02d0*/  S2UR UR5, SR_CgaCtaId ;  /* 0x00000000000579c3 */ /* 0x000e220000008800 */
[----:B------:R-:W-:Y:S01]  /*02e0*/  SHF.R.U32.HI R32, RZ, 0x5, R46 ;  /* 0x00000005ff207819 */ /* 0x000fe2000001162e */
[----:B------:R-:W-:Y:S01]  /*02f0*/  UMOV UR4, 0x400 ;  /* 0x0000040000047882 */ /* 0x000fe20000000000 */
[----:B------:R-:W1:Y:S01]  /*0300*/  S2R R21, SR_LANEID ;  /* 0x0000000000157919 */ /* 0x000e620000000000 */
[----:B------:R-:W-:Y:S01]  /*0310*/  IMAD.MOV.U32 R43, RZ, RZ, 0x2 ;  /* 0x00000002ff2b7424 */ /* 0x000fe200078e00ff */
[----:B------:R-:W-:-:S02]  /*0320*/  ISETP.NE.AND P3, PT, R32, 0x3, PT ;  /* 0x000000032000780c */ /* 0x000fc40003f65270 */
[C---:B------:R-:W-:Y:S02]  /*0330*/  ISETP.NE.AND P4, PT, R32.reuse, 0x7, PT ;  /* 0x000000072000780c */ /* 0x040fe40003f85270 */
[C---:B------:R-:W-:Y:S02]  /*0340*/  ISETP.NE.AND P5, PT, R32.reuse, 0x9, PT ;  /* 0x000000092000780c */ /* 0x040fe40003fa5270 */
[C---:B------:R-:W-:Y:S01]  /*0350*/  ISETP.NE.AND P6, PT, R32.reuse, 0xa, PT ;  /* 0x0000000a2000780c */ /* 0x040fe20003fc5270 */
[----:B0-----:R-:W-:Y:S01]  /*0360*/  ULEA UR4, UR5, UR4, 0x18 ;  /* 0x0000000405047291 */ /* 0x001fe2000f8ec0ff */
[----:B-1----:R-:W-:-:S05]  /*0370*/  IMAD R20, R32, 0x220, R21 ;  /* 0x0000022020147824 */ /* 0x002fca00078e0215 */
[----:B------:R-:W-:-:S05]  /*0380*/  LEA R20, R20, UR4, 0x2 ;  /* 0x0000000414147c11 */ /* 0x000fca000f8e10ff */
[----:B------:R-:W-:Y:S01]  /*0390*/  IMAD R22, R21, 0x40, R20 ;  /* 0x0000004015167824 */ /* 0x000fe200078e0214 */
[----:B--2---:R-:W-:Y:S04]  /*03a0*/  STS [R20], R0 ;  /* 0x0000000014007388 */ /* 0x004fe80000000800 */
[----:B---3--:R-:W-:Y:S04]  /*03b0*/  STS [R20+0x80], R4 ;  /* 0x0000800414007388 */ /* 0x008fe80000000800 */
[----:B----4-:R-:W-:Y:S04]  /*03c0*/  STS [R20+0x100], R5 ;  /* 0x0001000514007388 */ /* 0x010fe80000000800 */
[----:B-----5:R-:W-:Y:S04]  /*03d0*/  STS [R20+0x180], R6 ;  /* 0x0001800614007388 */ /* 0x020fe80000000800 */
[----:B------:R-:W-:Y:S04]  /*03e0*/  STS [R20+0x200], R7 ;  /* 0x0002000714007388 */ /* 0x000fe80000000800 */
        /* <DEDUP_REMOVED lines=11> */
[----:B------:R-:W-:Y:S01]  /*04a0*/  STS [R20+0x800], R19 ;  /* 0x0008001314007388 */ /* 0x000fe20000000800 */
[----:B------:R-:W-:-:S03]  /*04b0*/  NOP ;  /* 0x0000000000007918 */ /* 0x000fc60000000000 */
[----:B------:R-:W0:Y:S04]  /*04c0*/  LDS R47, [R22] ;  /* 0x00000000162f7984 */ /* 0x000e280000000800 */
[----:B------:R-:W1:Y:S04]  /*04d0*/  LDS R44, [R22+0x4] ;  /* 0x00000400162c7984 */ /* 0x000e680000000800 */
[----:B------:R-:W2:Y:S04]  /*04e0*/  LDS R40, [R22+0x8] ;  /* 0x0000080016287984 */ /* 0x000ea80000000800 */
[----:B------:R-:W3:Y:S04]  /*04f0*/  LDS R26, [R22+0xc] ;  /* 0x00000c00161a7984 */ /* 0x000ee80000000800 */
[----:B------:R-:W4:Y:S04]  /*0500*/  LDS R25, [R22+0x10] ;  /* 0x0000100016197984 */ /* 0x000f280000000800 */
[----:B------:R-:W5:Y:S04]  /*0510*/  LDS R24, [R22+0x14] ;  /* 0x0000140016187984 */ /* 0x000f680000000800 */
[----:B------:R-:W5:Y:S04]  /*0520*/  LDS R11, [R22+0x18] ;  /* 0x00001800160b7984 */ /* 0x000f680000000800 */
[----:B------:R-:W5:Y:S04]  /*0530*/  LDS R10, [R22+0x1c] ;  /* 0x00001c00160a7984 */ /* 0x000f680000000800 */
[----:B------:R-:W5:Y:S04]  /*0540*/  LDS R9, [R22+0x20] ;  /* 0x0000200016097984 */ /* 0x000f680000000800 */
[----:B------:R-:W5:Y:S01]  /*0550*/  LDS R8, [R22+0x24] ;  /* 0x0000240016087984 */ /* 0x000f620000000800 */
[----:B0-----:R-:W-:-:S03]  /*0560*/  ISETP.NE.AND P0, PT, R47, -0x1, PT ;  /* 0xffffffff2f00780c */ /* 0x001fc60003f05270 */
[----:B------:R-:W0:Y:S01]  /*0570*/  LDS R7, [R22+0x28] ;  /* 0x0000280016077984 */ /* 0x000e220000000800 */
[----:B-1----:R-:W-:-:S03]  /*0580*/  ISETP.NE.AND P1, PT, R44, -0x1, PT ;  /* 0xffffffff2c00780c */ /* 0x002fc60003f25270 */
[----:B------:R-:W1:Y:S01]  /*0590*/  LDS R6, [R22+0x2c] ;  /* 0x00002c0016067984 */ /* 0x000e620000000800 */
[----:B------:R-:W-:Y:S02]  /*05a0*/  SEL R0, RZ, 0x1, !P0 ;  /* 0x00000001ff007807 */ /* 0x000fe40004000000 */
[----:B--2---:R-:W-:Y:S01]  /*05b0*/  ISETP.NE.AND P2, PT, R40, -0x1, PT ;  /* 0xffffffff2800780c */ /* 0x004fe20003f45270 */
[----:B------:R-:W2:Y:S02]  /*05c0*/  LDS R5, [R22+0x30] ;  /* 0x0000300016057984 */ /* 0x000ea40000000800 */
[----:B------:R-:W-:Y:S02]  /*05d0*/  @!P0 IMAD.MOV R43, RZ, RZ, 0x1 ;  /* 0x00000001ff2b8424 */ /* 0x000fe400078e02ff */
[----:B------:R-:W2:Y:S02]  /*05e0*/  LDS R4, [R22+0x34] ;  /* 0x0000340016047984 */ /* 0x000ea40000000800 */
[----:B------:R-:W-:Y:S01]  /*05f0*/  @!P1 IMAD.MOV R43, RZ, RZ, R0 ;  /* 0x000000ffff2b9224 */ /* 0x000fe200078e0200 */
[----:B---3--:R-:W-:Y:S01]  /*0600*/  ISETP.NE.AND P1, PT, R26, -0x1, PT ;  /* 0xffffffff1a00780c */ /* 0x008fe20003f25270 */
[----:B------:R-:W3:Y:S02]  /*0610*/  LDS R3, [R22+0x38] ;  /* 0x0000380016037984 */ /* 0x000ee40000000800 */
[----:B------:R-:W-:-:S02]  /*0620*/  VIADD R27, R43, 0x1 ;  /* 0x000000012b1b7836 */ /* 0x000fc40000000000 */
[----:B------:R-:W-:Y:S01]  /*0630*/  @!P2 IMAD.MOV R27, RZ, RZ, R43 ;  /* 0x000000ffff1ba224 */ /* 0x000fe200078e022b */
[----:B----4-:R-:W-:Y:S01]  /*0640*/  ISETP.NE.AND P2, PT, R25, -0x1, PT ;  /* 0xffffffff1900780c */ /* 0x010fe20003f45270 */
[----:B------:R-:W4:Y:S02]  /*0650*/  LDS R2, [R22+0x3c] ;  /* 0x00003c0016027984 */ /* 0x000f240000000800 */
[----:B------:R-:W-:Y:S02]  /*0660*/  VIADD R42, R27, 0x1 ;  /* 0x000000011b2a7836 */ /* 0x000fe40000000000 */
[----:B------:R-:W4:Y:S02]  /*0670*/  LDS R0, [R22+0x40] ;  /* 0x0000400016007984 */ /* 0x000f240000000800 */
[----:B------:R-:W-:Y:S01]  /*0680*/  @!P1 IMAD.MOV R42, RZ, RZ, R27 ;  /* 0x000000ffff2a9224 */ /* 0x000fe200078e021b */
[----:B------:R-:W-:Y:S01]  /*0690*/  BAR.SYNC.DEFER_BLOCKING 0x0 ;  /* 0x0000000000007b1d */ /* 0x000fe20000010000 */
[----:B-----5:R-:W-:-:S02]  /*06a0*/  ISETP.NE.AND P1, PT, R24, -0x1, PT ;  /* 0xffffffff1800780c */ /* 0x020fc40003f25270 */
[----:B------:R-:W-:Y:S02]  /*06b0*/  VIADD R41, R42, 0x1 ;  /* 0x000000012a297836 */ /* 0x000fe40000000000 */
[----:B------:R-:W-:Y:S01]  /*06c0*/  @!P2 IMAD.MOV R41, RZ, RZ, R42 ;  /* 0x000000ffff29a224 */ /* 0x000fe200078e022a */
[----:B------:R-:W-:-:S03]  /*06d0*/  ISETP.NE.AND P2, PT, R11, -0x1, PT ;  /* 0xffffffff0b00780c */ /* 0x000fc60003f45270 */
[----:B------:R-:W-:-:S05]  /*06e0*/  VIADD R28, R41, 0x1 ;  /* 0x00000001291c7836 */ /* 0x000fca0000000000 */
[----:B------:R-:W-:Y:S01]  /*06f0*/  @!P1 IMAD.MOV R28, RZ, RZ, R41 ;  /* 0x000000ffff1c9224 */ /* 0x000fe200078e0229 */
[----:B------:R-:W-:-:S03]  /*0700*/  ISETP.NE.AND P1, PT, R10, -0x1, PT ;  /* 0xffffffff0a00780c */ /* 0x000fc60003f25270 */
[----:B------:R-:W-:Y:S02]  /*0710*/  VIADD R29, R28, 0x1 ;  /* 0x000000011c1d7836 */ /* 0x000fe40000000000 */
[----:B------:R-:W-:Y:S01]  /*0720*/  @!P2 IMAD.MOV R29, RZ, RZ, R28 ;  /* 0x000000ffff1da224 */ /* 0x000fe200078e021c */
[----:B------:R-:W-:-:S03]  /*0730*/  ISETP.NE.AND P2, PT, R9, -0x1, PT ;  /* 0xffffffff0900780c */ /* 0x000fc60003f45270 */
[----:B------:R-:W-:-:S04]  /*0740*/  VIADD R30, R29, 0x1 ;  /* 0x000000011d1e7836 */ /* 0x000fc80000000000 */
[----:B------:R-:W-:Y:S01]  /*0750*/  @!P1 IMAD.MOV R30, RZ, RZ, R29 ;  /* 0x000000ffff1e9224 */ /* 0x000fe200078e021d */
[----:B------:R-:W-:-:S03]  /*0760*/  ISETP.NE.AND P1, PT, R8, -0x1, PT ;  /* 0xffffffff0800780c */ /* 0x000fc60003f25270 */
[----:B------:R-:W-:Y:S02]  /*0770*/  VIADD R31, R30, 0x1 ;  /* 0x000000011e1f7836 */ /* 0x000fe40000000000 */
[----:B------:R-:W-:Y:S01]  /*0780*/  @!P2 IMAD.MOV R31, RZ, RZ, R30 ;  /* 0x000000ffff1fa224 */ /* 0x000fe200078e021e */
[----:B0-----:R-:W-:-:S03]  /*0790*/  ISETP.NE.AND P2, PT, R7, -0x1, PT ;  /* 0xffffffff0700780c */ /* 0x001fc60003f45270 */
[----:B------:R-:W-:-:S04]  /*07a0*/  VIADD R39, R31, 0x1 ;  /* 0x000000011f277836 */ /* 0x000fc80000000000 */
[----:B------:R-:W-:Y:S01]  /*07b0*/  @!P1 IMAD.MOV R39, RZ, RZ, R31 ;  /* 0x000000ffff279224 */ /* 0x000fe200078e021f */
[----:B-1----:R-:W-:-:S03]  /*07c0*/  ISETP.NE.AND P1, PT, R6, -0x1, PT ;  /* 0xffffffff0600780c */ /* 0x002fc60003f25270 */
[----:B------:R-:W-:Y:S02]  /*07d0*/  VIADD R37, R39, 0x1 ;  /* 0x0000000127257836 */ /* 0x000fe40000000000 */
[----:B------:R-:W-:Y:S01]  /*07e0*/  @!P2 IMAD.MOV R37, RZ, RZ, R39 ;  /* 0x000000ffff25a224 */ /* 0x000fe200078e0227 */
[----:B--2---:R-:W-:-:S03]  /*07f0*/  ISETP.NE.AND P2, PT, R5, -0x1, PT ;  /* 0xffffffff0500780c */ /* 0x004fc60003f45270 */
[----:B------:R-:W-:-:S04]  /*0800*/  VIADD R52, R37, 0x1 ;  /* 0x0000000125347836 */ /* 0x000fc80000000000 */
[----:B------:R-:W-:Y:S01]  /*0810*/  @!P1 IMAD.MOV R52, RZ, RZ, R37 ;  /* 0x000000ffff349224 */ /* 0x000fe200078e0225 */
[----:B------:R-:W-:-:S03]  /*0820*/  ISETP.NE.AND P1, PT, R4, -0x1, PT ;  /* 0xffffffff0400780c */ /* 0x000fc60003f25270 */
[----:B------:R-:W-:Y:S02]  /*0830*/  VIADD R36, R52, 0x1 ;  /* 0x0000000134247836 */ /* 0x000fe40000000000 */
[----:B------:R-:W-:Y:S01]  /*0840*/  @!P2 IMAD.MOV R36, RZ, RZ, R52 ;  /* 0x000000ffff24a224 */ /* 0x000fe200078e0234 */
[----:B---3--:R-:W-:-:S03]  /*0850*/  ISETP.NE.AND P2, PT, R3, -0x1, PT ;  /* 0xffffffff0300780c */ /* 0x008fc60003f45270 */
[----:B------:R-:W-:-:S04]  /*0860*/  VIADD R50, R36, 0x1 ;  /* 0x0000000124327836 */ /* 0x000fc80000000000 */
[----:B------:R-:W-:Y:S01]  /*0870*/  @!P1 IMAD.MOV R50, RZ, RZ, R36 ;  /* 0x000000ffff329224 */ /* 0x000fe200078e0224 */
[----:B----4-:R-:W-:-:S03]  /*0880*/  ISETP.NE.AND P1, PT, R2, -0x1, PT ;  /* 0xffffffff0200780c */ /* 0x010fc60003f25270 */
[----:B------:R-:W-:Y:S02]  /*0890*/  VIADD R38, R50, 0x1 ;  /* 0x0000000132267836 */ /* 0x000fe40000000000 */
[----:B------:R-:W-:Y:S01]  /*08a0*/  @!P2 IMAD.MOV R38, RZ, RZ, R50 ;  /* 0x000000ffff26a224 */ /* 0x000fe200078e0232 */
[----:B------:R-:W-:-:S03]  /*08b0*/  ISETP.NE.AND P2, PT, R0, -0x1, PT ;  /* 0xffffffff0000780c */ /* 0x000fc60003f45270 */
[----:B------:R-:W-:-:S04]  /*08c0*/  VIADD R48, R38, 0x1 ;  /* 0x0000000126307836 */ /* 0x000fc80000000000 */
[----:B------:R-:W-:-:S04]  /*08d0*/  @!P1 IMAD.MOV R48, RZ, RZ, R38 ;  /* 0x000000ffff309224 */ /* 0x000fc800078e0226 */
[----:B------:R-:W-:Y:S02]  /*08e0*/  VIADD R33, R48, 0x1 ;  /* 0x0000000130217836 */ /* 0x000fe40000000000 */
[----:B------:R-:W-:Y:S01]  /*08f0*/  @!P2 IMAD.MOV R33, RZ, RZ, R48 ;  /* 0x000000ffff21a224 */ /* 0x000fe200078e0230 */
[----:B------:R-:W-:-:S04]  /*0900*/  ISETP.NE.AND P2, PT, R21, 0x1f, PT ;  /* 0x0000001f1500780c */ /* 0x000fc80003f45270 */
[----:B------:R-:W0:Y:S09]  /*0910*/  SHFL.UP P1, R12, R33, 0x1, RZ ;  /* 0x04200000210c7989 */ /* 0x000e3200000200ff */
[----:B------:R-:W-:Y:S01]  /*0920*/  @!P2 LEA R45, R32, UR4, 0x2 ;  /* 0x00000004202dac11 */ /* 0x000fe2000f8e10ff */
[----:B0-----:R-:W-:-:S05]  /*0930*/  @P1 IMAD.IADD R12, R12, 0x1, R33 ;  /* 0x000000010c0c1824 */ /* 0x001fca00078e0221 */
[----:B------:R-:W0:Y:S02]  /*0940*/  SHFL.UP P1, R13, R12, 0x2, RZ ;  /* 0x044000000c0d7989 */ /* 0x000e2400000200ff */
[----:B0-----:R-:W-:-:S05]  /*0950*/  @P1 IMAD.IADD R13, R12, 0x1, R13 ;  /* 0x000000010c0d1824 */ /* 0x001fca00078e020d */
[----:B------:R-:W0:Y:S02]  /*0960*/  SHFL.UP P1, R20, R13, 0x4, RZ ;  /* 0x048000000d147989 */ /* 0x000e2400000200ff */
[----:B0-----:R-:W-:-:S05]  /*0970*/  @P1 IMAD.IADD R20, R13, 0x1, R20 ;  /* 0x000000010d141824 */ /* 0x001fca00078e0214 */
[----:B------:R-:W0:Y:S02]  /*0980*/  SHFL.UP P1, R35, R20, 0x8, RZ ;  /* 0x0500000014237989 */ /* 0x000e2400000200ff */
[----:B0-----:R-:W-:-:S05]  /*0990*/  @P1 IMAD.IADD R35, R20, 0x1, R35 ;  /* 0x0000000114231824 */ /* 0x001fca00078e0223 */
[----:B------:R-:W0:Y:S02]  /*09a0*/  SHFL.UP P1, R34, R35, 0x10, RZ ;  /* 0x0600000023227989 */ /* 0x000e2400000200ff */
[----:B0-----:R-:W-:Y:S01]  /*09b0*/  @P1 IMAD.IADD R34, R35, 0x1, R34 ;  /* 0x0000000123221824 */ /* 0x001fe200078e0222 */
[----:B------:R-:W-:-:S03]  /*09c0*/  ISETP.NE.AND P1, PT, R21, RZ, PT ;  /* 0x000000ff1500720c */ /* 0x000fc60003f25270 */
[----:B------:R-:W-:Y:S01]  /*09d0*/  IMAD.IADD R33, R34, 0x1, -R33 ;  /* 0x0000000122217824 */ /* 0x000fe200078e0a21 */
[----:B------:R-:W-:Y:S01]  /*09e0*/  @!P2 STS [R45], R34 ;  /* 0x000000222d00a388 */ /* 0x000fe20000000800 */
[----:B------:R-:W-:Y:S01]  /*09f0*/  BAR.SYNC.DEFER_BLOCKING 0x0 ;  /* 0x0000000000007b1d */ /* 0x000fe20000010000 */
[----:B------:R-:W-:Y:S02]  /*0a00*/  ISETP.NE.AND P2, PT, R32, 0x2, PT ;  /* 0x000000022000780c */ /* 0x000fe40003f45270 */
[----:B------:R-:W-:-:S03]  /*0a10*/  SEL R33, R33, RZ, P1 ;  /* 0x000000ff21217207 */ /* 0x000fc60000800000 */
[----:B------:R-:W0:Y:S04]  /*0a20*/  LDS.128 R12, [UR4] ;  /* 0x00000004ff0c7984 */ /* 0x000e280008000c00 */
[----:B------:R-:W1:Y:S04]  /*0a30*/  LDS.128 R16, [UR4+0x10] ;  /* 0x00001004ff107984 */ /* 0x000e680008000c00 */
[----:B------:R-:W2:Y:S01]  /*0a40*/  LDS.128 R20, [UR4+0x20] ;  /* 0x00002004ff147984 */ /* 0x000ea20008000c00 */
[----:B0-----:R-:W-:-:S05]  /*0a50*/  IMAD.IADD R35, R12, 0x1, R13 ;  /* 0x000000010c237824 */ /* 0x001fca00078e020d */
[----:B------:R-:W-:Y:S01]  /*0a60*/  SEL R49, R35, R12, !P2 ;  /* 0x0000000c23317207 */ /* 0x000fe20005000000 */
[----:B------:R-:W-:Y:S01]  /*0a70*/  IMAD.IADD R35, R14, 0x1, R35 ;  /* 0x000000010e237824 */ /* 0x000fe200078e0223 */
[----:B------:R-:W-:-:S04]  /*0a80*/  ISETP.NE.AND P2, PT, R32, 0x4, PT ;  /* 0x000000042000780c */ /* 0x000fc80003f45270 */
[----:B------:R-:W-:Y:S01]  /*0a90*/  SEL R49, R35, R49, !P3 ;  /* 0x0000003123317207 */ /* 0x000fe20005800000 */
[----:B------:R-:W-:Y:S01]  /*0aa0*/  IMAD.IADD R35, R15, 0x1, R35 ;  /* 0x000000010f237824 */ /* 0x000fe200078e0223 */
[----:B------:R-:W-:-:S04]  /*0ab0*/  ISETP.NE.AND P3, PT, R32, 0x5, PT ;  /* 0x000000052000780c */ /* 0x000fc80003f65270 */
[C---:B------:R-:W-:Y:S01]  /*0ac0*/  SEL R49, R35.reuse, R49, !P2 ;  /* 0x0000003123317207 */ /* 0x040fe20005000000 */
[----:B-1----:R-:W-:Y:S01]  /*0ad0*/  IMAD.IADD R35, R35, 0x1, R16 ;  /* 0x0000000123237824 */ /* 0x002fe200078e0210 */
[----:B------:R-:W-:-:S04]  /*0ae0*/  ISETP.NE.AND P2, PT, R32, 0x6, PT ;  /* 0x000000062000780c */ /* 0x000fc80003f45270 */
[----:B------:R-:W-:Y:S01]  /*0af0*/  SEL R49, R35, R49, !P3 ;  /* 0x0000003123317207 */ /* 0x000fe20005800000 */
[----:B------:R-:W-:Y:S01]  /*0b00*/  IMAD.IADD R35, R17, 0x1, R35 ;  /* 0x0000000111237824 */ /* 0x000fe200078e0223 */
[----:B------:R-:W-:-:S04]  /*0b10*/  ISETP.NE.AND P3, PT, R32, 0x8, PT ;  /* 0x000000082000780c */ /* 0x000fc80003f65270 */
[----:B------:R-:W-:Y:S01]  /*0b20*/  SEL R49, R35, R49, !P2 ;  /* 0x0000003123317207 */ /* 0x000fe20005000000 */
[----:B------:R-:W-:Y:S01]  /*0b30*/  IMAD.IADD R35, R18, 0x1, R35 ;  /* 0x0000000112237824 */ /* 0x000fe200078e0223 */
[----:B------:R-:W-:-:S04]  /*0b40*/  ISETP.NE.AND P2, PT, R46, RZ, PT ;  /* 0x000000ff2e00720c */ /* 0x000fc80003f45270 */
[----:B------:R-:W-:Y:S01]  /*0b50*/  SEL R49, R35, R49, !P4 ;  /* 0x0000003123317207 */ /* 0x000fe20006000000 */
[----:B------:R-:W-:Y:S01]  /*0b60*/  IMAD.IADD R35, R19, 0x1, R35 ;  /* 0x0000000113237824 */ /* 0x000fe200078e0223 */
[----:B------:R-:W-:-:S03]  /*0b70*/  ISETP.NE.AND P4, PT, R32, 0xb, PT ;  /* 0x0000000b2000780c */ /* 0x000fc60003f85270 */
[C---:B--2---:R-:W-:Y:S01]  /*0b80*/  IMAD.IADD R32, R35.reuse, 0x1, R20 ;  /* 0x0000000123207824 */ /* 0x044fe200078e0214 */
[----:B------:R-:W-:Y:S02]  /*0b90*/  SEL R49, R35, R49, !P3 ;  /* 0x0000003123317207 */ /* 0x000fe40005800000 */
[----:B------:R-:W-:Y:S01]  /*0ba0*/  ISETP.GE.U32.AND P3, PT, R46, 0x20, PT ;  /* 0x000000202e00780c */ /* 0x000fe20003f66070 */
[----:B------:R-:W0:Y:S01]  /*0bb0*/  @!P2 LDC.64 R34, c[0x0][0x3a0] ;  /* 0x0000e800ff22ab82 */ /* 0x000e220000000a00 */
[----:B------:R-:W-:Y:S01]  /*0bc0*/  SEL R49, R32, R49, !P5 ;  /* 0x0000003120317207 */ /* 0x000fe20006800000 */
[----:B------:R-:W-:-:S05]  /*0bd0*/  IMAD.IADD R32, R21, 0x1, R32 ;  /* 0x0000000115207824 */ /* 0x000fca00078e0220 */
[----:B------:R-:W-:Y:S01]  /*0be0*/  SEL R49, R32, R49, !P6 ;  /* 0x0000003120317207 */ /* 0x000fe20007000000 */
[----:B------:R-:W-:-:S05]  /*0bf0*/  IMAD.IADD R32, R22, 0x1, R32 ;  /* 0x0000000116207824 */ /* 0x000fca00078e0220 */
[----:B------:R-:W-:-:S04]  /*0c00*/  SEL R49, R32, R49, !P4 ;  /* 0x0000003120317207 */ /* 0x000fc80006000000 */
[----:B------:R-:W-:-:S05]  /*0c10*/  SEL R49, R49, RZ, P3 ;  /* 0x000000ff31317207 */ /* 0x000fca0001800000 */
[----:B------:R-:W-:Y:S02]  /*0c20*/  IMAD.IADD R49, R49, 0x1, R33 ;  /* 0x0000000131317824 */ /* 0x000fe400078e0221 */
[----:B------:R-:W-:Y:S02]  /*0c30*/  IMAD.IADD R33, R23, 0x1, R32 ;  /* 0x0000000117217824 */ /* 0x000fe400078e0220 */
[----:B------:R-:W-:Y:S02]  /*0c40*/  @!P2 IMAD.MOV.U32 R32, RZ, RZ, 0x65 ;  /* 0x00000065ff20a424 */ /* 0x000fe400078e00ff */
[----:B------:R-:W-:Y:S01]  /*0c50*/  VIADD R45, R49, 0x1 ;  /* 0x00000001312d7836 */ /* 0x000fe20000000000 */
[----:B------:R-:W-:Y:S01]  /*0c60*/  ISETP.GT.AND P1, PT, R33, 0x180, PT ;  /* 0x000001802100780c */ /* 0x000fe20003f24270 */
[--C-:B------:R-:W-:Y:S01]  /*0c70*/  IMAD.IADD R43, R43, 0x1, R49.reuse ;  /* 0x000000012b2b7824 */ /* 0x100fe200078e0231 */
[----:B0-----:R0:W-:Y:S01]  /*0c80*/  @!P2 ST.E.64.STRONG.GPU desc[UR8][R34.64+0x100], R32 ;  /* 0x000100202200a985 */ /* 0x0011e2000c10fb08 */
[----:B------:R-:W-:-:S02]  /*0c90*/  IMAD.IADD R27, R27, 0x1, R49 ;  /* 0x000000011b1b7824 */ /* 0x000fc400078e0231 */
[--C-:B------:R-:W-:Y:S02]  /*0ca0*/  IMAD.IADD R42, R42, 0x1, R49.reuse ;  /* 0x000000012a2a7824 */ /* 0x100fe400078e0231 */
[--C-:B------:R-:W-:Y:S02]  /*0cb0*/  IMAD.IADD R41, R41, 0x1, R49.reuse ;  /* 0x0000000129297824 */ /* 0x100fe400078e0231 */
[--C-:B------:R-:W-:Y:S02]  /*0cc0*/  IMAD.IADD R28, R28, 0x1, R49.reuse ;  /* 0x000000011c1c7824 */ /* 0x100fe400078e0231 */
[--C-:B------:R-:W-:Y:S02]  /*0cd0*/  IMAD.IADD R29, R29, 0x1, R49.reuse ;  /* 0x000000011d1d7824 */ /* 0x100fe400078e0231 */
[--C-:B------:R-:W-:Y:S02]  /*0ce0*/  IMAD.IADD R30, R30, 0x1, R49.reuse ;  /* 0x000000011e1e7824 */ /* 0x100fe400078e0231 */
[----:B------:R-:W-:-:S02]  /*0cf0*/  IMAD.IADD R31, R31, 0x1, R49 ;  /* 0x000000011f1f7824 */ /* 0x000fc400078e0231 */
[--C-:B0-----:R-:W-:Y:S02]  /*0d00*/  IMAD.IADD R32, R39, 0x1, R49.reuse ;  /* 0x0000000127207824 */ /* 0x101fe400078e0231 */
[--C-:B------:R-:W-:Y:S02]  /*0d10*/  IMAD.IADD R34, R37, 0x1, R49.reuse ;  /* 0x0000000125227824 */ /* 0x100fe400078e0231 */
[--C-:B------:R-:W-:Y:S02]  /*0d20*/  IMAD.IADD R35, R52, 0x1, R49.reuse ;  /* 0x0000000134237824 */ /* 0x100fe400078e0231 */
[--C-:B------:R-:W-:Y:S02]  /*0d30*/  IMAD.IADD R36, R36, 0x1, R49.reuse ;  /* 0x0000000124247824 */ /* 0x100fe400078e0231 */
[--C-:B------:R-:W-:Y:S02]  /*0d40*/  IMAD.IADD R37, R50, 0x1, R49.reuse ;  /* 0x0000000132257824 */ /* 0x100fe400078e0231 */
[----:B------:R-:W-:-:S02]  /*0d50*/  IMAD.IADD R38, R38, 0x1, R49 ;  /* 0x0000000126267824 */ /* 0x000fc400078e0231 */
[--C-:B------:R-:W-:Y:S02]  /*0d60*/  IMAD.IADD R39, R48, 0x1, R49.reuse ;  /* 0x0000000130277824 */ /* 0x100fe400078e0231 */
[----:B------:R-:W-:Y:S01]  /*0d70*/  @!P0 IMAD.MOV R45, RZ, RZ, R49 ;  /* 0x000000ffff2d8224 */ /* 0x000fe200078e0231 */
[----:B------:R-:W-:Y:S06]  /*0d80*/  @P1 BRA `(.L_x_2) ;  /* 0x0000000c00f41947 */ /* 0x000fec0003800000 */
[----:B------:R-:W-:Y:S04]  /*0d90*/  BSSY.RECONVERGENT B0, `(.L_x_3) ;  /* 0x000000d000007945 */ /* 0x000fe80003800200 */
[----:B------:R-:W-:Y:S05]  /*0da0*/  @!P0 BRA `(.L_x_4) ;  /* 0x00000000002c8947 */ /* 0x000fea0003800000 */
[----:B------:R-:W-:Y:S01]  /*0db0*/  UISETP.NE.AND UP0, UPT, UR6, URZ, UPT ;  /* 0x000000ff0600728c */ /* 0x000fe2000bf05270 */
[----:B------:R-:W-:Y:S01]  /*0dc0*/  CS2R R12, SRZ ;  /* 0x00000000000c7805 */ /* 0x000fe2000001ff00 */
[----:B------:R-:W0:Y:S07]  /*0dd0*/  LDCU.64 UR4, c[0x0][0x390] ;  /* 0x00007200ff0477ac */ /* 0x000e2e0008000a00 */
[----:B------:R-:W-:Y:S05]  /*0de0*/  BRA.U UP0, `(.L_x_5) ;  /* 0x0000000100087547 */ /* 0x000fea000b800000 */
[----:B------:R-:W1:Y:S02]  /*0df0*/  LDC.64 R12, c[0x0][0x3d0] ;  /* 0x0000f400ff0c7b82 */ /* 0x000e640000000a00 */
[----:B-1----:R-:W5:Y:S02]  /*0e00*/  LDG.E.64 R12, desc[UR8][R12.64] ;  /* 0x000000080c0c7981 */ /* 0x002f64000c1e1b00 */
.L_x_5:
[----:B-----5:R-:W-:-:S04]  /*0e10*/  IADD3 R14, P0, PT, R49, R12, RZ ;  /* 0x0000000c310e7210 */ /* 0x020fc80007f1e0ff */
[----:B------:R-:W-:Y:S02]  /*0e20*/  LEA.HI.X.SX32 R13, R49, R13, 0x1, P0 ;  /* 0x0000000d310d7211 */ /* 0x000fe400000f0eff */
[----:B0-----:R-:W-:-:S04]  /*0e30*/  LEA R12, P0, R14, UR4, 0x2 ;  /* 0x000000040e0c7c11 */ /* 0x001fc8000f8010ff */
[----:B------:R-:W-:-:S05]  /*0e40*/  LEA.HI.X R13, R14, UR5, R13, 0x2, P0 ;  /* 0x000000050e0d7c11 */ /* 0x000fca00080f140d */
[----:B------:R0:W-:Y:S04]  /*0e50*/  STG.E desc[UR8][R12.64], R47 ;  /* 0x0000002f0c007986 */ /* 0x0001e8000c101908 */
.L_x_4:
[----:B------:R-:W-:Y:S05]  /*0e60*/  BSYNC.RECONVERGENT B0 ;  /* 0x0000000000007941 */ /* 0x000fea0003800200 */
.L_x_3:
[----:B------:R-:W-:Y:S01]  /*0e70*/  ISETP.NE.AND P0, PT, R44, -0x1, PT ;  /* 0xffffffff2c00780c */ /* 0x000fe20003f05270 */
[----:B------:R-:W-:-:S12]  /*0e80*/  BSSY.RECONVERGENT B0, `(.L_x_6) ;  /* 0x000000d000007945 */ /* 0x000fd80003800200 */
[----:B------:R-:W-:Y:S05]  /*0e90*/  @!P0 BRA `(.L_x_7) ;  /* 0x00000000002c8947 */ /* 0x000fea0003800000 */
[----:B------:R-:W-:Y:S01]  /*0ea0*/  UISETP.NE.AND UP0, UPT, UR6, URZ, UPT ;  /* 0x000000ff0600728c */ /* 0x000fe2000bf05270 */
[----:B0-----:R-:W-:Y:S01]  /*0eb0*/  CS2R R12, SRZ ;  /* 0x00000000000c7805 */ /* 0x001fe2000001ff00 */
[----:B------:R-:W0:Y:S07]  /*0ec0*/  LDCU.64 UR4, c[0x0][0x390] ;  /* 0x00007200ff0477ac */ /* 0x000e2e0008000a00 */
[----:B------:R-:W-:Y:S05]  /*0ed0*/  BRA.U UP0, `(.L_x_8) ;  /* 0x0000000100087547 */ /* 0x000fea000b800000 */
[----:B------:R-:W1:Y:S02]  /*0ee0*/  LDC.64 R12, c[0x0][0x3d0] ;  /* 0x0000f400ff0c7b82 */ /* 0x000e640000000a00 */
[----:B-1----:R-:W5:Y:S02]  /*0ef0*/  LDG.E.64 R12, desc[UR8][R12.64] ;  /* 0x000000080c0c7981 */ /* 0x002f64000c1e1b00 */
.L_x_8:
[----:B-----5:R-:W-:-:S04]  /*0f00*/  IADD3 R14, P0, PT, R45, R12, RZ ;  /* 0x0000000c2d0e7210 */ /* 0x020fc80007f1e0ff */
[----:B------:R-:W-:Y:S02]  /*0f10*/  LEA.HI.X.SX32 R13, R45, R13, 0x1, P0 ;  /* 0x0000000d2d0d7211 */ /* 0x000fe400000f0eff */
[----:B0-----:R-:W-:-:S04]  /*0f20*/  LEA R12, P0, R14, UR4, 0x2 ;  /* 0x000000040e0c7c11 */ /* 0x001fc8000f8010ff */
[----:B------:R-:W-:-:S05]  /*0f30*/  LEA.HI.X R13, R14, UR5, R13, 0x2, P0 ;  /* 0x000000050e0d7c11 */ /* 0x000fca00080f140d */
[----:B------:R1:W-:Y:S04]  /*0f40*/  STG.E desc[UR8][R12.64], R44 ;  /* 0x0000002c0c007986 */ /* 0x0003e8000c101908 */
.L_x_7:
[----:B------:R-:W-:Y:S05]  /*0f50*/  BSYNC.RECONVERGENT B0 ;  /* 0x0000000000007941 */ /* 0x000fea0003800200 */
.L_x_6:
[----:B------:R-:W-:Y:S01]  /*0f60*/  ISETP.NE.AND P0, PT, R40, -0x1, PT ;  /* 0xffffffff2800780c */ /* 0x000fe20003f05270 */
[----:B------:R-:W-:-:S12]  /*0f70*/  BSSY.RECONVERGENT B0, `(.L_x_9) ;  /* 0x000000d000007945 */ /* 0x000fd80003800200 */
[----:B------:R-:W-:Y:S05]  /*0f80*/  @!P0 BRA `(.L_x_10) ;  /* 0x00000000002c8947 */ /* 0x000fea0003800000 */
[----:B------:R-:W-:Y:S01]  /*0f90*/  UISETP.NE.AND UP0, UPT, UR6, URZ, UPT ;  /* 0x000000ff0600728c */ /* 0x000fe2000bf05270 */
[----:B01----:R-:W-:Y:S01]  /*0fa0*/  CS2R R12, SRZ ;  /* 0x00000000000c7805 */ /* 0x003fe2000001ff00 */
[----:B------:R-:W0:Y:S07]  /*0fb0*/  LDCU.64 UR4, c[0x0][0x390] ;  /* 0x00007200ff0477ac */ /* 0x000e2e0008000a00 */
[----:B------:R-:W-:Y:S05]  /*0fc0*/  BRA.U UP0, `(.L_x_11) ;  /* 0x0000000100087547 */ /* 0x000fea000b800000 */
[----:B------:R-:W1:Y:S02]  /*0fd0*/  LDC.64 R12, c[0x0][0x3d0] ;  /* 0x0000f400ff0c7b82 */ /* 0x000e640000000a00 */
[----:B-1----:R-:W5:Y:S02]  /*0fe0*/  LDG.E.64 R12, desc[UR8][R12.64] ;  /* 0x000000080c0c7981 */ /* 0x002f64000c1e1b00 */
.L_x_11:
[----:B-----5:R-:W-:-:S04]  /*0ff0*/  IADD3 R14, P0, PT, R43, R12, RZ ;  /* 0x0000000c2b0e7210 */ /* 0x020fc80007f1e0ff */
[----:B------:R-:W-:Y:S02]  /*1000*/  LEA.HI.X.SX32 R13, R43, R13, 0x1, P0 ;  /* 0x0000000d2b0d7211 */ /* 0x000fe400000f0eff */
[----:B0-----:R-:W-:-:S04]  /*1010*/  LEA R12, P0, R14, UR4, 0x2 ;  /* 0x000000040e0c7c11 */ /* 0x001fc8000f8010ff */
[----:B------:R-:W-:-:S05]  /*1020*/  LEA.HI.X R13, R14, UR5, R13, 0x2, P0 ;  /* 0x000000050e0d7c11 */ /* 0x000fca00080f140d */
[----:B------:R2:W-:Y:S04]  /*1030*/  STG.E desc[UR8][R12.64], R40 ;  /* 0x000000280c007986 */ /* 0x0005e8000c101908 */
.L_x_10:
[----:B------:R-:W-:Y:S05]  /*1040*/  BSYNC.RECONVERGENT B0 ;  /* 0x0000000000007941 */ /* 0x000fea0003800200 */
.L_x_9:
[----:B------:R-:W-:Y:S01]  /*1050*/  ISETP.NE.AND P0, PT, R26, -0x1, PT ;  /* 0xffffffff1a00780c */ /* 0x000fe20003f05270 */
[----:B------:R-:W-:-:S12]  /*1060*/  BSSY.RECONVERGENT B0, `(.L_x_12) ;  /* 0x000000d000007945 */ /* 0x000fd80003800200 */
[----:B------:R-:W-:Y:S05]  /*1070*/  @!P0 BRA `(.L_x_13) ;  /* 0x00000000002c8947 */ /* 0x000fea0003800000 */
[----:B------:R-:W-:Y:S01]  /*1080*/  UISETP.NE.AND UP0, UPT, UR6, URZ, UPT ;  /* 0x000000ff0600728c */ /* 0x000fe2000bf05270 */
[----:B012---:R-:W-:Y:S01]  /*1090*/  CS2R R12, SRZ ;  /* 0x00000000000c7805 */ /* 0x007fe2000001ff00 */
[----:B------:R-:W0:Y:S07]  /*10a0*/  LDCU.64 UR4, c[0x0][0x390] ;  /* 0x00007200ff0477ac */ /* 0x000e2e0008000a00 */
[----:B------:R-:W-:Y:S05]  /*10b0*/  BRA.U UP0, `(.L_x_14) ;  /* 0x0000000100087547 */ /* 0x000fea000b800000 */
[----:B------:R-:W1:Y:S02]  /*10c0*/  LDC.64 R12, c[0x0][0x3d0] ;  /* 0x0000f400ff0c7b82 */ /* 0x000e640000000a00 */
[----:B-1----:R-:W5:Y:S02]  /*10d0*/  LDG.E.64 R12, desc[UR8][R12.64] ;  /* 0x000000080c0c7981 */ /* 0x002f64000c1e1b00 */
.L_x_14:
[----:B-----5:R-:W-:-:S04]  /*10e0*/  IADD3 R14, P0, PT, R27, R12, RZ ;  /* 0x0000000c1b0e7210 */ /* 0x020fc80007f1e0ff */
[----:B------:R-:W-:Y:S02]  /*10f0*/  LEA.HI.X.SX32 R13, R27, R13, 0x1, P0 ;  /* 0x0000000d1b0d7211 */ /* 0x000fe400000f0eff */
[----:B0-----:R-:W-:-:S04]  /*1100*/  LEA R12, P0, R14, UR4, 0x2 ;  /* 0x000000040e0c7c11 */ /* 0x001fc8000f8010ff */
[----:B------:R-:W-:-:S05]  /*1110*/  LEA.HI.X R13, R14, UR5, R13, 0x2, P0 ;  /* 0x000000050e0d7c11 */ /* 0x000fca00080f140d */
[----:B------:R3:W-:Y:S04]  /*1120*/  STG.E desc[UR8][R12.64], R26 ;  /* 0x0000001a0c007986 */ /* 0x0007e8000c101908 */
.L_x_13:
[----:B------:R-:W-:Y:S05]  /*1130*/  BSYNC.RECONVERGENT B0 ;  /* 0x0000000000007941 */ /* 0x000fea0003800200 */
.L_x_12:
[----:B------:R-:W-:Y:S01]  /*1140*/  ISETP.NE.AND P0, PT, R25, -0x1, PT ;  /* 0xffffffff1900780c */ /* 0x000fe20003f05270 */
[----:B------:R-:W-:-:S12]  /*1150*/  BSSY.RECONVERGENT B0, `(.L_x_15) ;  /* 0x000000d000007945 */ /* 0x000fd80003800200 */
[----:B------:R-:W-:Y:S05]  /*1160*/  @!P0 BRA `(.L_x_16) ;  /* 0x00000000002c8947 */ /* 0x000fea0003800000 */
[----:B------:R-:W-:Y:S01]  /*1170*/  UISETP.NE.AND UP0, UPT, UR6, URZ, UPT ;  /* 0x000000ff0600728c */ /* 0x000fe2000bf05270 */
[----:B0123--:R-:W-:Y:S01]  /*1180*/  CS2R R12, SRZ ;  /* 0x00000000000c7805 */ /* 0x00ffe2000001ff00 */
[----:B------:R-:W0:Y:S07]  /*1190*/  LDCU.64 UR4, c[0x0][0x390] ;  /* 0x00007200ff0477ac */ /* 0x000e2e0008000a00 */
[----:B------:R-:W-:Y:S05]  /*11a0*/  BRA.U UP0, `(.L_x_17) ;  /* 0x0000000100087547 */ /* 0x000fea000b800000 */
[----:B------:R-:W1:Y:S02]  /*11b0*/  LDC.64 R12, c[0x0][0x3d0] ;  /* 0x0000f400ff0c7b82 */ /* 0x000e640000000a00 */
[----:B-1----:R-:W5:Y:S02]  /*11c0*/  LDG.E.64 R12, desc[UR8][R12.64] ;  /* 0x000000080c0c7981 */ /* 0x002f64000c1e1b00 */
.L_x_17:
[----:B-----5:R-:W-:-:S04]  /*11d0*/  IADD3 R14, P0, PT, R42, R12, RZ ;  /* 0x0000000c2a0e7210 */ /* 0x020fc80007f1e0ff */
[----:B------:R-:W-:Y:S02]  /*11e0*/  LEA.HI.X.SX32 R13, R42, R13, 0x1, P0 ;  /* 0x0000000d2a0d7211 */ /* 0x000fe400000f0eff */
[----:B0-----:R-:W-:-:S04]  /*11f0*/  LEA R12, P0, R14, UR4, 0x2 ;  /* 0x000000040e0c7c11 */ /* 0x001fc8000f8010ff */
[----:B------:R-:W-:-:S05]  /*1200*/  LEA.HI.X R13, R14, UR5, R13, 0x2, P0 ;  /* 0x000000050e0d7c11 */ /* 0x000fca00080f140d */
[----:B------:R4:W-:Y:S04]  /*1210*/  STG.E desc[UR8][R12.64], R25 ;  /* 0x000000190c007986 */ /* 0x0009e8000c101908 */
.L_x_16:
[----:B------:R-:W-:Y:S05]  /*1220*/  BSYNC.RECONVERGENT B0 ;  /* 0x0000000000007941 */ /* 0x000fea0003800200 */
.L_x_15:
[----:B------:R-:W-:Y:S01]  /*1230*/  ISETP.NE.AND P0, PT, R24, -0x1, PT ;  /* 0xffffffff1800780c */ /* 0x000fe20003f05270 */
[----:B------:R-:W-:-:S12]  /*1240*/  BSSY.RECONVERGENT B0, `(.L_x_18) ;  /* 0x000000d000007945 */ /* 0x000fd80003800200 */
[----:B------:R-:W-:Y:S05]  /*1250*/  @!P0 BRA `(.L_x_19) ;  /* 0x00000000002c8947 */ /* 0x000fea0003800000 */
[----:B------:R-:W-:Y:S01]  /*1260*/  UISETP.NE.AND UP0, UPT, UR6, URZ, UPT ;  /* 0x000000ff0600728c */ /* 0x000fe2000bf05270 */
[----:B01234-:R-:W-:Y:S01]  /*1270*/  CS2R R12, SRZ ;  /* 0x00000000000c7805 */ /* 0x01ffe2000001ff00 */
[----:B------:R-:W0:Y:S07]  /*1280*/  LDCU.64 UR4, c[0x0][0x390] ;  /* 0x00007200ff0477ac */ /* 0x000e2e0008000a00 */
[----:B------:R-:W-:Y:S05]  /*1290*/  BRA.U UP0, `(.L_x_20) ;  /* 0x0000000100087547 */ /* 0x000fea000b800000 */
[----:B------:R-:W1:Y:S02]  /*12a0*/  LDC.64 R12, c[0x0][0x3d0] ;  /* 0x0000f400ff0c7b82 */ /* 0x000e640000000a00 */
[----:B-1----:R-:W5:Y:S02]  /*12b0*/  LDG.E.64 R12, desc[UR8][R12.64] ;  /* 0x000000080c0c7981 */ /* 0x002f64000c1e1b00 */
.L_x_20:
[----:B-----5:R-:W-:-:S04]  /*12c0*/  IADD3 R14, P0, PT, R41, R12, RZ ;  /* 0x0000000c290e7210 */ /* 0x020fc80007f1e0ff */
[----:B------:R-:W-:Y:S02]  /*12d0*/  LEA.HI.X.SX32 R13, R41, R13, 0x1, P0 ;  /* 0x0000000d290d7211 */ /* 0x000fe400000f0eff */
[----:B0-----:R-:W-:-:S04]  /*12e0*/  LEA R12, P0, R14, UR4, 0x2 ;  /* 0x000000040e0c7c11 */ /* 0x001fc8000f8010ff */
[----:B------:R-:W-:-:S05]  /*12f0*/  LEA.HI.X R13, R14, UR5, R13, 0x2, P0 ;  /* 0x000000050e0d7c11 */ /* 0x000fca00080f140d */
[----:B------:R0:W-:Y:S04]  /*1300*/  STG.E desc[UR8][R12.64], R24 ;  /* 0x000000180c007986 */ /* 0x0001e8000c101908 */
.L_x_19:
[----:B------:R-:W-:Y:S05]  /*1310*/  BSYNC.RECONVERGENT B0 ;  /* 0x0000000000007941 */ /* 0x000fea0003800200 */
.L_x_18:
        /* <DEDUP_REMOVED lines=9> */
.L_x_23:
[----:B-----5:R-:W-:-:S04]  /*13b0*/  IADD3 R14, P0, PT, R28, R12, RZ ;  /* 0x0000000c1c0e7210 */ /* 0x020fc80007f1e0ff */
[----:B------:R-:W-:Y:S02]  /*13c0*/  LEA.HI.X.SX32 R13, R28, R13, 0x1, P0 ;  /* 0x0000000d1c0d7211 */ /* 0x000fe400000f0eff */
[----:B0-----:R-:W-:-:S04]  /*13d0*/  LEA R12, P0, R14, UR4, 0x2 ;  /* 0x000000040e0c7c11 */ /* 0x001fc8000f8010ff */
[----:B------:R-:W-:-:S05]  /*13e0*/  LEA.HI.X R13, R14, UR5, R13, 0x2, P0 ;  /* 0x000000050e0d7c11 */ /* 0x000fca00080f140d */
[----:B------:R0:W-:Y:S04]  /*13f0*/  STG.E desc[UR8][R12.64], R11 ;  /* 0x0000000b0c007986 */ /* 0x0001e8000c101908 */
.L_x_22:
[----:B------:R-:W-:Y:S05]  /*1400*/  BSYNC.RECONVERGENT B0 ;  /* 0x0000000000007941 */ /* 0x000fea0003800200 */
.L_x_21:
        /* <DEDUP_REMOVED lines=9> */
.L_x_26:
[----:B-----5:R-:W-:-:S04]  /*14a0*/  IADD3 R11, P0, PT, R29, R12, RZ ;  /* 0x0000000c1d0b7210 */ /* 0x020fc80007f1e0ff */
[----:B------:R-:W-:Y:S02]  /*14b0*/  LEA.HI.X.SX32 R14, R29, R13, 0x1, P0 ;  /* 0x0000000d1d0e7211 */ /* 0x000fe400000f0eff */
[----:B0-----:R-:W-:-:S04]  /*14c0*/  LEA R12, P0, R11, UR4, 0x2 ;  /* 0x000000040b0c7c11 */ /* 0x001fc8000f8010ff */
[----:B------:R-:W-:-:S05]  /*14d0*/  LEA.HI.X R13, R11, UR5, R14, 0x2, P0 ;  /* 0x000000050b0d7c11 */ /* 0x000fca00080f140e */
[----:B------:R0:W-:Y:S04]  /*14e0*/  STG.E desc[UR8][R12.64], R10 ;  /* 0x0000000a0c007986 */ /* 0x0001e8000c101908 */
.L_x_25:
[----:B------:R-:W-:Y:S05]  /*14f0*/  BSYNC.RECONVERGENT B0 ;  /* 0x0000000000007941 */ /* 0x000fea0003800200 */
.L_x_24:
        /* <DEDUP_REMOVED lines=9> */
.L_x_29:
[----:B-12345:R-:W-:-:S04]  /*1590*/  IADD3 R12, P0, PT, R30, R10, RZ ;  /* 0x0000000a1e0c7210 */ /* 0x03efc80007f1e0ff */
[----:B------:R-:W-:Y:S02]  /*15a0*/  LEA.HI.X.SX32 R11, R30, R11, 0x1, P0 ;  /* 0x0000000b1e0b7211 */ /* 0x000fe400000f0eff */
[----:B0-----:R-:W-:-:S04]  /*15b0*/  LEA R10, P0, R12, UR4, 0x2 ;  /* 0x000000040c0a7c11 */ /* 0x001fc8000f8010ff */
[----:B------:R-:W-:-:S05]  /*15c0*/  LEA.HI.X R11, R12, UR5, R11, 0x2, P0 ;  /* 0x000000050c0b7c11 */ /* 0x000fca00080f140b */
[----:B------:R0:W-:Y:S04]  /*15d0*/  STG.E desc[UR8][R10.64], R9 ;  /* 0x000000090a007986 */ /* 0x0001e8000c101908 */
.L_x_28:
[----:B------:R-:W-:Y:S05]  /*15e0*/  BSYNC.RECONVERGENT B0 ;  /* 0x0000000000007941 */ /* 0x000fea0003800200 */
.L_x_27:
        /* <DEDUP_REMOVED lines=9> */
.L_x_32:
[----:B-----5:R-:W-:-:S04]  /*1680*/  IADD3 R9, P0, PT, R31, R10, RZ ;  /* 0x0000000a1f097210 */ /* 0x020fc80007f1e0ff */
[----:B-1234-:R-:W-:Y:S02]  /*1690*/  LEA.HI.X.SX32 R12, R31, R11, 0x1, P0 ;  /* 0x0000000b1f0c7211 */ /* 0x01efe400000f0eff */
[----:B0-----:R-:W-:-:S04]  /*16a0*/  LEA R10, P0, R9, UR4, 0x2 ;  /* 0x00000004090a7c11 */ /* 0x001fc8000f8010ff */
[----:B------:R-:W-:-:S05]  /*16b0*/  LEA.HI.X R11, R9, UR5, R12, 0x2, P0 ;  /* 0x00000005090b7c11 */ /* 0x000fca00080f140c */
[----:B------:R0:W-:Y:S04]  /*16c0*/  STG.E desc[UR8][R10.64], R8 ;  /* 0x000000080a007986 */ /* 0x0001e8000c101908 */
.L_x_31:
[----:B------:R-:W-:Y:S05]  /*16d0*/  BSYNC.RECONVERGENT B0 ;  /* 0x0000000000007941 */ /* 0x000fea0003800200 */
.L_x_30:
        /* <DEDUP_REMOVED lines=9> */
.L_x_35:
[----:B-----5:R-:W-:-:S04]  /*1770*/  IADD3 R10, P0, PT, R32, R8, RZ ;  /* 0x00000008200a7210 */ /* 0x020fc80007f1e0ff */
[----:B------:R-:W-:Y:S02]  /*1780*/  LEA.HI.X.SX32 R9, R32, R9, 0x1, P0 ;  /* 0x0000000920097211 */ /* 0x000fe400000f0eff */
[----:B0-----:R-:W-:-:S04]  /*1790*/  LEA R8, P0, R10, UR4, 0x2 ;  /* 0x000000040a087c11 */ /* 0x001fc8000f8010ff */
[----:B------:R-:W-:-:S05]  /*17a0*/  LEA.HI.X R9, R10, UR5, R9, 0x2, P0 ;  /* 0x000000050a097c11 */ /* 0x000fca00080f1409 */
[----:B------:R0:W-:Y:S04]  /*17b0*/  STG.E desc[UR8][R8.64], R7 ;  /* 0x0000000708007986 */ /* 0x0001e8000c101908 */
.L_x_34:
[----:B------:R-:W-:Y:S05]  /*17c0*/  BSYNC.RECONVERGENT B0 ;  /* 0x0000000000007941 */ /* 0x000fea0003800200 */
.L_x_33:
        /* <DEDUP_REMOVED lines=9> */
.L_x_38:
[----:B-----5:R-:W-:-:S04]  /*1860*/  IADD3 R7, P0, PT, R34, R8, RZ ;  /* 0x0000000822077210 */ /* 0x020fc80007f1e0ff */
[----:B------:R-:W-:Y:S02]  /*1870*/  LEA.HI.X.SX32 R34, R34, R9, 0x1, P0 ;  /* 0x0000000922227211 */ /* 0x000fe400000f0eff */
[----:B0-----:R-:W-:-:S04]  /*1880*/  LEA R8, P0, R7, UR4, 0x2 ;  /* 0x0000000407087c11 */ /* 0x001fc8000f8010ff */
[----:B------:R-:W-:-:S05]  /*1890*/  LEA.HI.X R9, R7, UR5, R34, 0x2, P0 ;  /* 0x0000000507097c11 */ /* 0x000fca00080f1422 */
[----:B------:R0:W-:Y:S04]  /*18a0*/  STG.E desc[UR8][R8.64], R6 ;  /* 0x0000000608007986 */ /* 0x0001e8000c101908 */
.L_x_37:
[----:B------:R-:W-:Y:S05]  /*18b0*/  BSYNC.RECONVERGENT B0 ;  /* 0x0000000000007941 */ /* 0x000fea0003800200 */
.L_x_36:
        /* <DEDUP_REMOVED lines=9> */
.L_x_41:
[----:B-----5:R-:W-:-:S04]  /*1950*/  IADD3 R8, P0, PT, R35, R6, RZ ;  /* 0x0000000623087210 */ /* 0x020fc80007f1e0ff */
[----:B------:R-:W-:Y:S02]  /*1960*/  LEA.HI.X.SX32 R7, R35, R7, 0x1, P0 ;  /* 0x0000000723077211 */ /* 0x000fe400000f0eff */
[----:B0-----:R-:W-:-:S04]  /*1970*/  LEA R6, P0, R8, UR4, 0x2 ;  /* 0x0000000408067c11 */ /* 0x001fc8000f8010ff */
[----:B------:R-:W-:-:S05]  /*1980*/  LEA.HI.X R7, R8, UR5, R7, 0x2, P0 ;  /* 0x0000000508077c11 */ /* 0x000fca00080f1407 */
[----:B------:R0:W-:Y:S04]  /*1990*/  STG.E desc[UR8][R6.64], R5 ;  /* 0x0000000506007986 */ /* 0x0001e8000c101908 */
.L_x_40:
[----:B------:R-:W-:Y:S05]  /*19a0*/  BSYNC.RECONVERGENT B0 ;  /* 0x0000000000007941 */ /* 0x000fea0003800200 */
.L_x_39:
        /* <DEDUP_REMOVED lines=9> */
.L_x_44:
[----:B-----5:R-:W-:-:S04]  /*1a40*/  IADD3 R5, P0, PT, R36, R6, RZ ;  /* 0x0000000624057210 */ /* 0x020fc80007f1e0ff */
[----:B------:R-:W-:Y:S02]  /*1a50*/  LEA.HI.X.SX32 R36, R36, R7, 0x1, P0 ;  /* 0x0000000724247211 */ /* 0x000fe400000f0eff */
[----:B0-----:R-:W-:-:S04]  /*1a60*/  LEA R6, P0, R5, UR4, 0x2 ;  /* 0x0000000405067c11 */ /* 0x001fc8000f8010ff */
[----:B------:R-:W-:-:S05]  /*1a70*/  LEA.HI.X R7, R5, UR5, R36, 0x2, P0 ;  /* 0x0000000505077c11 */ /* 0x000fca00080f1424 */
[----:B------:R0:W-:Y:S04]  /*1a80*/  STG.E desc[UR8][R6.64], R4 ;  /* 0x0000000406007986 */ /* 0x0001e8000c101908 */
.L_x_43:
[----:B------:R-:W-:Y:S05]  /*1a90*/  BSYNC.RECONVERGENT B0 ;  /* 0x0000000000007941 */ /* 0x000fea0003800200 */
.L_x_42:
        /* <DEDUP_REMOVED lines=9> */
.L_x_47:
[----:B-----5:R-:W-:-:S04]  /*1b30*/  IADD3 R6, P0, PT, R37, R4, RZ ;  /* 0x0000000425067210 */ /* 0x020fc80007f1e0ff */
[----:B------:R-:W-:Y:S02]  /*1b40*/  LEA.HI.X.SX32 R5, R37, R5, 0x1, P0 ;  /* 0x0000000525057211 */ /* 0x000fe400000f0eff */
[----:B0-----:R-:W-:-:S04]  /*1b50*/  LEA R4, P0, R6, UR4, 0x2 ;  /* 0x0000000406047c11 */ /* 0x001fc8000f8010ff */
[----:B------:R-:W-:-:S05]  /*1b60*/  LEA.HI.X R5, R6, UR5, R5, 0x2, P0 ;  /* 0x0000000506057c11 */ /* 0x000fca00080f1405 */
[----:B------:R0:W-:Y:S04]  /*1b70*/  STG.E desc[UR8][R4.64], R3 ;  /* 0x0000000304007986 */ /* 0x0001e8000c101908 */
.L_x_46:
[----:B------:R-:W-:Y:S05]  /*1b80*/  BSYNC.RECONVERGENT B0 ;  /* 0x0000000000007941 */ /* 0x000fea0003800200 */
.L_x_45:
        /* <DEDUP_REMOVED lines=9> */
.L_x_50:
[----:B-----5:R-:W-:-:S04]  /*1c20*/  IADD3 R3, P0, PT, R38, R4, RZ ;  /* 0x0000000426037210 */ /* 0x020fc80007f1e0ff */
[----:B------:R-:W-:Y:S02]  /*1c30*/  LEA.HI.X.SX32 R38, R38, R5, 0x1, P0 ;  /* 0x0000000526267211 */ /* 0x000fe400000f0eff */
[----:B0-----:R-:W-:-:S04]  /*1c40*/  LEA R4, P0, R3, UR4, 0x2 ;  /* 0x0000000403047c11 */ /* 0x001fc8000f8010ff */
[----:B------:R-:W-:-:S05]  /*1c50*/  LEA.HI.X R5, R3, UR5, R38, 0x2, P0 ;  /* 0x0000000503057c11 */ /* 0x000fca00080f1426 */
[----:B------:R0:W-:Y:S04]  /*1c60*/  STG.E desc[UR8][R4.64], R2 ;  /* 0x0000000204007986 */ /* 0x0001e8000c101908 */
.L_x_49:
[----:B------:R-:W-:Y:S05]  /*1c70*/  BSYNC.RECONVERGENT B0 ;  /* 0x0000000000007941 */ /* 0x000fea0003800200 */
.L_x_48:
[----:B------:R-:W-:-:S13]  /*1c80*/  ISETP.NE.AND P0, PT, R0, -0x1, PT ;  /* 0xffffffff0000780c */ /* 0x000fda0003f05270 */
[----:B------:R-:W-:Y:S05]  /*1c90*/  @!P0 EXIT ;  /* 0x000000000000894d */ /* 0x000fea0003800000 */
[----:B------:R-:W-:Y:S01]  /*1ca0*/  UISETP.NE.AND UP0, UPT, UR6, URZ, UPT ;  /* 0x000000ff0600728c */ /* 0x000fe2000bf05270 */
[----:B0-----:R-:W-:-:S08]  /*1cb0*/  CS2R R2, SRZ ;  /* 0x0000000000027805 */ /* 0x001fd0000001ff00 */
[----:B------:R-:W-:Y:S05]  /*1cc0*/  BRA.U UP0, `(.L_x_51) ;  /* 0x0000000100087547 */ /* 0x000fea000b800000 */
[----:B------:R-:W0:Y:S02]  /*1cd0*/  LDC.64 R2, c[0x0][0x3d0] ;  /* 0x0000f400ff027b82 */ /* 0x000e240000000a00 */
[----:B0-----:R-:W5:Y:S02]  /*1ce0*/  LDG.E.64 R2, desc[UR8][R2.64] ;  /* 0x0000000802027981 */ /* 0x001f64000c1e1b00 */
.L_x_51:
[----:B------:R-:W0:Y:S01]  /*1cf0*/  LDCU.64 UR4, c[0x0][0x390] ;  /* 0x00007200ff0477ac */ /* 0x000e220008000a00 */
[----:B-----5:R-:W-:-:S04]  /*1d00*/  IADD3 R4, P0, PT, R39, R2, RZ ;  /* 0x0000000227047210 */ /* 0x020fc80007f1e0ff */
[----:B------:R-:W-:Y:S02]  /*1d10*/  LEA.HI.X.SX32 R3, R39, R3, 0x1, P0 ;  /* 0x0000000327037211 */ /* 0x000fe400000f0eff */
[----:B0-----:R-:W-:-:S04]  /*1d20*/  LEA R2, P0, R4, UR4, 0x2 ;  /* 0x0000000404027c11 */ /* 0x001fc8000f8010ff */
[----:B------:R-:W-:-:S05]  /*1d30*/  LEA.HI.X R3, R4, UR5, R3, 0x2, P0 ;  /* 0x0000000504037c11 */ /* 0x000fca00080f1403 */
[----:B------:R-:W-:Y:S01]  /*1d40*/  STG.E desc[UR8][R2.64], R0 ;  /* 0x0000000002007986 */ /* 0x000fe2000c101908 */
[----:B------:R-:W-:Y:S05]  /*1d50*/  EXIT ;  /* 0x000000000000794d */ /* 0x000fea0003800000 */
.L_x_2:
[----:B------:R-:W-:Y:S01]  /*1d60*/  BAR.SYNC.DEFER_BLOCKING 0x0 ;  /* 0x0000000000007b1d */ /* 0x000fe20000010000 */
[----:B------:R-:W-:Y:S02]  /*1d70*/  ISETP.NE.AND P0, PT, R47, -0x1, PT ;  /* 0xffffffff2f00780c */ /* 0x000fe40003f05270 */
[----:B------:R-:W-:Y:S02]  /*1d80*/  ISETP.NE.AND P3, PT, R44, -0x1, PT ;  /* 0xffffffff2c00780c */ /* 0x000fe40003f65270 */
[----:B------:R-:W-:Y:S02]  /*1d90*/  ISETP.NE.AND P4, PT, R40, -0x1, PT ;  /* 0xffffffff2800780c */ /* 0x000fe40003f85270 */
[----:B------:R-:W-:Y:S02]  /*1da0*/  ISETP.NE.AND P1, PT, R25, -0x1, PT ;  /* 0xffffffff1900780c */ /* 0x000fe40003f25270 */
[----:B------:R-:W-:Y:S02]  /*1db0*/  ISETP.NE.AND P2, PT, R24, -0x1, PT ;  /* 0xffffffff1800780c */ /* 0x000fe40003f45270 */
[----:B------:R-:W-:-:S02]  /*1dc0*/  ISETP.NE.AND P5, PT, R9, -0x1, PT ;  /* 0xffffffff0900780c */ /* 0x000fc40003fa5270 */
[----:B------:R-:W-:Y:S02]  /*1dd0*/  ISETP.NE.AND P6, PT, R8, -0x1, PT ;  /* 0xffffffff0800780c */ /* 0x000fe40003fc5270 */
[----:B------:R-:W-:Y:S02]  /*1de0*/  @P0 LEA R48, R49, UR4, 0x2 ;  /* 0x0000000431300c11 */ /* 0x000fe4000f8e10ff */
[----:B------:R-:W-:Y:S02]  /*1df0*/  @P3 LEA R45, R45, UR4, 0x2 ;  /* 0x000000042d2d3c11 */ /* 0x000fe4000f8e10ff */
[----:B------:R-:W-:Y:S02]  /*1e00*/  @P4 LEA R43, R43, UR4, 0x2 ;  /* 0x000000042b2b4c11 */ /* 0x000fe4000f8e10ff */
[----:B------:R-:W-:Y:S02]  /*1e10*/  @P1 LEA R42, R42, UR4, 0x2 ;  /* 0x000000042a2a1c11 */ /* 0x000fe4000f8e10ff */
[----:B------:R-:W-:Y:S01]  /*1e20*/  @P2 LEA R41, R41, UR4, 0x2 ;  /* 0x0000000429292c11 */ /* 0x000fe2000f8e10ff */
[----:B------:R-:W-:Y:S01]  /*1e30*/  @P0 STS [R48], R47 ;  /* 0x0000002f30000388 */ /* 0x000fe20000000800 */
[----:B------:R-:W-:-:S02]  /*1e40*/  ISETP.NE.AND P0, PT, R26, -0x1, PT ;  /* 0xffffffff1a00780c */ /* 0x000fc40003f05270 */
[----:B------:R-:W-:Y:S01]  /*1e50*/  @P5 LEA R30, R30, UR4, 0x2 ;  /* 0x000000041e1e5c11 */ /* 0x000fe2000f8e10ff */
[----:B------:R-:W-:Y:S01]  /*1e60*/  @P3 STS [R45], R44 ;  /* 0x0000002c2d003388 */ /* 0x000fe20000000800 */
[----:B------:R-:W-:Y:S02]  /*1e70*/  ISETP.NE.AND P3, PT, R11, -0x1, PT ;  /* 0xffffffff0b00780c */ /* 0x000fe40003f65270 */
[----:B------:R-:W-:Y:S01]  /*1e80*/  @P6 LEA R31, R31, UR4, 0x2 ;  /* 0x000000041f1f6c11 */ /* 0x000fe2000f8e10ff */
[----:B------:R-:W-:Y:S01]  /*1e90*/  @P4 STS [R43], R40 ;  /* 0x000000282b004388 */ /* 0x000fe20000000800 */
[----:B------:R-:W-:-:S05]  /*1ea0*/  ISETP.NE.AND P4, PT, R10, -0x1, PT ;  /* 0xffffffff0a00780c */ /* 0x000fca0003f85270 */
[----:B------:R-:W-:-:S04]  /*1eb0*/  @P0 LEA R27, R27, UR4, 0x2 ;  /* 0x000000041b1b0c11 */ /* 0x000fc8000f8e10ff */
[----:B------:R-:W-:Y:S01]  /*1ec0*/  @P3 LEA R28, R28, UR4, 0x2 ;  /* 0x000000041c1c3c11 */ /* 0x000fe2000f8e10ff */
[----:B------:R-:W-:Y:S01]  /*1ed0*/  @P0 STS [R27], R26 ;  /* 0x0000001a1b000388 */ /* 0x000fe20000000800 */
[----:B------:R-:W-:Y:S02]  /*1ee0*/  ISETP.NE.AND P0, PT, R5, -0x1, PT ;  /* 0xffffffff0500780c */ /* 0x000fe40003f05270 */
[----:B------:R-:W-:Y:S01]  /*1ef0*/  @P4 LEA R29, R29, UR4, 0x2 ;  /* 0x000000041d1d4c11 */ /* 0x000fe2000f8e10ff */
[----:B------:R0:W-:Y:S01]  /*1f00*/  @P1 STS [R42], R25 ;  /* 0x000000192a001388 */ /* 0x0001e20000000800 */
[----:B------:R-:W-:-:S03]  /*1f10*/  ISETP.NE.AND P1, PT, R6, -0x1, PT ;  /* 0xffffffff0600780c */ /* 0x000fc60003f25270 */
[----:B------:R1:W-:Y:S01]  /*1f20*/  @P2 STS [R41], R24 ;  /* 0x0000001829002388 */ /* 0x0003e20000000800 */
[----:B------:R-:W-:-:S03]  /*1f30*/  ISETP.NE.AND P2, PT, R7, -0x1, PT ;  /* 0xffffffff0700780c */ /* 0x000fc60003f45270 */
[----:B------:R2:W-:Y:S01]  /*1f40*/  @P3 STS [R28], R11 ;  /* 0x0000000b1c003388 */ /* 0x0005e20000000800 */
[----:B------:R-:W-:-:S03]  /*1f50*/  ISETP.NE.AND P3, PT, R0, -0x1, PT ;  /* 0xffffffff0000780c */ /* 0x000fc60003f65270 */
[----:B------:R-:W-:Y:S01]  /*1f60*/  @P4 STS [R29], R10 ;  /* 0x0000000a1d004388 */ /* 0x000fe20000000800 */
[----:B------:R-:W-:Y:S02]  /*1f70*/  ISETP.NE.AND P4, PT, R2, -0x1, PT ;  /* 0xffffffff0200780c */ /* 0x000fe40003f85270 */
[----:B0-----:R-:W-:Y:S01]  /*1f80*/  @P1 LEA R25, R34, UR4, 0x2 ;  /* 0x0000000422191c11 */ /* 0x001fe2000f8e10ff */
[----:B------:R-:W-:Y:S01]  /*1f90*/  @P5 STS [R30], R9 ;  /* 0x000000091e005388 */ /* 0x000fe20000000800 */
[----:B------:R-:W-:Y:S02]  /*1fa0*/  ISETP.NE.AND P5, PT, R3, -0x1, PT ;  /* 0xffffffff0300780c */ /* 0x000fe40003fa5270 */
[----:B------:R-:W-:Y:S01]  /*1fb0*/  @P2 LEA R32, R32, UR4, 0x2 ;  /* 0x0000000420202c11 */ /* 0x000fe2000f8e10ff */
[----:B------:R0:W-:Y:S01]  /*1fc0*/  @P6 STS [R31], R8 ;  /* 0x000000081f006388 */ /* 0x0001e20000000800 */
[----:B------:R-:W-:Y:S02]  /*1fd0*/  ISETP.NE.AND P6, PT, R4, -0x1, PT ;  /* 0xffffffff0400780c */ /* 0x000fe40003fc5270 */
[----:B-1----:R-:W-:Y:S01]  /*1fe0*/  @P0 LEA R24, R35, UR4, 0x2 ;  /* 0x0000000423180c11 */ /* 0x002fe2000f8e10ff */
[----:B------:R1:W-:Y:S01]  /*1ff0*/  @P2 STS [R32], R7 ;  /* 0x0000000720002388 */ /* 0x0003e20000000800 */
[----:B------:R-:W-:-:S02]  /*2000*/  @P3 LEA R39, R39, UR4, 0x2 ;  /* 0x0000000427273c11 */ /* 0x000fc4000f8e10ff */
[----:B--2---:R-:W-:Y:S01]  /*2010*/  @P4 LEA R11, R38, UR4, 0x2 ;  /* 0x00000004260b4c11 */ /* 0x004fe2000f8e10ff */
[----:B------:R1:W-:Y:S02]  /*2020*/  @P1 STS [R25], R6 ;  /* 0x0000000619001388 */ /* 0x0003e40000000800 */
[----:B0-----:R-:W-:Y:S02]  /*2030*/  @P5 LEA R8, R37, UR4, 0x2 ;  /* 0x0000000425085c11 */ /* 0x001fe4000f8e10ff */
[----:B------:R1:W-:Y:S01]  /*2040*/  @P0 STS [R24], R5 ;  /* 0x0000000518000388 */ /* 0x0003e20000000800 */
[----:B------:R-:W-:Y:S02]  /*2050*/  ISETP.GE.U32.AND P0, PT, R46, R33, PT ;  /* 0x000000212e00720c */ /* 0x000fe40003f06070 */
[----:B------:R-:W-:-:S05]  /*2060*/  @P6 LEA R9, R36, UR4, 0x2 ;  /* 0x0000000424096c11 */ /* 0x000fca000f8e10ff */
[----:B------:R1:W-:Y:S04]  /*2070*/  @P6 STS [R9], R4 ;  /* 0x0000000409006388 */ /* 0x0003e80000000800 */
[----:B------:R1:W-:Y:S04]  /*2080*/  @P5 STS [R8], R3 ;  /* 0x0000000308005388 */ /* 0x0003e80000000800 */
[----:B------:R1:W-:Y:S04]  /*2090*/  @P4 STS [R11], R2 ;  /* 0x000000020b004388 */ /* 0x0003e80000000800 */
[----:B------:R1:W-:Y:S01]  /*20a0*/  @P3 STS [R39], R0 ;  /* 0x0000000027003388 */ /* 0x0003e20000000800 */
[----:B------:R-:W-:Y:S06]  /*20b0*/  BAR.SYNC.DEFER_BLOCKING 0x0 ;  /* 0x0000000000007b1d */ /* 0x000fec0000010000 */
[----:B------:R-:W-:Y:S05]  /*20c0*/  @P0 EXIT ;  /* 0x000000000000094d */ /* 0x000fea0003800000 */
[----:B------:R-:W-:Y:S01]  /*20d0*/  IADD3 R13, PT, PT, R15, R13, R14 ;  /* 0x0000000d0f0d7210 */ /* 0x000fe20007ffe00e */
[----:B------:R-:W0:Y:S01]  /*20e0*/  LDCU.64 UR10, c[0x0][0x390] ;  /* 0x00007200ff0a77ac */ /* 0x000e220008000a00 */
[----:B-1----:R-:W-:Y:S01]  /*20f0*/  LOP3.LUT R0, RZ, R46, RZ, 0x33, !PT ;  /* 0x0000002eff007212 */ /* 0x002fe200078e33ff */
[----:B------:R-:W-:Y:S01]  /*2100*/  BSSY.RECONVERGENT B0, `(.L_x_52) ;  /* 0x0000022000007945 */ /* 0x000fe20003800200 */
[----:B------:R-:W-:-:S04]  /*2110*/  IADD3 R13, PT, PT, R17, R13, R16 ;  /* 0x0000000d110d7210 */ /* 0x000fc80007ffe010 */
[----:B------:R-:W-:-:S04]  /*2120*/  IADD3 R13, PT, PT, R19, R13, R18 ;  /* 0x0000000d130d7210 */ /* 0x000fc80007ffe012 */
[----:B------:R-:W-:-:S04]  /*2130*/  IADD3 R13, PT, PT, R21, R13, R20 ;  /* 0x0000000d150d7210 */ /* 0x000fc80007ffe014 */
[----:B------:R-:W-:-:S04]  /*2140*/  IADD3 R13, PT, PT, R23, R13, R22 ;  /* 0x0000000d170d7210 */ /* 0x000fc80007ffe016 */
[----:B------:R-:W-:-:S05]  /*2150*/  IADD3 R13, PT, PT, R0, R13, R12 ;  /* 0x0000000d000d7210 */ /* 0x000fca0007ffe00c */
[----:B------:R-:W-:-:S05]  /*2160*/  IMAD.HI.U32 R0, R13, -0x55555555, RZ ;  /* 0xaaaaaaab0d007827 */ /* 0x000fca00078e00ff */
[----:B------:R-:W-:-:S04]  /*2170*/  SHF.R.U32.HI R0, RZ, 0x8, R0 ;  /* 0x00000008ff007819 */ /* 0x000fc80000011600 */
[----:B------:R-:W-:-:S04]  /*2180*/  LOP3.LUT R2, R0, 0x3, RZ, 0xc0, !PT ;  /* 0x0000000300027812 */ /* 0x000fc800078ec0ff */
[----:B------:R-:W-:-:S13]  /*2190*/  ISETP.NE.AND P0, PT, R2, 0x3, PT ;  /* 0x000000030200780c */ /* 0x000fda0003f05270 */
[----:B0-----:R-:W-:Y:S05]  /*21a0*/  @!P0 BRA `(.L_x_53) ;  /* 0x00000000005c8947 */ /* 0x001fea0003800000 */
[----:B------:R-:W-:Y:S01]  /*21b0*/  VIADD R0, R0, 0x1 ;  /* 0x0000000100007836 */ /* 0x000fe20000000000 */
[----:B------:R-:W-:Y:S01]  /*21c0*/  BSSY.RECONVERGENT B1, `(.L_x_53) ;  /* 0x0000015000017945 */ /* 0x000fe20003800200 */
[----:B------:R-:W-:Y:S01]  /*21d0*/  ISETP.NE.AND P2, PT, RZ, UR6, PT ;  /* 0x00000006ff007c0c */ /* 0x000fe2000bf45270 */
[----:B------:R-:W-:Y:S01]  /*21e0*/  IMAD.MOV.U32 R9, RZ, RZ, RZ ;  /* 0x000000ffff097224 */ /* 0x000fe200078e00ff */
[----:B------:R-:W-:Y:S02]  /*21f0*/  LEA R6, R46, UR4, 0x2 ;  /* 0x000000042e067c11 */ /* 0x000fe4000f8e10ff */
[----:B------:R-:W-:-:S05]  /*2200*/  LOP3.LUT R0, R0, 0x3, RZ, 0xc0, !PT ;  /* 0x0000000300007812 */ /* 0x000fca00078ec0ff */
[----:B------:R-:W-:-:S07]  /*2210*/  IMAD.MOV R0, RZ, RZ, -R0 ;  /* 0x000000ffff007224 */ /* 0x000fce00078e0a00 */
.L_x_54:
[----:B0-----:R-:W0:Y:S01]  /*2220*/  @!P2 LDC.64 R4, c[0x0][0x3d0] ;  /* 0x0000f400ff04ab82 */ /* 0x001e220000000a00 */
[----:B------:R-:W-:Y:S01]  /*2230*/  CS2R R2, SRZ ;  /* 0x0000000000027805 */ /* 0x000fe2000001ff00 */
[----:B------:R1:W2:Y:S05]  /*2240*/  LDS R7, [R6] ;  /* 0x0000000006077984 */ /* 0x0002aa0000000800 */
[----:B0-----:R-:W3:Y:S01]  /*2250*/  @!P2 LDG.E.64 R2, desc[UR8][R4.64] ;  /* 0x000000080402a981 */ /* 0x001ee2000c1e1b00 */
[----:B------:R-:W-:Y:S02]  /*2260*/  VIADD R0, R0, 0x1 ;  /* 0x0000000100007836 */ /* 0x000fe40000000000 */
[----:B-1----:R-:W-:Y:S01]  /*2270*/  VIADD R6, R6, 0x600 ;  /* 0x0000060006067836 */ /* 0x002fe20000000000 */
[----:B---3--:R-:W-:-:S02]  /*2280*/  IADD3 R8, P0, PT, R46, R2, RZ ;  /* 0x000000022e087210 */ /* 0x008fc40007f1e0ff */
[----:B------:R-:W-:-:S03]  /*2290*/  IADD3 R46, P1, PT, R46, 0x180, RZ ;  /* 0x000001802e2e7810 */ /* 0x000fc60007f3e0ff */
[----:B------:R-:W-:Y:S01]  /*22a0*/  IMAD.X R3, R9, 0x1, R3, P0 ;  /* 0x0000000109037824 */ /* 0x000fe200000e0603 */
[----:B------:R-:W-:Y:S01]  /*22b0*/  LEA R2, P0, R8, UR10, 0x2 ;  /* 0x0000000a08027c11 */ /* 0x000fe2000f8010ff */
[----:B------:R-:W-:-:S03]  /*22c0*/  IMAD.X R9, RZ, RZ, R9, P1 ;  /* 0x000000ffff097224 */ /* 0x000fc600008e0609 */
[----:B------:R-:W-:Y:S02]  /*22d0*/  LEA.HI.X R3, R8, UR11, R3, 0x2, P0 ;  /* 0x0000000b08037c11 */ /* 0x000fe400080f1403 */
[----:B------:R-:W-:-:S03]  /*22e0*/  ISETP.NE.AND P0, PT, R0, RZ, PT ;  /* 0x000000ff0000720c */ /* 0x000fc60003f05270 */
[----:B--2---:R0:W-:Y:S10]  /*22f0*/  STG.E desc[UR8][R2.64], R7 ;  /* 0x0000000702007986 */ /* 0x0041f4000c101908 */
[----:B------:R-:W-:Y:S05]  /*2300*/  @P0 BRA `(.L_x_54) ;  /* 0xfffffffc00c40947 */ /* 0x000fea000383ffff */
[----:B------:R-:W-:Y:S05]  /*2310*/  BSYNC.RECONVERGENT B1 ;  /* 0x0000000000017941 */ /* 0x000fea0003800200 */
.L_x_53:
[----:B------:R-:W-:Y:S05]  /*2320*/  BSYNC.RECONVERGENT B0 ;  /* 0x0000000000007941 */ /* 0x000fea0003800200 */
.L_x_52:
[----:B------:R-:W-:-:S13]  /*2330*/  ISETP.GE.U32.AND P0, PT, R13, 0x480, PT ;  /* 0x000004800d00780c */ /* 0x000fda0003f06070 */
[----:B------:R-:W-:Y:S05]  /*2340*/  @!P0 EXIT ;  /* 0x000000000000894d */ /* 0x000fea0003800000 */
[----:B------:R-:W1:Y:S01]  /*2350*/  S2UR UR5, SR_CgaCtaId ;  /* 0x00000000000579c3 */ /* 0x000e620000008800 */
[----:B------:R-:W-:Y:S01]  /*2360*/  UMOV UR4, 0x400 ;  /* 0x0000040000047882 */ /* 0x000fe20000000000 */
[----:B------:R-:W-:Y:S01]  /*2370*/  UISETP.NE.AND UP0, UPT, UR6, URZ, UPT ;  /* 0x000000ff0600728c */ /* 0x000fe2000bf05270 */
[----:B------:R-:W-:Y:S02]  /*2380*/  IMAD.MOV.U32 R19, RZ, RZ, RZ ;  /* 0x000000ffff137224 */ /* 0x000fe400078e00ff */
[----:B------:R-:W-:-:S03]  /*2390*/  IMAD.MOV.U32 R21, RZ, RZ, RZ ;  /* 0x000000ffff157224 */ /* 0x000fc600078e00ff */
[----:B0-----:R-:W0:Y:S01]  /*23a0*/  LDC.64 R2, c[0x0][0x390] ;  /* 0x0000e400ff027b82 */ /* 0x001e220000000a00 */
[----:B------:R-:W-:Y:S01]  /*23b0*/  PLOP3.LUT P0, PT, PT, PT, UP0, 0x80, 0x8 ;  /* 0x000000000008781c */ /* 0x000fe20003f0f008 */
[----:B------:R-:W-:Y:S02]  /*23c0*/  UISETP.NE.AND UP0, UPT, UR6, URZ, UPT ;  /* 0x000000ff0600728c */ /* 0x000fe4000bf05270 */
[----:B-1----:R-:W-:-:S06]  /*23d0*/  ULEA UR4, UR5, UR4, 0x18 ;  /* 0x0000000405047291 */ /* 0x002fcc000f8ec0ff */
[C---:B------:R-:W-:Y:S01]  /*23e0*/  LEA R0, R46.reuse, UR4, 0x2 ;  /* 0x000000042e007c11 */ /* 0x040fe2000f8e10ff */
[----:B0-----:R-:W-:-:S04]  /*23f0*/  IMAD.WIDE.U32 R2, R46, 0x4, R2 ;  /* 0x000000042e027825 */ /* 0x001fc800078e0002 */
[----:B------:R-:W-:-:S07]  /*2400*/  VIADD R0, R0, 0xc00 ;  /* 0x00000c0000007836 */ /* 0x000fce0000000000 */
.L_x_55:
[----:B-1----:R-:W0:Y:S01]  /*2410*/  @!P0 LDC.64 R8, c[0x0][0x3d0] ;  /* 0x0000f400ff088b82 */ /* 0x002e220000000a00 */
[----:B------:R-:W-:Y:S01]  /*2420*/  CS2R R4, SRZ ;  /* 0x0000000000047805 */ /* 0x000fe2000001ff00 */
[----:B------:R-:W1:Y:S04]  /*2430*/  LDS R15, [R0+-0xc00] ;  /* 0xfff40000000f7984 */ /* 0x000e680000000800 */
[----:B------:R-:W2:Y:S04]  /*2440*/  LDS R17, [R0+-0x600] ;  /* 0xfffa000000117984 */ /* 0x000ea80000000800 */
[----:B0-----:R-:W3:Y:S01]  /*2450*/  @!P0 LDG.E.64 R4, desc[UR8][R8.64] ;  /* 0x0000000808048981 */ /* 0x001ee2000c1e1b00 */
[----:B------:R-:W-:-:S13]  /*2460*/  PLOP3.LUT P0, PT, PT, PT, UP0, 0x80, 0x8 ;  /* 0x000000000008781c */ /* 0x000fda0003f0f008 */
[----:B------:R-:W0:Y:S01]  /*2470*/  @!P0 LDC.64 R10, c[0x0][0x3d0] ;  /* 0x0000f400ff0a8b82 */ /* 0x000e220000000a00 */
[----:B---3--:R-:W-:-:S04]  /*2480*/  LEA R7, P1, R4, R19, 0x2 ;  /* 0x0000001304077211 */ /* 0x008fc800078210ff */
[----:B------:R-:W-:Y:S02]  /*2490*/  LEA.HI.X R5, R4, R21, R5, 0x2, P1 ;  /* 0x0000001504057211 */ /* 0x000fe400008f1405 */
[----:B------:R-:W-:-:S05]  /*24a0*/  IADD3 R6, P1, PT, R2, R7, RZ ;  /* 0x0000000702067210 */ /* 0x000fca0007f3e0ff */
[----:B------:R-:W-:Y:S01]  /*24b0*/  IMAD.X R7, R3, 0x1, R5, P1 ;  /* 0x0000000103077824 */ /* 0x000fe200008e0605 */
[----:B------:R-:W-:-:S04]  /*24c0*/  CS2R R4, SRZ ;  /* 0x0000000000047805 */ /* 0x000fc8000001ff00 */
[----:B-1----:R1:W-:Y:S04]  /*24d0*/  STG.E desc[UR8][R6.64], R15 ;  /* 0x0000000f06007986 */ /* 0x0023e8000c101908 */
[----:B0-----:R-:W3:Y:S01]  /*24e0*/  @!P0 LDG.E.64 R4, desc[UR8][R10.64] ;  /* 0x000000080a048981 */ /* 0x001ee2000c1e1b00 */
[----:B------:R-:W0:Y:S03]  /*24f0*/  @!P0 LDC.64 R12, c[0x0][0x3d0] ;  /* 0x0000f400ff0c8b82 */ /* 0x000e260000000a00 */
[----:B------:R-:W4:Y:S01]  /*2500*/  LDS R15, [R0] ;  /* 0x00000000000f7984 */ /* 0x000f220000000800 */
[----:B---3--:R-:W-:-:S04]  /*2510*/  LEA R9, P1, R4, R19, 0x2 ;  /* 0x0000001304097211 */ /* 0x008fc800078210ff */
[----:B------:R-:W-:Y:S02]  /*2520*/  LEA.HI.X R5, R4, R21, R5, 0x2, P1 ;  /* 0x0000001504057211 */ /* 0x000fe400008f1405 */
[----:B------:R-:W-:-:S05]  /*2530*/  IADD3 R8, P1, PT, R2, R9, RZ ;  /* 0x0000000902087210 */ /* 0x000fca0007f3e0ff */
[----:B------:R-:W-:Y:S01]  /*2540*/  IMAD.X R9, R3, 0x1, R5, P1 ;  /* 0x0000000103097824 */ /* 0x000fe200008e0605 */
[----:B------:R-:W-:-:S04]  /*2550*/  CS2R R4, SRZ ;  /* 0x0000000000047805 */ /* 0x000fc8000001ff00 */
[----:B--2---:R-:W-:Y:S04]  /*2560*/  STG.E desc[UR8][R8.64+0x600], R17 ;  /* 0x0006001108007986 */ /* 0x004fe8000c101908 */
[----:B0-----:R-:W1:Y:S01]  /*2570*/  @!P0 LDG.E.64 R4, desc[UR8][R12.64] ;  /* 0x000000080c048981 */ /* 0x001e62000c1e1b00 */
[----:B------:R-:W0:Y:S03]  /*2580*/  @!P0 LDC.64 R10, c[0x0][0x3d0] ;  /* 0x0000f400ff0a8b82 */ /* 0x000e260000000a00 */
[----:B------:R2:W3:Y:S01]  /*2590*/  LDS R9, [R0+0x600] ;  /* 0x0006000000097984 */ /* 0x0004e20000000800 */
[----:B-1----:R-:W-:-:S04]  /*25a0*/  LEA R7, P1, R4, R19, 0x2 ;  /* 0x0000001304077211 */ /* 0x002fc800078210ff */
[----:B------:R-:W-:Y:S02]  /*25b0*/  LEA.HI.X R5, R4, R21, R5, 0x2, P1 ;  /* 0x0000001504057211 */ /* 0x000fe400008f1405 */
[----:B------:R-:W-:-:S05]  /*25c0*/  IADD3 R6, P1, PT, R2, R7, RZ ;  /* 0x0000000702067210 */ /* 0x000fca0007f3e0ff */
[----:B------:R-:W-:Y:S01]  /*25d0*/  IMAD.X R7, R3, 0x1, R5, P1 ;  /* 0x0000000103077824 */ /* 0x000fe200008e0605 */
[----:B------:R-:W-:-:S04]  /*25e0*/  CS2R R4, SRZ ;  /* 0x0000000000047805 */ /* 0x000fc8000001ff00 */
[----:B----4-:R1:W-:Y:S04]  /*25f0*/  STG.E desc[UR8][R6.64+0xc00], R15 ;  /* 0x000c000f06007986 */ /* 0x0103e8000c101908 */
[----:B0-----:R-:W4:Y:S01]  /*2600*/  @!P0 LDG.E.64 R4, desc[UR8][R10.64] ;  /* 0x000000080a048981 */ /* 0x001f22000c1e1b00 */
[----:B------:R-:W-:Y:S02]  /*2610*/  VIADD R46, R46, 0x600 ;  /* 0x000006002e2e7836 */ /* 0x000fe40000000000 */
[----:B--2---:R-:W-:Y:S01]  /*2620*/  VIADD R0, R0, 0x1800 ;  /* 0x0000180000007836 */ /* 0x004fe20000000000 */
[----:B----4-:R-:W-:Y:S02]  /*2630*/  LEA R13, P1, R4, R19, 0x2 ;  /* 0x00000013040d7211 */ /* 0x010fe400078210ff */
[----:B------:R-:W-:-:S02]  /*2640*/  IADD3 R19, P2, PT, R19, 0x1800, RZ ;  /* 0x0000180013137810 */ /* 0x000fc40007f5e0ff */
[----:B------:R-:W-:Y:S02]  /*2650*/  LEA.HI.X R5, R4, R21, R5, 0x2, P1 ;  /* 0x0000001504057211 */ /* 0x000fe400008f1405 */
[----:B------:R-:W-:Y:S01]  /*2660*/  IADD3 R4, P1, PT, R2, R13, RZ ;  /* 0x0000000d02047210 */ /* 0x000fe20007f3e0ff */
[----:B------:R-:W-:-:S04]  /*2670*/  IMAD.X R21, RZ, RZ, R21, P2 ;  /* 0x000000ffff157224 */ /* 0x000fc800010e0615 */
[----:B------:R-:W-:Y:S01]  /*2680*/  IMAD.X R5, R3, 0x1, R5, P1 ;  /* 0x0000000103057824 */ /* 0x000fe200008e0605 */
[----:B------:R-:W-:-:S04]  /*2690*/  ISETP.GE.AND P1, PT, R46, R33, PT ;  /* 0x000000212e00720c */ /* 0x000fc80003f26270 */
[----:B---3--:R1:W-:Y:S09]  /*26a0*/  STG.E desc[UR8][R4.64+0x1200], R9 ;  /* 0x0012000904007986 */ /* 0x0083f2000c101908 */
[----:B------:R-:W-:Y:S05]  /*26b0*/  @!P1 BRA `(.L_x_55) ;  /* 0xfffffffc00549947 */ /* 0x000fea000383ffff */
[----:B------:R-:W-:Y:S05]  /*26c0*/  EXIT ;  /* 0x000000000000794d */ /* 0x000fea0003800000 */
.L_x_1:
        /* <DEDUP_REMOVED lines=10> */
[--C-:B------:R-:W-:Y:S02]  /*2770*/  IADD3 R4, P0, P1, R3, UR4, R2.reuse ;  /* 0x0000000403047c10 */ /* 0x100fe4000f91e002 */
[----:B------:R-:W-:-:S04]  /*2780*/  SHF.R.S32.HI R2, RZ, 0x1f, R2 ;  /* 0x0000001fff027819 */ /* 0x000fc80000011402 */
[----:B------:R-:W-:Y:S02]  /*2790*/  IADD3.X R3, PT, PT, RZ, UR5, R2, P0, P1 ;  /* 0x00000005ff037c10 */ /* 0x000fe400087e2402 */
        /* <DEDUP_REMOVED lines=23> */
[----:B0-----:R-:W-:-:S02]  /*2910*/  ULEA UR4, UR5, UR4, 0x18 ;  /* 0x0000000405047291 */ /* 0x001fc4000f8ec0ff */
        /* <DEDUP_REMOVED lines=8> */
[----:B------:R0:W-:Y:S04]  /*29a0*/  STS [R21+0x280], R9 ;  /* 0x0002800915007388 */ /* 0x0001e80000000800 */
[----:B------:R-:W-:Y:S04]  /*29b0*/  STS [R21+0x300], R10 ;  /* 0x0003000a15007388 */ /* 0x000fe80000000800 */
[----:B------:R-:W-:Y:S01]  /*29c0*/  STS [R21+0x380], R11 ;  /* 0x0003800b15007388 */ /* 0x000fe20000000800 */
[----:B0-----:R-:W-:-:S03]  /*29d0*/  IMAD.MOV.U32 R9, RZ, RZ, 0x2 ;  /* 0x00000002ff097424 */ /* 0x001fc600078e00ff */
        /* <DEDUP_REMOVED lines=18> */
[----:B------:R-:W-:Y:S04]  /*2b00*/  LDS R24, [R22+0x24] ;  /* 0x0000240016187984 */ /* 0x000fe80000000800 */
[----:B------:R-:W-:Y:S01]  /*2b10*/  LDS R25, [R22+0x28] ;  /* 0x0000280016197984 */ /* 0x000fe20000000800 */
[----:B0-----:R-:W-:-:S03]  /*2b20*/  ISETP.NE.AND P0, PT, R2, -0x1, PT ;  /* 0xffffffff0200780c */ /* 0x001fc60003f05270 */
[----:B------:R-:W-:Y:S01]  /*2b30*/  LDS R26, [R22+0x2c] ;  /* 0x00002c00161a7984 */ /* 0x000fe20000000800 */
[----:B-1----:R-:W-:-:S03]  /*2b40*/  ISETP.NE.AND P1, PT, R3, -0x1, PT ;  /* 0xffffffff0300780c */ /* 0x002fc60003f25270 */
[----:B------:R-:W-:Y:S01]  /*2b50*/  LDS R27, [R22+0x30] ;  /* 0x00003000161b7984 */ /* 0x000fe20000000800 */
[----:B------:R-:W-:Y:S02]  /*2b60*/  SEL R11, RZ, 0x1, !P0 ;  /* 0x00000001ff0b7807 */ /* 0x000fe40004000000 */
[----:B--2---:R-:W-:Y:S01]  /*2b70*/  ISETP.NE.AND P2, PT, R4, -0x1, PT ;  /* 0xffffffff0400780c */ /* 0x004fe20003f45270 */
[----:B------:R-:W-:Y:S02]  /*2b80*/  LDS R28, [R22+0x34] ;  /* 0x00003400161c7984 */ /* 0x000fe40000000800 */
[----:B------:R-:W-:Y:S01]  /*2b90*/  @!P0 IMAD.MOV R9, RZ, RZ, 0x1 ;  /* 0x00000001ff098424 */ /* 0x000fe200078e02ff */
[----:B---3--:R-:W-:Y:S01]  /*2ba0*/  ISETP.NE.AND P0, PT, R5, -0x1, PT ;  /* 0xffffffff0500780c */ /* 0x008fe20003f05270 */
[----:B------:R-:W-:Y:S02]  /*2bb0*/  LDS R29, [R22+0x38] ;  /* 0x00003800161d7984 */ /* 0x000fe40000000800 */
[----:B------:R-:W-:Y:S01]  /*2bc0*/  @!P1 IMAD.MOV R9, RZ, RZ, R11 ;  /* 0x000000ffff099224 */ /* 0x000fe200078e020b */
[----:B----4-:R-:W-:Y:S01]  /*2bd0*/  ISETP.NE.AND P1, PT, R6, -0x1, PT ;  /* 0xffffffff0600780c */ /* 0x010fe20003f25270 */
[----:B------:R-:W0:Y:S02]  /*2be0*/  LDS R11, [R22+0x20] ;  /* 0x00002000160b7984 */ /* 0x000e240000000800 */
[----:B------:R-:W-:-:S02]  /*2bf0*/  VIADD R46, R9, 0x1 ;  /* 0x00000001092e7836 */ /* 0x000fc40000000000 */
[----:B------:R-:W-:Y:S01]  /*2c00*/  @!P2 IMAD.MOV R46, RZ, RZ, R9 ;  /* 0x000000ffff2ea224 */ /* 0x000fe200078e0209 */
[----:B------:R-:W1:Y:S01]  /*2c10*/  LDS R30, [R22+0x3c] ;  /* 0x00003c00161e7984 */ /* 0x000e620000000800 */
[----:B------:R-:W-:Y:S02]  /*2c20*/  ISETP.NE.AND P2, PT, R50, RZ, PT ;  /* 0x000000ff3200720c */ /* 0x000fe40003f45270 */
[----:B------:R-:W-:Y:S01]  /*2c30*/  VIADD R44, R46, 0x1 ;  /* 0x000000012e2c7836 */ /* 0x000fe20000000000 */
[----:B------:R-:W2:Y:S01]  /*2c40*/  LDS R32, [R22+0x40] ;  /* 0x0000400016207984 */ /* 0x000ea20000000800 */
[----:B------:R-:W-:Y:S01]  /*2c50*/  @!P0 IMAD.MOV R44, RZ, RZ, R46 ;  /* 0x000000ffff2c8224 */ /* 0x000fe200078e022e */
[----:B------:R-:W-:Y:S01]  /*2c60*/  BAR.SYNC.DEFER_BLOCKING 0x0 ;  /* 0x0000000000007b1d */ /* 0x000fe20000010000 */
[----:B-----5:R-:W-:Y:S02]  /*2c70*/  ISETP.NE.AND P0, PT, R7, -0x1, PT ;  /* 0xffffffff0700780c */ /* 0x020fe40003f05270 */
[----:B------:R-:W-:-:S02]  /*2c80*/  VIADD R42, R44, 0x1 ;  /* 0x000000012c2a7836 */ /* 0x000fc40000000000 */
[----:B------:R-:W-:Y:S01]  /*2c90*/  @!P1 IMAD.MOV R42, RZ, RZ, R44 ;  /* 0x000000ffff2a9224 */ /* 0x000fe200078e022c */
[----:B------:R-:W-:-:S03]  /*2ca0*/  ISETP.NE.AND P1, PT, R8, -0x1, PT ;  /* 0xffffffff0800780c */ /* 0x000fc60003f25270 */
[----:B------:R-:W-:-:S05]  /*2cb0*/  VIADD R39, R42, 0x1 ;  /* 0x000000012a277836 */ /* 0x000fca0000000000 */
[----:B------:R-:W-:Y:S01]  /*2cc0*/  @!P0 IMAD.MOV R39, RZ, RZ, R42 ;  /* 0x000000ffff278224 */ /* 0x000fe200078e022a */
[----:B------:R-:W-:-:S03]  /*2cd0*/  ISETP.NE.AND P0, PT, R10, -0x1, PT ;  /* 0xffffffff0a00780c */ /* 0x000fc60003f05270 */
[----:B------:R-:W-:Y:S02]  /*2ce0*/  VIADD R38, R39, 0x1 ;  /* 0x0000000127267836 */ /* 0x000fe40000000000 */
[----:B------:R-:W-:-:S04]  /*2cf0*/  @!P1 IMAD.MOV R38, RZ, RZ, R39 ;  /* 0x000000ffff269224 */ /* 0x000fc800078e0227 */
[----:B------:R-:W-:Y:S01]  /*2d00*/  VIADD R12, R38, 0x1 ;  /* 0x00000001260c7836 */ /* 0x000fe20000000000 */
[----:B0-----:R-:W-:-:S03]  /*2d10*/  ISETP.NE.AND P1, PT, R11, -0x1, PT ;  /* 0xffffffff0b00780c */ /* 0x001fc60003f25270 */
[----:B------:R-:W-:Y:S01]  /*2d20*/  @!P0 IMAD.MOV R12, RZ, RZ, R38 ;  /* 0x000000ffff0c8224 */ /* 0x000fe200078e0226 */
[----:B------:R-:W-:-:S03]  /*2d30*/  ISETP.NE.AND P0, PT, R24, -0x1, PT ;  /* 0xffffffff1800780c */ /* 0x000fc60003f05270 */
[----:B------:R-:W-:-:S06]  /*2d40*/  VIADD R37, R12, 0x1 ;  /* 0x000000010c257836 */ /* 0x000fcc0000000000 */
        /* <DEDUP_REMOVED lines=16> */
[----:B-1----:R-:W-:-:S03]  /*2e50*/  ISETP.NE.AND P0, PT, R30, -0x1, PT ;  /* 0xffffffff1e00780c */ /* 0x002fc60003f05270 */
[----:B------:R-:W-:-:S04]  /*2e60*/  VIADD R12, R36, 0x1 ;  /* 0x00000001240c7836 */ /* 0x000fc80000000000 */
[----:B------:R-:W-:Y:S01]  /*2e70*/  @!P1 IMAD.MOV R12, RZ, RZ, R36 ;  /* 0x000000ffff0c9224 */ /* 0x000fe200078e0224 */
[----:B--2---:R-:W-:-:S03]  /*2e80*/  ISETP.NE.AND P1, PT, R32, -0x1, PT ;  /* 0xffffffff2000780c */ /* 0x004fc60003f25270 */
[----:B------:R-:W-:Y:S02]  /*2e90*/  VIADD R13, R12, 0x1 ;  /* 0x000000010c0d7836 */ /* 0x000fe40000000000 */
[----:B------:R-:W-:-:S04]  /*2ea0*/  @!P0 IMAD.MOV R13, RZ, RZ, R12 ;  /* 0x000000ffff0d8224 */ /* 0x000fc800078e020c */
[----:B------:R-:W-:-:S04]  /*2eb0*/  VIADD R43, R13, 0x1 ;  /* 0x000000010d2b7836 */ /* 0x000fc80000000000 */
        /* <DEDUP_REMOVED lines=13> */
[----:B------:R-:W-:-:S03]  /*2f90*/  ISETP.NE.AND P0, PT, R41, 0x2, PT ;  /* 0x000000022900780c */ /* 0x000fc60003f05270 */
[----:B------:R-:W-:Y:S01]  /*2fa0*/  IMAD.IADD R43, R48, 0x1, -R43 ;  /* 0x00000001302b7824 */ /* 0x000fe200078e0a2b */
[----:B------:R-:W-:Y:S01]  /*2fb0*/  @!P1 STS [R45], R48 ;  /* 0x000000302d009388 */ /* 0x000fe20000000800 */
[----:B------:R-:W-:Y:S01]  /*2fc0*/  BAR.SYNC.DEFER_BLOCKING 0x0 ;  /* 0x0000000000007b1d */ /* 0x000fe20000010000 */
[----:B------:R-:W-:-:S05]  /*2fd0*/  ISETP.NE.AND P1, PT, R41, 0x9, PT ;  /* 0x000000092900780c */ /* 0x000fca0003f25270 */
[----:B------:R-:W0:Y:S04]  /*2fe0*/  LDS.128 R12, [UR4] ;  /* 0x00000004ff0c7984 */ /* 0x000e280008000c00 */
[----:B------:R-:W1:Y:S04]  /*2ff0*/  LDS.128 R16, [UR4+0x10] ;  /* 0x00001004ff107984 */ /* 0x000e680008000c00 */
[----:B------:R-:W2:Y:S01]  /*3000*/  LDS.128 R20, [UR4+0x20] ;  /* 0x00002004ff147984 */ /* 0x000ea20008000c00 */
[----:B0-----:R-:W-:-:S04]  /*3010*/  IMAD.IADD R13, R12, 0x1, R13 ;  /* 0x000000010c0d7824 */ /* 0x001fc800078e020d */
[----:B------:R-:W-:Y:S01]  /*3020*/  IMAD.IADD R14, R14, 0x1, R13 ;  /* 0x000000010e0e7824 */ /* 0x000fe200078e020d */
[----:B------:R-:W-:Y:S02]  /*3030*/  SEL R12, R13, R12, !P0 ;  /* 0x0000000c0d0c7207 */ /* 0x000fe40004000000 */
[----:B------:R-:W-:Y:S01]  /*3040*/  ISETP.NE.AND P0, PT, R41, 0x3, PT ;  /* 0x000000032900780c */ /* 0x000fe20003f05270 */
[----:B------:R-:W-:Y:S01]  /*3050*/  IMAD.IADD R15, R15, 0x1, R14 ;  /* 0x000000010f0f7824 */ /* 0x000fe200078e020e */
[----:B------:R-:W-:Y:S02]  /*3060*/  SEL R13, R43, RZ, P2 ;  /* 0x000000ff2b0d7207 */ /* 0x000fe40001000000 */
[----:B------:R-:W-:Y:S01]  /*3070*/  SEL R12, R14, R12, !P0 ;  /* 0x0000000c0e0c7207 */ /* 0x000fe20004000000 */
[----:B-1----:R-:W-:Y:S01]  /*3080*/  IMAD.IADD R16, R15, 0x1, R16 ;  /* 0x000000010f107824 */ /* 0x002fe200078e0210 */
[----:B------:R-:W-:-:S03]  /*3090*/  ISETP.NE.AND P0, PT, R41, 0x4, PT ;  /* 0x000000042900780c */ /* 0x000fc60003f05270 */
[----:B------:R-:W-:Y:S01]  /*30a0*/  IMAD.IADD R17, R17, 0x1, R16 ;  /* 0x0000000111117824 */ /* 0x000fe200078e0210 */
[----:B------:R-:W-:Y:S02]  /*30b0*/  SEL R12, R15, R12, !P0 ;  /* 0x0000000c0f0c7207 */ /* 0x000fe40004000000 */
[----:B------:R-:W-:Y:S01]  /*30c0*/  ISETP.NE.AND P0, PT, R41, 0x5, PT ;  /* 0x000000052900780c */ /* 0x000fe20003f05270 */
[----:B------:R-:W-:-:S03]  /*30d0*/  IMAD.IADD R18, R18, 0x1, R17 ;  /* 0x0000000112127824 */ /* 0x000fc600078e0211 */
[----:B------:R-:W-:Y:S01]  /*30e0*/  SEL R12, R16, R12, !P0 ;  /* 0x0000000c100c7207 */ /* 0x000fe20004000000 */
[----:B------:R-:W-:Y:S01]  /*30f0*/  IMAD.IADD R19, R19, 0x1, R18 ;  /* 0x0000000113137824 */ /* 0x000fe200078e0212 */
[----:B------:R-:W-:-:S03]  /*3100*/  ISETP.NE.AND P0, PT, R41, 0x6, PT ;  /* 0x000000062900780c */ /* 0x000fc60003f05270 */
[----:B--2---:R-:W-:Y:S01]  /*3110*/  IMAD.IADD R20, R19, 0x1, R20 ;  /* 0x0000000113147824 */ /* 0x004fe200078e0214 */
[----:B------:R-:W-:Y:S02]  /*3120*/  SEL R12, R17, R12, !P0 ;  /* 0x0000000c110c7207 */ /* 0x000fe40004000000 */
[----:B------:R-:W-:Y:S01]  /*3130*/  ISETP.NE.AND P0, PT, R41, 0x7, PT ;  /* 0x000000072900780c */ /* 0x000fe20003f05270 */
[----:B------:R-:W-:-:S03]  /*3140*/  IMAD.IADD R21, R21, 0x1, R20 ;  /* 0x0000000115157824 */ /* 0x000fc600078e0214 */
[----:B------:R-:W-:Y:S01]  /*3150*/  SEL R12, R18, R12, !P0 ;  /* 0x0000000c120c7207 */ /* 0x000fe20004000000 */
[----:B------:R-:W-:Y:S01]  /*3160*/  IMAD.IADD R22, R22, 0x1, R21 ;  /* 0x0000000116167824 */ /* 0x000fe200078e0215 */
[----:B------:R-:W-:-:S03]  /*3170*/  ISETP.NE.AND P0, PT, R41, 0x8, PT ;  /* 0x000000082900780c */ /* 0x000fc60003f05270 */
[----:B------:R-:W-:Y:S01]  /*3180*/  IMAD.IADD R23, R23, 0x1, R22 ;  /* 0x0000000117177824 */ /* 0x000fe200078e0216 */
[----:B------:R-:W-:Y:S02]  /*3190*/  SEL R12, R19, R12, !P0 ;  /* 0x0000000c130c7207 */ /* 0x000fe40004000000 */
[C---:B------:R-:W-:Y:S02]  /*31a0*/  ISETP.NE.AND P0, PT, R41.reuse, 0xa, PT ;  /* 0x0000000a2900780c */ /* 0x040fe40003f05270 */
[----:B------:R-:W-:Y:S02]  /*31b0*/  SEL R12, R20, R12, !P1 ;  /* 0x0000000c140c7207 */ /* 0x000fe40004800000 */
[----:B------:R-:W-:Y:S02]  /*31c0*/  ISETP.NE.AND P1, PT, R41, 0xb, PT ;  /* 0x0000000b2900780c */ /* 0x000fe40003f25270 */
[----:B------:R-:W-:Y:S02]  /*31d0*/  SEL R12, R21, R12, !P0 ;  /* 0x0000000c150c7207 */ /* 0x000fe40004000000 */
[----:B------:R-:W-:-:S02]  /*31e0*/  ISETP.GE.U32.AND P0, PT, R0, 0x20, PT ;  /* 0x000000200000780c */ /* 0x000fc40003f06070 */
[----:B------:R-:W-:Y:S02]  /*31f0*/  SEL R12, R22, R12, !P1 ;  /* 0x0000000c160c7207 */ /* 0x000fe40004800000 */
[----:B------:R-:W-:-:S03]  /*3200*/  ISETP.GT.U32.AND P1, PT, R0, 0x1f, PT ;  /* 0x0000001f0000780c */ /* 0x000fc60003f24070 */
[----:B------:R-:W-:-:S05]  /*3210*/  IMAD.IADD R12, R12, 0x1, R13 ;  /* 0x000000010c0c7824 */ /* 0x000fca00078e020d */
[----:B------:R-:W-:-:S05]  /*3220*/  SEL R47, R43, R12, !P0 ;  /* 0x0000000c2b2f7207 */ /* 0x000fca0004000000 */
[----:B------:R-:W-:Y:S05]  /*3230*/  @P1 BRA `(.L_x_56) ;  /* 0x0000000800401947 */ /* 0x000fea0003800000 */
[----:B------:R-:W0:Y:S01]  /*3240*/  LDC.64 R12, c[0x0][0x3a0] ;  /* 0x0000e800ff0c7b82 */ /* 0x000e220000000a00 */
[----:B------:R-:W-:Y:S02]  /*3250*/  ISETP.NE.AND P0, PT, R0, RZ, PT ;  /* 0x000000ff0000720c */ /* 0x000fe40003f05270 */
[----:B------:R-:W-:-:S05]  /*3260*/  LOP3.LUT R17, RZ, R0, RZ, 0x33, !PT ;  /* 0x00000000ff117212 */ /* 0x000fca00078e33ff */
[----:B------:R-:W1:Y:S01]  /*3270*/  LDC R16, c[0x0][0x370] ;  /* 0x0000dc00ff107b82 */ /* 0x000e620000000800 */
[----:B------:R-:W-:-:S05]  /*3280*/  IMAD.IADD R17, R40, 0x1, R17 ;  /* 0x0000000128117824 */ /* 0x000fca00078e0211 */
[----:B------:R-:W-:Y:S01]  /*3290*/  @!P0 IMAD.MOV.U32 R22, RZ, RZ, 0x64 ;  /* 0x00000064ff168424 */ /* 0x000fe200078e00ff */
[----:B------:R2:W-:Y:S01]  /*32a0*/  @!P0 STS [UR4+0x4c], R23 ;  /* 0x00004c17ff008988 */ /* 0x0005e20008000804 */
[----:B0-----:R-:W-:-:S05]  /*32b0*/  IMAD.WIDE R48, R40, 0x8, R12 ;  /* 0x0000000828307825 */ /* 0x001fca00078e020c */
[----:B------:R2:W-:Y:S01]  /*32c0*/  @!P0 ST.E.64.STRONG.GPU desc[UR8][R48.64+0x100], R22 ;  /* 0x0001001630008985 */ /* 0x0005e2000c10fb08 */
[----:B-1----:R-:W-:-:S13]  /*32d0*/  ISETP.GT.U32.AND P0, PT, R16, 0x1f3, PT ;  /* 0x000001f31000780c */ /* 0x002fda0003f04070 */
[----:B--2---:R-:W-:Y:S05]  /*32e0*/  @P0 BRA `(.L_x_57) ;  /* 0x0000000000080947 */ /* 0x004fea0003800000 */
[----:B------:R0:W-:Y:S06]  /*32f0*/  MEMBAR.SC.CTA ;  /* 0x0000000000007992 */ /* 0x0001ec0000000000 */
[----:B0-----:R-:W-:Y:S05]  /*3300*/  BRA `(.L_x_58) ;  /* 0x0000000000087947 */ /* 0x001fea0003800000 */
.L_x_57:
[----:B------:R-:W-:Y:S05]  /*3310*/  NANOSLEEP 0x47e ;  /* 0x0000047e0000795d */ /* 0x000fea0003800000 */
[----:B------:R-:W-:Y:S01]  /*3320*/  NOP ;  /* 0x0000000000007918 */ /* 0x000fe20000000000 */
.L_x_58:
[----:B------:R-:W-:-:S05]  /*3330*/  IMAD.WIDE R12, R17, 0x8, R12 ;  /* 0x00000008110c7825 */ /* 0x000fca00078e020c */
[----:B------:R-:W2:Y:S01]  /*3340*/  LD.E.64.STRONG.GPU R14, desc[UR8][R12.64+0x100] ;  /* 0x000100080c0e7980 */ /* 0x000ea2000c10fb00 */
[----:B------:R-:W-:Y:S01]  /*3350*/  UMOV UR5, 0xffffffff ;  /* 0xffffffff00057882 */ /* 0x000fe20000000000 */
[----:B--2---:R-:W-:Y:S02]  /*3360*/  ISETP.NE.AND P6, PT, R14, 0x63, PT ;  /* 0x000000630e00780c */ /* 0x004fe40003fc5270 */
[----:B------:R-:W-:Y:S11]  /*3370*/  BRA.DIV UR5, `(.L_x_59) ;  /* 0x0000008e050c7947 */ /* 0x000ff6000b800000 */
[----:B------:R-:W-:-:S13]  /*3380*/  VOTE.ANY P6, !P6 ;  /* 0x0000000000ff7806 */ /* 0x000fda00070c0100 */
.L_x_266:
[----:B------:R-:W-:Y:S05]  /*3390*/  @!P6 BRA `(.L_x_60) ;  /* 0x000000000030e947 */ /* 0x000fea0003800000 */
.L_x_64:
[----:B------:R-:W-:Y:S05]  /*33a0*/  YIELD ;  /* 0x0000000000007946 */ /* 0x000fea0003800000 */
[----:B------:R-:W-:Y:S05]  /*33b0*/  @P0 BRA `(.L_x_61) ;  /* 0x0000000000080947 */ /* 0x000fea0003800000 */
[----:B------:R0:W-:Y:S06]  /*33c0*/  MEMBAR.SC.CTA ;  /* 0x0000000000007992 */ /* 0x0001ec0000000000 */
[----:B0-----:R-:W-:Y:S05]  /*33d0*/  BRA `(.L_x_62) ;  /* 0x0000000000087947 */ /* 0x001fea0003800000 */
.L_x_61:
[----:B------:R-:W-:Y:S05]  /*33e0*/  NANOSLEEP 0x4c ;  /* 0x0000004c0000795d */ /* 0x000fea0003800000 */
[----:B------:R-:W-:Y:S01]  /*33f0*/  NOP ;  /* 0x0000000000007918 */ /* 0x000fe20000000000 */
.L_x_62:
[----:B------:R-:W2:Y:S01]  /*3400*/  LD.E.64.STRONG.GPU R14, desc[UR8][R12.64+0x100] ;  /* 0x000100080c0e7980 */ /* 0x000ea2000c10fb00 */
[----:B------:R-:W-:Y:S01]  /*3410*/  UMOV UR5, 0xffffffff ;  /* 0xffffffff00057882 */ /* 0x000fe20000000000 */
[----:B--2---:R-:W-:Y:S02]  /*3420*/  ISETP.NE.AND P6, PT, R14, 0x63, PT ;  /* 0x000000630e00780c */ /* 0x004fe40003fc5270 */
[----:B------:R-:W-:Y:S11]  /*3430*/  BRA.DIV UR5, `(.L_x_63) ;  /* 0x0000008a05fc7947 */ /* 0x000ff6000b800000 */
[----:B------:R-:W-:-:S13]  /*3440*/  VOTE.ANY P6, !P6 ;  /* 0x0000000000ff7806 */ /* 0x000fda00070c0100 */
.L_x_269:
[----:B------:R-:W-:Y:S05]  /*3450*/  @P6 BRA `(.L_x_64) ;  /* 0xfffffffc00d06947 */ /* 0x000fea000383ffff */
.L_x_60:
[----:B------:R-:W-:Y:S01]  /*3460*/  UMOV UR5, 0xffffffff ;  /* 0xffffffff00057882 */ /* 0x000fe20000000000 */
[----:B------:R-:W-:Y:S02]  /*3470*/  ISETP.NE.AND P5, PT, R14, 0x65, PT ;  /* 0x000000650e00780c */ /* 0x000fe40003fa5270 */
[----:B------:R-:W-:Y:S11]  /*3480*/  BRA.DIV UR5, `(.L_x_65) ;  /* 0x0000008e05087947 */ /* 0x000ff6000b800000 */
[----:B------:R-:W0:Y:S01]  /*3490*/  S2R R51, SR_GEMASK ;  /* 0x0000000000337919 */ /* 0x000e220000003c00 */
[----:B------:R-:W-:Y:S01]  /*34a0*/  VOTE.ANY R18, PT, !P5 ;  /* 0x0000000000127806 */ /* 0x000fe200068e0100 */
[C---:B------:R-:W-:Y:S02]  /*34b0*/  VIADD R22, R50.reuse, 0x2 ;  /* 0x0000000232167836 */ /* 0x040fe40000000000 */
[----:B------:R-:W-:Y:S01]  /*34c0*/  VIADD R21, R50, 0x4 ;  /* 0x0000000432157836 */ /* 0x000fe20000000000 */
[----:B0-----:R-:W-:-:S05]  /*34d0*/  LOP3.LUT R18, R18, 0x80000000, R51, 0xec, !PT ;  /* 0x8000000012127812 */ /* 0x001fca00078eec33 */
[----:B------:R-:W-:-:S05]  /*34e0*/  VIADD R13, R18, 0xffffffff ;  /* 0xffffffff120d7836 */ /* 0x000fca0000000000 */
[----:B------:R-:W-:-:S04]  /*34f0*/  LOP3.LUT R13, R18, R13, RZ, 0xc, !PT ;  /* 0x0000000d120d7212 */ /* 0x000fc800078e0cff */
[----:B------:R-:W0:Y:S02]  /*3500*/  POPC R53, R13 ;  /* 0x0000000d00357309 */ /* 0x000e240000000000 */
[----:B0-----:R-:W0:Y:S01]  /*3510*/  SHFL.DOWN PT, R19, R15, 0x1, R53 ;  /* 0x082000000f137989 */ /* 0x001e2200000e0035 */
[----:B------:R-:W-:-:S04]  /*3520*/  ISETP.GE.AND P0, PT, R50, R53, PT ;  /* 0x000000353200720c */ /* 0x000fc80003f06270 */
[----:B0-----:R-:W-:Y:S02]  /*3530*/  SEL R12, R19, RZ, !P0 ;  /* 0x000000ff130c7207 */ /* 0x001fe40004000000 */
[----:B------:R-:W-:-:S03]  /*3540*/  ISETP.GT.AND P0, PT, R22, R53, PT ;  /* 0x000000351600720c */ /* 0x000fc60003f04270 */
[----:B------:R-:W-:Y:S02]  /*3550*/  IMAD.IADD R20, R12, 0x1, R15 ;  /* 0x000000010c147824 */ /* 0x000fe400078e020f */
[----:B------:R-:W0:Y:S03]  /*3560*/  LDC.64 R12, c[0x0][0x3a0] ;  /* 0x0000e800ff0c7b82 */ /* 0x000e260000000a00 */
[----:B------:R-:W1:Y:S02]  /*3570*/  SHFL.DOWN PT, R19, R20, 0x2, R53 ;  /* 0x0840000014137989 */ /* 0x000e6400000e0035 */
[----:B-1----:R-:W-:Y:S02]  /*3580*/  SEL R19, R19, RZ, !P0 ;  /* 0x000000ff13137207 */ /* 0x002fe40004000000 */
[----:B------:R-:W-:-:S03]  /*3590*/  ISETP.GT.AND P0, PT, R21, R53, PT ;  /* 0x000000351500720c */ /* 0x000fc60003f04270 */
[----:B------:R-:W-:Y:S02]  /*35a0*/  IMAD.IADD R40, R20, 0x1, R19 ;  /* 0x0000000114287824 */ /* 0x000fe400078e0213 */
[----:B------:R-:W-:-:S03]  /*35b0*/  VIADD R20, R50, 0x8 ;  /* 0x0000000832147836 */ /* 0x000fc60000000000 */
[----:B------:R-:W1:Y:S02]  /*35c0*/  SHFL.DOWN PT, R19, R40, 0x4, R53 ;  /* 0x0880000028137989 */ /* 0x000e6400000e0035 */
[----:B-1----:R-:W-:Y:S02]  /*35d0*/  SEL R19, R19, RZ, !P0 ;  /* 0x000000ff13137207 */ /* 0x002fe40004000000 */
[----:B------:R-:W-:-:S03]  /*35e0*/  ISETP.GT.AND P0, PT, R20, R53, PT ;  /* 0x000000351400720c */ /* 0x000fc60003f04270 */
[----:B------:R-:W-:Y:S02]  /*35f0*/  IMAD.IADD R41, R40, 0x1, R19 ;  /* 0x0000000128297824 */ /* 0x000fe400078e0213 */
[----:B------:R-:W-:-:S03]  /*3600*/  VIADD R40, R50, 0x10 ;  /* 0x0000001032287836 */ /* 0x000fc60000000000 */
[----:B------:R-:W1:Y:S02]  /*3610*/  SHFL.DOWN PT, R19, R41, 0x8, R53 ;  /* 0x0900000029137989 */ /* 0x000e6400000e0035 */
[----:B------:R-:W-:Y:S02]  /*3620*/  ISETP.GT.AND P1, PT, R40, R53, PT ;  /* 0x000000352800720c */ /* 0x000fe40003f24270 */
[----:B-1----:R-:W-:Y:S02]  /*3630*/  SEL R52, R19, RZ, !P0 ;  /* 0x000000ff13347207 */ /* 0x002fe40004000000 */
[----:B------:R-:W-:-:S03]  /*3640*/  ISETP.NE.AND P0, PT, R14, 0x65, PT ;  /* 0x000000650e00780c */ /* 0x000fc60003f05270 */
[----:B------:R-:W-:-:S05]  /*3650*/  IMAD.IADD R52, R41, 0x1, R52 ;  /* 0x0000000129347824 */ /* 0x000fca00078e0234 */
[----:B------:R-:W1:Y:S05]  /*3660*/  SHFL.DOWN PT, R19, R52, 0x10, R53 ;  /* 0x0a00000034137989 */ /* 0x000e6a00000e0035 */
[----:B------:R-:W-:Y:S02]  /*3670*/  VOTE.ALL P5, P0 ;  /* 0x0000000000ff7806 */ /* 0x000fe400000a0000 */
[----:B0-----:R-:W-:-:S05]  /*3680*/  IADD3 R43, P0, PT, R12, 0x100, RZ ;  /* 0x000001000c2b7810 */ /* 0x001fca0007f1e0ff */
[----:B------:R-:W-:Y:S01]  /*3690*/  IMAD.X R45, RZ, RZ, R13, P0 ;  /* 0x000000ffff2d7224 */ /* 0x000fe200000e060d */
[----:B-1----:R-:W-:-:S05]  /*36a0*/  SEL R19, R19, RZ, !P1 ;  /* 0x000000ff13137207 */ /* 0x002fca0004800000 */
[----:B------:R-:W-:-:S07]  /*36b0*/  IMAD.IADD R41, R52, 0x1, R19 ;  /* 0x0000000134297824 */ /* 0x000fce00078e0213 */
.L_x_278:
[----:B------:R-:W-:Y:S05]  /*36c0*/  @!P5 BRA `(.L_x_66) ;  /* 0x0000000000dcd947 */ /* 0x000fea0003800000 */
.L_x_74:
[----:B------:R-:W-:Y:S02]  /*36d0*/  IMAD.MOV.U32 R12, RZ, RZ, R43 ;  /* 0x000000ffff0c7224 */ /* 0x000fe400078e002b */
[----:B------:R-:W-:Y:S02]  /*36e0*/  IMAD.MOV.U32 R13, RZ, RZ, R45 ;  /* 0x000000ffff0d7224 */ /* 0x000fe400078e002d */
[----:B------:R-:W-:-:S05]  /*36f0*/  IMAD.WIDE R12, R17, 0x8, R12 ;  /* 0x00000008110c7825 */ /* 0x000fca00078e020c */
[----:B------:R-:W2:Y:S01]  /*3700*/  LD.E.64.STRONG.GPU R14, desc[UR8][R12.64+-0x100] ;  /* 0xffff00080c0e7980 */ /* 0x000ea2000c10fb00 */
[----:B------:R-:W-:Y:S05]  /*3710*/  YIELD ;  /* 0x0000000000007946 */ /* 0x000fea0003800000 */
[----:B------:R-:W-:Y:S01]  /*3720*/  UMOV UR5, 0xffffffff ;  /* 0xffffffff00057882 */ /* 0x000fe20000000000 */
[----:B--2---:R-:W-:Y:S02]  /*3730*/  ISETP.NE.AND P6, PT, R14, 0x63, PT ;  /* 0x000000630e00780c */ /* 0x004fe40003fc5270 */
[----:B------:R-:W-:Y:S11]  /*3740*/  BRA.DIV UR5, `(.L_x_67) ;  /* 0x0000008e05607947 */ /* 0x000ff6000b800000 */
[----:B------:R-:W-:-:S13]  /*3750*/  VOTE.ANY P6, !P6 ;  /* 0x0000000000ff7806 */ /* 0x000fda00070c0100 */
.L_x_281:
[----:B------:R-:W-:Y:S05]  /*3760*/  @!P6 BRA `(.L_x_68) ;  /* 0x000000000034e947 */ /* 0x000fea0003800000 */
[----:B------:R-:W-:-:S13]  /*3770*/  ISETP.GT.U32.AND P0, PT, R16, 0x1f3, PT ;  /* 0x000001f31000780c */ /* 0x000fda0003f04070 */
.L_x_72:
[----:B------:R-:W-:Y:S05]  /*3780*/  YIELD ;  /* 0x0000000000007946 */ /* 0x000fea0003800000 */
[----:B------:R-:W-:Y:S05]  /*3790*/  @P0 BRA `(.L_x_69) ;  /* 0x0000000000080947 */ /* 0x000fea0003800000 */
[----:B------:R0:W-:Y:S06]  /*37a0*/  MEMBAR.SC.CTA ;  /* 0x0000000000007992 */ /* 0x0001ec0000000000 */
[----:B0-----:R-:W-:Y:S05]  /*37b0*/  BRA `(.L_x_70) ;  /* 0x0000000000087947 */ /* 0x001fea0003800000 */
.L_x_69:
[----:B------:R-:W-:Y:S05]  /*37c0*/  NANOSLEEP 0x4c ;  /* 0x0000004c0000795d */ /* 0x000fea0003800000 */
[----:B------:R-:W-:Y:S01]  /*37d0*/  NOP ;  /* 0x0000000000007918 */ /* 0x000fe20000000000 */
.L_x_70:
[----:B------:R-:W2:Y:S01]  /*37e0*/  LD.E.64.STRONG.GPU R14, desc[UR8][R12.64+-0x100] ;  /* 0xffff00080c0e7980 */ /* 0x000ea2000c10fb00 */
[----:B------:R-:W-:Y:S01]  /*37f0*/  UMOV UR5, 0xffffffff ;  /* 0xffffffff00057882 */ /* 0x000fe20000000000 */
[----:B--2---:R-:W-:Y:S02]  /*3800*/  ISETP.NE.AND P6, PT, R14, 0x63, PT ;  /* 0x000000630e00780c */ /* 0x004fe40003fc5270 */
[----:B------:R-:W-:Y:S11]  /*3810*/  BRA.DIV UR5, `(.L_x_71) ;  /* 0x0000008e054c7947 */ /* 0x000ff6000b800000 */
[----:B------:R-:W-:-:S13]  /*3820*/  VOTE.ANY P6, !P6 ;  /* 0x0000000000ff7806 */ /* 0x000fda00070c0100 */
.L_x_284:
[----:B------:R-:W-:Y:S05]  /*3830*/  @P6 BRA `(.L_x_72) ;  /* 0xfffffffc00d06947 */ /* 0x000fea000383ffff */
.L_x_68:
[----:B------:R-:W-:Y:S01]  /*3840*/  UMOV UR5, 0xffffffff ;  /* 0xffffffff00057882 */ /* 0x000fe20000000000 */
[----:B------:R-:W-:Y:S02]  /*3850*/  ISETP.NE.AND P5, PT, R14, 0x65, PT ;  /* 0x000000650e00780c */ /* 0x000fe40003fa5270 */
[----:B------:R-:W-:Y:S11]  /*3860*/  BRA.DIV UR5, `(.L_x_73) ;  /* 0x0000008e05587947 */ /* 0x000ff6000b800000 */
[----:B------:R-:W-:Y:S01]  /*3870*/  VOTE.ANY R18, PT, !P5 ;  /* 0x0000000000127806 */ /* 0x000fe200068e0100 */
[----:B------:R-:W-:Y:S01]  /*3880*/  VIADD R17, R17, 0xffffffe0 ;  /* 0xffffffe011117836 */ /* 0x000fe20000000000 */
[----:B------:R-:W-:Y:S02]  /*3890*/  ISETP.NE.AND P5, PT, R14, 0x65, PT ;  /* 0x000000650e00780c */ /* 0x000fe40003fa5270 */
[----:B------:R-:W-:-:S05]  /*38a0*/  LOP3.LUT R18, R18, 0x80000000, R51, 0xec, !PT ;  /* 0x8000000012127812 */ /* 0x000fca00078eec33 */
[----:B------:R-:W-:-:S05]  /*38b0*/  VIADD R13, R18, 0xffffffff ;  /* 0xffffffff120d7836 */ /* 0x000fca0000000000 */
[----:B------:R-:W-:Y:S02]  /*38c0*/  LOP3.LUT R13, R18, R13, RZ, 0xc, !PT ;  /* 0x0000000d120d7212 */ /* 0x000fe400078e0cff */
[----:B------:R-:W-:Y:S02]  /*38d0*/  VOTE.ALL P5, P5 ;  /* 0x0000000000ff7806 */ /* 0x000fe400028a0000 */
[----:B------:R-:W0:Y:S02]  /*38e0*/  POPC R12, R13 ;  /* 0x0000000d000c7309 */ /* 0x000e240000000000 */
[----:B0-----:R-:W0:Y:S01]  /*38f0*/  SHFL.DOWN PT, R19, R15, 0x1, R12 ;  /* 0x082000000f137989 */ /* 0x001e2200000e000c */
[----:B------:R-:W-:-:S04]  /*3900*/  ISETP.GE.AND P0, PT, R50, R12, PT ;  /* 0x0000000c3200720c */ /* 0x000fc80003f06270 */
[----:B0-----:R-:W-:Y:S02]  /*3910*/  SEL R18, R19, RZ, !P0 ;  /* 0x000000ff13127207 */ /* 0x001fe40004000000 */
[----:B------:R-:W-:-:S03]  /*3920*/  ISETP.GT.AND P0, PT, R22, R12, PT ;  /* 0x0000000c1600720c */ /* 0x000fc60003f04270 */
[----:B------:R-:W-:-:S05]  /*3930*/  IMAD.IADD R53, R18, 0x1, R15 ;  /* 0x0000000112357824 */ /* 0x000fca00078e020f */
[----:B------:R-:W0:Y:S02]  /*3940*/  SHFL.DOWN PT, R19, R53, 0x2, R12 ;  /* 0x0840000035137989 */ /* 0x000e2400000e000c */
        /* <DEDUP_REMOVED lines=12> */
[----:B0-----:R-:W-:-:S04]  /*3a10*/  SEL R14, R19, RZ, !P0 ;  /* 0x000000ff130e7207 */ /* 0x001fc80004000000 */
[----:B------:R-:W-:-:S07]  /*3a20*/  IADD3 R41, PT, PT, R53, R14, R41 ;  /* 0x0000000e35297210 */ /* 0x000fce0007ffe029 */
.L_x_293:
[----:B------:R-:W-:Y:S05]  /*3a30*/  @P5 BRA `(.L_x_74) ;  /* 0xfffffffc00245947 */ /* 0x000fea000383ffff */
.L_x_66:
[----:B------:R-:W-:Y:S02]  /*3a40*/  ISETP.NE.AND P1, PT, R0, RZ, PT ;  /* 0x000000ff0000720c */ /* 0x000fe40003f25270 */
[----:B------:R-:W-:-:S11]  /*3a50*/  ISETP.NE.AND P0, PT, R50, RZ, PT ;  /* 0x000000ff3200720c */ /* 0x000fd60003f05270 */
[----:B------:R-:W0:Y:S01]  /*3a60*/  @!P1 S2R R13, SR_CgaCtaId ;  /* 0x00000000000d9919 */ /* 0x000e220000008800 */
[----:B------:R-:W-:Y:S01]  /*3a70*/  @!P1 MOV R12, 0x400 ;  /* 0x00000400000c9802 */ /* 0x000fe20000000f00 */
[----:B------:R-:W-:Y:S01]  /*3a80*/  @!P1 IMAD.IADD R23, R23, 0x1, R41 ;  /* 0x0000000117179824 */ /* 0x000fe200078e0229 */
[----:B------:R-:W-:Y:S01]  /*3a90*/  @!P0 MOV R15, 0x400 ;  /* 0x00000400000f8802 */ /* 0x000fe20000000f00 */
[----:B------:R-:W1:Y:S01]  /*3aa0*/  @!P0 S2R R16, SR_CgaCtaId ;  /* 0x0000000000108919 */ /* 0x000e620000008800 */
[----:B------:R-:W-:-:S05]  /*3ab0*/  @!P1 IMAD.MOV.U32 R22, RZ, RZ, 0x65 ;  /* 0x00000065ff169424 */ /* 0x000fca00078e00ff */
[----:B------:R2:W-:Y:S01]  /*3ac0*/  @!P1 ST.E.64.STRONG.GPU desc[UR8][R48.64+0x100], R22 ;  /* 0x0001001630009985 */ /* 0x0005e2000c10fb08 */
[----:B0-----:R-:W-:Y:S01]  /*3ad0*/  @!P1 LEA R14, R13, R12, 0x18 ;  /* 0x0000000c0d0e9211 */ /* 0x001fe200078ec0ff */
[----:B------:R-:W-:Y:S02]  /*3ae0*/  IMAD.MOV.U32 R12, RZ, RZ, R47 ;  /* 0x000000ffff0c7224 */ /* 0x000fe400078e002f */
[----:B------:R-:W-:Y:S01]  /*3af0*/  @!P0 IMAD.MOV.U32 R12, RZ, RZ, R41 ;  /* 0x000000ffff0c8224 */ /* 0x000fe200078e0029 */
[----:B-1----:R-:W-:Y:S01]  /*3b00*/  @!P0 LEA R16, R16, R15, 0x18 ;  /* 0x0000000f10108211 */ /* 0x002fe200078ec0ff */
[----:B------:R2:W-:Y:S04]  /*3b10*/  @!P1 STS [R14+0x48], R23 ;  /* 0x000048170e009388 */ /* 0x0005e80000000800 */
[----:B------:R2:W-:Y:S04]  /*3b20*/  @!P1 STS [R14+0x44], R41 ;  /* 0x000044290e009388 */ /* 0x0005e80000000800 */
[----:B------:R2:W-:Y:S02]  /*3b30*/  @!P0 STS [R16+0x3c], R41 ;  /* 0x00003c2910008388 */ /* 0x0005e40000000800 */
.L_x_56:
[----:B------:R-:W-:Y:S05]  /*3b40*/  WARPSYNC.ALL ;  /* 0x0000000000007948 */ /* 0x000fea0003800000 */
[----:B------:R-:W0:Y:S08]  /*3b50*/  S2UR UR5, SR_CgaCtaId ;  /* 0x00000000000579c3 */ /* 0x000e300000008800 */
[----:B------:R-:W-:Y:S01]  /*3b60*/  BAR.SYNC.DEFER_BLOCKING 0x0 ;  /* 0x0000000000007b1d */ /* 0x000fe20000010000 */
[----:B------:R-:W-:-:S02]  /*3b70*/  ISETP.NE.AND P0, PT, R0, RZ, PT ;  /* 0x000000ff0000720c */ /* 0x000fc40003f05270 */
[----:B------:R-:W-:Y:S02]  /*3b80*/  ISETP.NE.AND P3, PT, R29, -0x1, PT ;  /* 0xffffffff1d00780c */ /* 0x000fe40003f65270 */
[----:B------:R-:W-:Y:S01]  /*3b90*/  ISETP.NE.AND P1, PT, R2, -0x1, PT ;  /* 0xffffffff0200780c */ /* 0x000fe20003f25270 */
[----:B------:R-:W-:Y:S01]  /*3ba0*/  UMOV UR4, 0x400 ;  /* 0x0000040000047882 */ /* 0x000fe20000000000 */
[----:B------:R-:W-:Y:S02]  /*3bb0*/  ISETP.NE.AND P2, PT, R10, -0x1, PT ;  /* 0xffffffff0a00780c */ /* 0x000fe40003f45270 */
[----:B------:R-:W-:Y:S01]  /*3bc0*/  ISETP.NE.AND P4, PT, R30, -0x1, PT ;  /* 0xffffffff1e00780c */ /* 0x000fe20003f85270 */
[----:B0-----:R-:W-:-:S09]  /*3bd0*/  ULEA UR4, UR5, UR4, 0x18 ;  /* 0x0000000405047291 */ /* 0x001fd2000f8ec0ff */
[----:B------:R-:W0:Y:S04]  /*3be0*/  LDS R13, [UR4+0x3c] ;  /* 0x00003c04ff0d7984 */ /* 0x000e280008000800 */
[----:B------:R-:W1:Y:S04]  /*3bf0*/  LDS R15, [UR4+0x4c] ;  /* 0x00004c04ff0f7984 */ /* 0x000e680008000800 */
[----:B------:R-:W3:Y:S01]  /*3c00*/  LDS R17, [UR4+0x44] ;  /* 0x00004404ff117984 */ /* 0x000ee20008000800 */
[----:B0-----:R-:W-:Y:S02]  /*3c10*/  SEL R13, R13, RZ, P0 ;  /* 0x000000ff0d0d7207 */ /* 0x001fe40000000000 */
[----:B-1----:R-:W-:-:S03]  /*3c20*/  ISETP.GT.AND P0, PT, R15, 0x180, PT ;  /* 0x000001800f00780c */ /* 0x002fc60003f04270 */
[----:B------:R-:W-:-:S04]  /*3c30*/  IMAD.IADD R19, R13, 0x1, R12 ;  /* 0x000000010d137824 */ /* 0x000fc800078e020c */
[--C-:B------:R-:W-:Y:S02]  /*3c40*/  IMAD.IADD R36, R36, 0x1, R19.reuse ;  /* 0x0000000124247824 */ /* 0x100fe400078e0213 */
[----:B------:R-:W-:Y:S02]  /*3c50*/  IMAD.IADD R38, R38, 0x1, R19 ;  /* 0x0000000126267824 */ /* 0x000fe400078e0213 */
[----:B------:R-:W-:Y:S02]  /*3c60*/  VIADD R12, R36, 0x1 ;  /* 0x00000001240c7836 */ /* 0x000fe40000000000 */
[----:B------:R-:W-:Y:S02]  /*3c70*/  @!P3 IMAD.MOV R12, RZ, RZ, R36 ;  /* 0x000000ffff0cb224 */ /* 0x000fe400078e0224 */
[----:B------:R-:W-:Y:S02]  /*3c80*/  VIADD R21, R19, 0x1 ;  /* 0x0000000113157836 */ /* 0x000fe40000000000 */
[----:B--2---:R-:W-:-:S02]  /*3c90*/  VIADD R16, R38, 0x1 ;  /* 0x0000000126107836 */ /* 0x004fc40000000000 */
[----:B------:R-:W-:Y:S02]  /*3ca0*/  VIADD R13, R12, 0x1 ;  /* 0x000000010c0d7836 */ /* 0x000fe40000000000 */
[--C-:B------:R-:W-:Y:S02]  /*3cb0*/  IMAD.IADD R9, R9, 0x1, R19.reuse ;  /* 0x0000000109097824 */ /* 0x100fe400078e0213 */
[--C-:B------:R-:W-:Y:S02]  /*3cc0*/  IMAD.IADD R46, R46, 0x1, R19.reuse ;  /* 0x000000012e2e7824 */ /* 0x100fe400078e0213 */
[--C-:B------:R-:W-:Y:S02]  /*3cd0*/  IMAD.IADD R44, R44, 0x1, R19.reuse ;  /* 0x000000012c2c7824 */ /* 0x100fe400078e0213 */
[--C-:B------:R-:W-:Y:S02]  /*3ce0*/  IMAD.IADD R42, R42, 0x1, R19.reuse ;  /* 0x000000012a2a7824 */ /* 0x100fe400078e0213 */
[----:B------:R-:W-:-:S02]  /*3cf0*/  IMAD.IADD R39, R39, 0x1, R19 ;  /* 0x0000000127277824 */ /* 0x000fc400078e0213 */
[--C-:B------:R-:W-:Y:S02]  /*3d00*/  IMAD.IADD R37, R37, 0x1, R19.reuse ;  /* 0x0000000125257824 */ /* 0x100fe400078e0213 */
[--C-:B------:R-:W-:Y:S02]  /*3d10*/  IMAD.IADD R31, R31, 0x1, R19.reuse ;  /* 0x000000011f1f7824 */ /* 0x100fe400078e0213 */
[--C-:B------:R-:W-:Y:S02]  /*3d20*/  IMAD.IADD R33, R33, 0x1, R19.reuse ;  /* 0x0000000121217824 */ /* 0x100fe400078e0213 */
[--C-:B------:R-:W-:Y:S02]  /*3d30*/  IMAD.IADD R34, R34, 0x1, R19.reuse ;  /* 0x0000000122227824 */ /* 0x100fe400078e0213 */
[--C-:B------:R-:W-:Y:S02]  /*3d40*/  IMAD.IADD R35, R35, 0x1, R19.reuse ;  /* 0x0000000123237824 */ /* 0x100fe400078e0213 */
[----:B------:R-:W-:-:S02]  /*3d50*/  @!P1 IMAD.MOV R21, RZ, RZ, R19 ;  /* 0x000000ffff159224 */ /* 0x000fc400078e0213 */
[----:B------:R-:W-:Y:S02]  /*3d60*/  @!P2 IMAD.MOV R16, RZ, RZ, R38 ;  /* 0x000000ffff10a224 */ /* 0x000fe400078e0226 */
[----:B------:R-:W-:Y:S01]  /*3d70*/  @!P4 IMAD.MOV R13, RZ, RZ, R12 ;  /* 0x000000ffff0dc224 */ /* 0x000fe200078e020c */
[----:B---3--:R-:W-:Y:S06]  /*3d80*/  @P0 BRA `(.L_x_75) ;  /* 0x0000000c00f80947 */ /* 0x008fec0003800000 */
[----:B------:R-:W0:Y:S01]  /*3d90*/  LDCU.U8 UR4, c[0x0][0x3b8] ;  /* 0x00007700ff0477ac */ /* 0x000e220008000000 */
[----:B------:R-:W-:Y:S04]  /*3da0*/  BSSY.RECONVERGENT B0, `(.L_x_76) ;  /* 0x000000d000007945 */ /* 0x000fe80003800200 */
[----:B------:R-:W-:Y:S05]  /*3db0*/  @!P1 BRA `(.L_x_77) ;  /* 0x00000000002c9947 */ /* 0x000fea0003800000 */
[----:B0-----:R-:W-:Y:S01]  /*3dc0*/  UISETP.NE.AND UP0, UPT, UR4, URZ, UPT ;  /* 0x000000ff0400728c */ /* 0x001fe2000bf05270 */
[----:B------:R-:W-:Y:S01]  /*3dd0*/  CS2R R14, SRZ ;  /* 0x00000000000e7805 */ /* 0x000fe2000001ff00 */
[----:B------:R-:W0:Y:S07]  /*3de0*/  LDCU.64 UR6, c[0x0][0x390] ;  /* 0x00007200ff0677ac */ /* 0x000e2e0008000a00 */
[----:B------:R-:W-:Y:S05]  /*3df0*/  BRA.U UP0, `(.L_x_78) ;  /* 0x0000000100087547 */ /* 0x000fea000b800000 */
[----:B------:R-:W1:Y:S02]  /*3e00*/  LDC.64 R14, c[0x0][0x3d0] ;  /* 0x0000f400ff0e7b82 */ /* 0x000e640000000a00 */
[----:B-1----:R-:W5:Y:S02]  /*3e10*/  LDG.E.64 R14, desc[UR8][R14.64] ;  /* 0x000000080e0e7981 */ /* 0x002f64000c1e1b00 */
.L_x_78:
[----:B-----5:R-:W-:-:S04]  /*3e20*/  IADD3 R0, P0, PT, R19, R14, RZ ;  /* 0x0000000e13007210 */ /* 0x020fc80007f1e0ff */
[----:B------:R-:W-:Y:S02]  /*3e30*/  LEA.HI.X.SX32 R15, R19, R15, 0x1, P0 ;  /* 0x0000000f130f7211 */ /* 0x000fe400000f0eff */
[----:B0-----:R-:W-:-:S04]  /*3e40*/  LEA R14, P0, R0, UR6, 0x2 ;  /* 0x00000006000e7c11 */ /* 0x001fc8000f8010ff */
[----:B------:R-:W-:-:S05]  /*3e50*/  LEA.HI.X R15, R0, UR7, R15, 0x2, P0 ;  /* 0x00000007000f7c11 */ /* 0x000fca00080f140f */
[----:B------:R1:W-:Y:S04]  /*3e60*/  STG.E desc[UR8][R14.64], R2 ;  /* 0x000000020e007986 */ /* 0x0003e8000c101908 */
.L_x_77:
[----:B0-----:R-:W-:Y:S05]  /*3e70*/  BSYNC.RECONVERGENT B0 ;  /* 0x0000000000007941 */ /* 0x001fea0003800200 */
.L_x_76:
[----:B------:R-:W-:Y:S01]  /*3e80*/  ISETP.NE.AND P0, PT, R3, -0x1, PT ;  /* 0xffffffff0300780c */ /* 0x000fe20003f05270 */
[----:B------:R-:W-:-:S12]  /*3e90*/  BSSY.RECONVERGENT B0, `(.L_x_79) ;  /* 0x000000d000007945 */ /* 0x000fd80003800200 */
[----:B------:R-:W-:Y:S05]  /*3ea0*/  @!P0 BRA `(.L_x_80) ;  /* 0x00000000002c8947 */ /* 0x000fea0003800000 */
[----:B------:R-:W-:Y:S01]  /*3eb0*/  UISETP.NE.AND UP0, UPT, UR4, URZ, UPT ;  /* 0x000000ff0400728c */ /* 0x000fe2000bf05270 */
[----:B-1----:R-:W-:Y:S01]  /*3ec0*/  CS2R R14, SRZ ;  /* 0x00000000000e7805 */ /* 0x002fe2000001ff00 */
[----:B------:R-:W0:Y:S07]  /*3ed0*/  LDCU.64 UR6, c[0x0][0x390] ;  /* 0x00007200ff0677ac */ /* 0x000e2e0008000a00 */
[----:B------:R-:W-:Y:S05]  /*3ee0*/  BRA.U UP0, `(.L_x_81) ;  /* 0x0000000100087547 */ /* 0x000fea000b800000 */
[----:B------:R-:W1:Y:S02]  /*3ef0*/  LDC.64 R14, c[0x0][0x3d0] ;  /* 0x0000f400ff0e7b82 */ /* 0x000e640000000a00 */
[----:B-1----:R-:W5:Y:S02]  /*3f00*/  LDG.E.64 R14, desc[UR8][R14.64] ;  /* 0x000000080e0e7981 */ /* 0x002f64000c1e1b00 */
.L_x_81:
[----:B-----5:R-:W-:-:S04]  /*3f10*/  IADD3 R0, P0, PT, R21, R14, RZ ;  /* 0x0000000e15007210 */ /* 0x020fc80007f1e0ff */
[----:B------:R-:W-:Y:S02]  /*3f20*/  LEA.HI.X.SX32 R15, R21, R15, 0x1, P0 ;  /* 0x0000000f150f7211 */ /* 0x000fe400000f0eff */
[----:B0-----:R-:W-:-:S04]  /*3f30*/  LEA R14, P0, R0, UR6, 0x2 ;  /* 0x00000006000e7c11 */ /* 0x001fc8000f8010ff */
[----:B------:R-:W-:-:S05]  /*3f40*/  LEA.HI.X R15, R0, UR7, R15, 0x2, P0 ;  /* 0x00000007000f7c11 */ /* 0x000fca00080f140f */
[----:B------:R0:W-:Y:S04]  /*3f50*/  STG.E desc[UR8][R14.64], R3 ;  /* 0x000000030e007986 */ /* 0x0001e8000c101908 */
.L_x_80:
[----:B------:R-:W-:Y:S05]  /*3f60*/  BSYNC.RECONVERGENT B0 ;  /* 0x0000000000007941 */ /* 0x000fea0003800200 */
.L_x_79:
        /* <DEDUP_REMOVED lines=9> */
.L_x_84:
[----:B-----5:R-:W-:-:S04]  /*4000*/  IADD3 R0, P0, PT, R9, R2, RZ ;  /* 0x0000000209007210 */ /* 0x020fc80007f1e0ff */
[----:B------:R-:W-:Y:S02]  /*4010*/  LEA.HI.X.SX32 R3, R9, R3, 0x1, P0 ;  /* 0x0000000309037211 */ /* 0x000fe400000f0eff */
[----:B0-----:R-:W-:-:S04]  /*4020*/  LEA R2, P0, R0, UR6, 0x2 ;  /* 0x0000000600027c11 */ /* 0x001fc8000f8010ff */
[----:B------:R-:W-:-:S05]  /*4030*/  LEA.HI.X R3, R0, UR7, R3, 0x2, P0 ;  /* 0x0000000700037c11 */ /* 0x000fca00080f1403 */
[----:B------:R2:W-:Y:S04]  /*4040*/  STG.E desc[UR8][R2.64], R4 ;  /* 0x0000000402007986 */ /* 0x0005e8000c101908 */
.L_x_83:
[----:B------:R-:W-:Y:S05]  /*4050*/  BSYNC.RECONVERGENT B0 ;  /* 0x0000000000007941 */ /* 0x000fea0003800200 */
.L_x_82:
        /* <DEDUP_REMOVED lines=9> */
.L_x_87:
[----:B-----5:R-:W-:-:S04]  /*40f0*/  IADD3 R0, P0, PT, R46, R2, RZ ;  /* 0x000000022e007210 */ /* 0x020fc80007f1e0ff */
[----:B------:R-:W-:Y:S02]  /*4100*/  LEA.HI.X.SX32 R3, R46, R3, 0x1, P0 ;  /* 0x000000032e037211 */ /* 0x000fe400000f0eff */
[----:B0-----:R-:W-:-:S04]  /*4110*/  LEA R2, P0, R0, UR6, 0x2 ;  /* 0x0000000600027c11 */ /* 0x001fc8000f8010ff */
[----:B------:R-:W-:-:S05]  /*4120*/  LEA.HI.X R3, R0, UR7, R3, 0x2, P0 ;  /* 0x0000000700037c11 */ /* 0x000fca00080f1403 */
[----:B------:R3:W-:Y:S04]  /*4130*/  STG.E desc[UR8][R2.64], R5 ;  /* 0x0000000502007986 */ /* 0x0007e8000c101908 */
.L_x_86:
[----:B------:R-:W-:Y:S05]  /*4140*/  BSYNC.RECONVERGENT B0 ;  /* 0x0000000000007941 */ /* 0x000fea0003800200 */
.L_x_85:
        /* <DEDUP_REMOVED lines=9> */
.L_x_90:
[----:B-----5:R-:W-:-:S04]  /*41e0*/  IADD3 R0, P0, PT, R44, R2, RZ ;  /* 0x000000022c007210 */ /* 0x020fc80007f1e0ff */
[----:B------:R-:W-:Y:S02]  /*41f0*/  LEA.HI.X.SX32 R3, R44, R3, 0x1, P0 ;  /* 0x000000032c037211 */ /* 0x000fe400000f0eff */
[----:B0-----:R-:W-:-:S04]  /*4200*/  LEA R2, P0, R0, UR6, 0x2 ;  /* 0x0000000600027c11 */ /* 0x001fc8000f8010ff */
[----:B------:R-:W-:-:S05]  /*4210*/  LEA.HI.X R3, R0, UR7, R3, 0x2, P0 ;  /* 0x0000000700037c11 */ /* 0x000fca00080f1403 */
[----:B------:R4:W-:Y:S04]  /*4220*/  STG.E desc[UR8][R2.64], R6 ;  /* 0x0000000602007986 */ /* 0x0009e8000c101908 */
.L_x_89:
[----:B------:R-:W-:Y:S05]  /*4230*/  BSYNC.RECONVERGENT B0 ;  /* 0x0000000000007941 */ /* 0x000fea0003800200 */
.L_x_88:
        /* <DEDUP_REMOVED lines=9> */
.L_x_93:
[----:B-----5:R-:W-:-:S04]  /*42d0*/  IADD3 R0, P0, PT, R42, R2, RZ ;  /* 0x000000022a007210 */ /* 0x020fc80007f1e0ff */
[----:B------:R-:W-:Y:S02]  /*42e0*/  LEA.HI.X.SX32 R3, R42, R3, 0x1, P0 ;  /* 0x000000032a037211 */ /* 0x000fe400000f0eff */
[----:B0-----:R-:W-:-:S04]  /*42f0*/  LEA R2, P0, R0, UR6, 0x2 ;  /* 0x0000000600027c11 */ /* 0x001fc8000f8010ff */
[----:B------:R-:W-:-:S05]  /*4300*/  LEA.HI.X R3, R0, UR7, R3, 0x2, P0 ;  /* 0x0000000700037c11 */ /* 0x000fca00080f1403 */
[----:B------:R0:W-:Y:S04]  /*4310*/  STG.E desc[UR8][R2.64], R7 ;  /* 0x0000000702007986 */ /* 0x0001e8000c101908 */
.L_x_92:
[----:B------:R-:W-:Y:S05]  /*4320*/  BSYNC.RECONVERGENT B0 ;  /* 0x0000000000007941 */ /* 0x000fea0003800200 */
.L_x_91:
        /* <DEDUP_REMOVED lines=9> */
.L_x_96:
[----:B-----5:R-:W-:-:S04]  /*43c0*/  IADD3 R0, P0, PT, R39, R2, RZ ;  /* 0x0000000227007210 */ /* 0x020fc80007f1e0ff */
[----:B------:R-:W-:Y:S02]  /*43d0*/  LEA.HI.X.SX32 R3, R39, R3, 0x1, P0 ;  /* 0x0000000327037211 */ /* 0x000fe400000f0eff */
[----:B0-----:R-:W-:-:S04]  /*43e0*/  LEA R2, P0, R0, UR6, 0x2 ;  /* 0x0000000600027c11 */ /* 0x001fc8000f8010ff */
[----:B------:R-:W-:-:S05]  /*43f0*/  LEA.HI.X R3, R0, UR7, R3, 0x2, P0 ;  /* 0x0000000700037c11 */ /* 0x000fca00080f1403 */
[----:B------:R0:W-:Y:S04]  /*4400*/  STG.E desc[UR8][R2.64], R8 ;  /* 0x0000000802007986 */ /* 0x0001e8000c101908 */
.L_x_95:
[----:B------:R-:W-:Y:S05]  /*4410*/  BSYNC.RECONVERGENT B0 ;  /* 0x0000000000007941 */ /* 0x000fea0003800200 */
.L_x_94:
        /* <DEDUP_REMOVED lines=9> */
.L_x_99:
[----:B-----5:R-:W-:-:S04]  /*44b0*/  IADD3 R0, P0, PT, R38, R2, RZ ;  /* 0x0000000226007210 */ /* 0x020fc80007f1e0ff */
[----:B------:R-:W-:Y:S02]  /*44c0*/  LEA.HI.X.SX32 R3, R38, R3, 0x1, P0 ;  /* 0x0000000326037211 */ /* 0x000fe400000f0eff */
[----:B0-----:R-:W-:-:S04]  /*44d0*/  LEA R2, P0, R0, UR6, 0x2 ;  /* 0x0000000600027c11 */ /* 0x001fc8000f8010ff */
[----:B------:R-:W-:-:S05]  /*44e0*/  LEA.HI.X R3, R0, UR7, R3, 0x2, P0 ;  /* 0x0000000700037c11 */ /* 0x000fca00080f1403 */
[----:B------:R0:W-:Y:S04]  /*44f0*/  STG.E desc[UR8][R2.64], R10 ;  /* 0x0000000a02007986 */ /* 0x0001e8000c101908 */
.L_x_98:
[----:B------:R-:W-:Y:S05]  /*4500*/  BSYNC.RECONVERGENT B0 ;  /* 0x0000000000007941 */ /* 0x000fea0003800200 */
.L_x_97:
        /* <DEDUP_REMOVED lines=9> */
.L_x_102:
[----:B-----5:R-:W-:-:S04]  /*45a0*/  IADD3 R0, P0, PT, R16, R2, RZ ;  /* 0x0000000210007210 */ /* 0x020fc80007f1e0ff */
[----:B------:R-:W-:Y:S02]  /*45b0*/  LEA.HI.X.SX32 R3, R16, R3, 0x1, P0 ;  /* 0x0000000310037211 */ /* 0x000fe400000f0eff */
[----:B0-----:R-:W-:-:S04]  /*45c0*/  LEA R2, P0, R0, UR6, 0x2 ;  /* 0x0000000600027c11 */ /* 0x001fc8000f8010ff */
[----:B------:R-:W-:-:S05]  /*45d0*/  LEA.HI.X R3, R0, UR7, R3, 0x2, P0 ;  /* 0x0000000700037c11 */ /* 0x000fca00080f1403 */
[----:B------:R0:W-:Y:S04]  /*45e0*/  STG.E desc[UR8][R2.64], R11 ;  /* 0x0000000b02007986 */ /* 0x0001e8000c101908 */
.L_x_101:
[----:B------:R-:W-:Y:S05]  /*45f0*/  BSYNC.RECONVERGENT B0 ;  /* 0x0000000000007941 */ /* 0x000fea0003800200 */
.L_x_100:
        /* <DEDUP_REMOVED lines=9> */
.L_x_105:
[----:B-----5:R-:W-:-:S04]  /*4690*/  IADD3 R0, P0, PT, R37, R2, RZ ;  /* 0x0000000225007210 */ /* 0x020fc80007f1e0ff */
[----:B------:R-:W-:Y:S02]  /*46a0*/  LEA.HI.X.SX32 R3, R37, R3, 0x1, P0 ;  /* 0x0000000325037211 */ /* 0x000fe400000f0eff */
[----:B0-----:R-:W-:-:S04]  /*46b0*/  LEA R2, P0, R0, UR6, 0x2 ;  /* 0x0000000600027c11 */ /* 0x001fc8000f8010ff */
[----:B------:R-:W-:-:S05]  /*46c0*/  LEA.HI.X R3, R0, UR7, R3, 0x2, P0 ;  /* 0x0000000700037c11 */ /* 0x000fca00080f1403 */
[----:B------:R0:W-:Y:S04]  /*46d0*/  STG.E desc[UR8][R2.64], R24 ;  /* 0x0000001802007986 */ /* 0x0001e8000c101908 */
.L_x_104:
[----:B------:R-:W-:Y:S05]  /*46e0*/  BSYNC.RECONVERGENT B0 ;  /* 0x0000000000007941 */ /* 0x000fea0003800200 */
.L_x_103:
        /* <DEDUP_REMOVED lines=9> */
.L_x_108:
[----:B-----5:R-:W-:-:S04]  /*4780*/  IADD3 R0, P0, PT, R31, R2, RZ ;  /* 0x000000021f007210 */ /* 0x020fc80007f1e0ff */
[----:B------:R-:W-:Y:S02]  /*4790*/  LEA.HI.X.SX32 R3, R31, R3, 0x1, P0 ;  /* 0x000000031f037211 */ /* 0x000fe400000f0eff */
[----:B0-----:R-:W-:-:S04]  /*47a0*/  LEA R2, P0, R0, UR6, 0x2 ;  /* 0x0000000600027c11 */ /* 0x001fc8000f8010ff */
[----:B------:R-:W-:-:S05]  /*47b0*/  LEA.HI.X R3, R0, UR7, R3, 0x2, P0 ;  /* 0x0000000700037c11 */ /* 0x000fca00080f1403 */
[----:B------:R0:W-:Y:S04]  /*47c0*/  STG.E desc[UR8][R2.64], R25 ;  /* 0x0000001902007986 */ /* 0x0001e8000c101908 */
.L_x_107:
[----:B------:R-:W-:Y:S05]  /*47d0*/  BSYNC.RECONVERGENT B0 ;  /* 0x0000000000007941 */ /* 0x000fea0003800200 */
.L_x_106:
        /* <DEDUP_REMOVED lines=9> */
.L_x_111:
[----:B-----5:R-:W-:-:S04]  /*4870*/  IADD3 R0, P0, PT, R33, R2, RZ ;  /* 0x0000000221007210 */ /* 0x020fc80007f1e0ff */
[----:B------:R-:W-:Y:S02]  /*4880*/  LEA.HI.X.SX32 R3, R33, R3, 0x1, P0 ;  /* 0x0000000321037211 */ /* 0x000fe400000f0eff */
[----:B0-----:R-:W-:-:S04]  /*4890*/  LEA R2, P0, R0, UR6, 0x2 ;  /* 0x0000000600027c11 */ /* 0x001fc8000f8010ff */
[----:B------:R-:W-:-:S05]  /*48a0*/  LEA.HI.X R3, R0, UR7, R3, 0x2, P0 ;  /* 0x0000000700037c11 */ /* 0x000fca00080f1403 */
[----:B------:R0:W-:Y:S04]  /*48b0*/  STG.E desc[UR8][R2.64], R26 ;  /* 0x0000001a02007986 */ /* 0x0001e8000c101908 */
.L_x_110:
[----:B------:R-:W-:Y:S05]  /*48c0*/  BSYNC.RECONVERGENT B0 ;  /* 0x0000000000007941 */ /* 0x000fea0003800200 */
.L_x_109:
        /* <DEDUP_REMOVED lines=9> */
.L_x_114:
[----:B-----5:R-:W-:-:S04]  /*4960*/  IADD3 R0, P0, PT, R34, R2, RZ ;  /* 0x0000000222007210 */ /* 0x020fc80007f1e0ff */
[----:B------:R-:W-:Y:S02]  /*4970*/  LEA.HI.X.SX32 R3, R34, R3, 0x1, P0 ;  /* 0x0000000322037211 */ /* 0x000fe400000f0eff */
[----:B0-----:R-:W-:-:S04]  /*4980*/  LEA R2, P0, R0, UR6, 0x2 ;  /* 0x0000000600027c11 */ /* 0x001fc8000f8010ff */
[----:B------:R-:W-:-:S05]  /*4990*/  LEA.HI.X R3, R0, UR7, R3, 0x2, P0 ;  /* 0x0000000700037c11 */ /* 0x000fca00080f1403 */
[----:B------:R0:W-:Y:S04]  /*49a0*/  STG.E desc[UR8][R2.64], R27 ;  /* 0x0000001b02007986 */ /* 0x0001e8000c101908 */
.L_x_113:
[----:B------:R-:W-:Y:S05]  /*49b0*/  BSYNC.RECONVERGENT B0 ;  /* 0x0000000000007941 */ /* 0x000fea0003800200 */
.L_x_112:
        /* <DEDUP_REMOVED lines=9> */
.L_x_117:
[----:B-----5:R-:W-:-:S04]  /*4a50*/  IADD3 R0, P0, PT, R35, R2, RZ ;  /* 0x0000000223007210 */ /* 0x020fc80007f1e0ff */
[----:B------:R-:W-:Y:S02]  /*4a60*/  LEA.HI.X.SX32 R3, R35, R3, 0x1, P0 ;  /* 0x0000000323037211 */ /* 0x000fe400000f0eff */
[----:B0-----:R-:W-:-:S04]  /*4a70*/  LEA R2, P0, R0, UR6, 0x2 ;  /* 0x0000000600027c11 */ /* 0x001fc8000f8010ff */
[----:B------:R-:W-:-:S05]  /*4a80*/  LEA.HI.X R3, R0, UR7, R3, 0x2, P0 ;  /* 0x0000000700037c11 */ /* 0x000fca00080f1403 */
[----:B------:R0:W-:Y:S04]  /*4a90*/  STG.E desc[UR8][R2.64], R28 ;  /* 0x0000001c02007986 */ /* 0x0001e8000c101908 */
.L_x_116:
[----:B------:R-:W-:Y:S05]  /*4aa0*/  BSYNC.RECONVERGENT B0 ;  /* 0x0000000000007941 */ /* 0x000fea0003800200 */
.L_x_115:
        /* <DEDUP_REMOVED lines=9> */
.L_x_120:
[----:B-----5:R-:W-:-:S04]  /*4b40*/  IADD3 R0, P0, PT, R36, R2, RZ ;  /* 0x0000000224007210 */ /* 0x020fc80007f1e0ff */
[----:B------:R-:W-:Y:S02]  /*4b50*/  LEA.HI.X.SX32 R3, R36, R3, 0x1, P0 ;  /* 0x0000000324037211 */ /* 0x000fe400000f0eff */
[----:B0-----:R-:W-:-:S04]  /*4b60*/  LEA R2, P0, R0, UR6, 0x2 ;  /* 0x0000000600027c11 */ /* 0x001fc8000f8010ff */
[----:B------:R-:W-:-:S05]  /*4b70*/  LEA.HI.X R3, R0, UR7, R3, 0x2, P0 ;  /* 0x0000000700037c11 */ /* 0x000fca00080f1403 */
[----:B------:R0:W-:Y:S04]  /*4b80*/  STG.E desc[UR8][R2.64], R29 ;  /* 0x0000001d02007986 */ /* 0x0001e8000c101908 */
.L_x_119:
[----:B------:R-:W-:Y:S05]  /*4b90*/  BSYNC.RECONVERGENT B0 ;  /* 0x0000000000007941 */ /* 0x000fea0003800200 */
.L_x_118:
        /* <DEDUP_REMOVED lines=9> */
.L_x_123:
[----:B-----5:R-:W-:-:S04]  /*4c30*/  IADD3 R0, P0, PT, R12, R2, RZ ;  /* 0x000000020c007210 */ /* 0x020fc80007f1e0ff */
[----:B------:R-:W-:Y:S02]  /*4c40*/  LEA.HI.X.SX32 R3, R12, R3, 0x1, P0 ;  /* 0x000000030c037211 */ /* 0x000fe400000f0eff */
[----:B0-----:R-:W-:-:S04]  /*4c50*/  LEA R2, P0, R0, UR6, 0x2 ;  /* 0x0000000600027c11 */ /* 0x001fc8000f8010ff */
[----:B------:R-:W-:-:S05]  /*4c60*/  LEA.HI.X R3, R0, UR7, R3, 0x2, P0 ;  /* 0x0000000700037c11 */ /* 0x000fca00080f1403 */
[----:B------:R0:W-:Y:S04]  /*4c70*/  STG.E desc[UR8][R2.64], R30 ;  /* 0x0000001e02007986 */ /* 0x0001e8000c101908 */
.L_x_122:
[----:B------:R-:W-:Y:S05]  /*4c80*/  BSYNC.RECONVERGENT B0 ;  /* 0x0000000000007941 */ /* 0x000fea0003800200 */
.L_x_121:
[----:B------:R-:W-:-:S13]  /*4c90*/  ISETP.NE.AND P0, PT, R32, -0x1, PT ;  /* 0xffffffff2000780c */ /* 0x000fda0003f05270 */
[----:B------:R-:W-:Y:S05]  /*4ca0*/  @!P0 EXIT ;  /* 0x000000000000894d */ /* 0x000fea0003800000 */
[----:B------:R-:W-:Y:S01]  /*4cb0*/  UISETP.NE.AND UP0, UPT, UR4, URZ, UPT ;  /* 0x000000ff0400728c */ /* 0x000fe2000bf05270 */
[----:B01234-:R-:W-:-:S08]  /*4cc0*/  CS2R R2, SRZ ;  /* 0x0000000000027805 */ /* 0x01ffd0000001ff00 */
[----:B------:R-:W-:Y:S05]  /*4cd0*/  BRA.U UP0, `(.L_x_124) ;  /* 0x0000000100087547 */ /* 0x000fea000b800000 */
[----:B------:R-:W0:Y:S02]  /*4ce0*/  LDC.64 R2, c[0x0][0x3d0] ;  /* 0x0000f400ff027b82 */ /* 0x000e240000000a00 */
[----:B0-----:R-:W5:Y:S02]  /*4cf0*/  LDG.E.64 R2, desc[UR8][R2.64] ;  /* 0x0000000802027981 */ /* 0x001f64000c1e1b00 */
.L_x_124:
[----:B------:R-:W0:Y:S01]  /*4d00*/  LDCU.64 UR4, c[0x0][0x390] ;  /* 0x00007200ff0477ac */ /* 0x000e220008000a00 */
[----:B-----5:R-:W-:-:S04]  /*4d10*/  IADD3 R0, P0, PT, R13, R2, RZ ;  /* 0x000000020d007210 */ /* 0x020fc80007f1e0ff */
[----:B------:R-:W-:Y:S02]  /*4d20*/  LEA.HI.X.SX32 R3, R13, R3, 0x1, P0 ;  /* 0x000000030d037211 */ /* 0x000fe400000f0eff */
[----:B0-----:R-:W-:-:S04]  /*4d30*/  LEA R2, P0, R0, UR4, 0x2 ;  /* 0x0000000400027c11 */ /* 0x001fc8000f8010ff */
[----:B------:R-:W-:-:S05]  /*4d40*/  LEA.HI.X R3, R0, UR5, R3, 0x2, P0 ;  /* 0x0000000500037c11 */ /* 0x000fca00080f1403 */
[----:B------:R-:W-:Y:S01]  /*4d50*/  STG.E desc[UR8][R2.64], R32 ;  /* 0x0000002002007986 */ /* 0x000fe2000c101908 */
[----:B------:R-:W-:Y:S05]  /*4d60*/  EXIT ;  /* 0x000000000000794d */ /* 0x000fea0003800000 */
.L_x_75:
[----:B------:R-:W-:Y:S01]  /*4d70*/  BAR.SYNC.DEFER_BLOCKING 0x0 ;  /* 0x0000000000007b1d */ /* 0x000fe20000010000 */
[----:B------:R-:W-:Y:S02]  /*4d80*/  ISETP.NE.AND P0, PT, R2, -0x1, PT ;  /* 0xffffffff0200780c */ /* 0x000fe40003f05270 */
[----:B------:R-:W-:Y:S02]  /*4d90*/  ISETP.NE.AND P1, PT, R3, -0x1, PT ;  /* 0xffffffff0300780c */ /* 0x000fe40003f25270 */
[----:B------:R-:W-:Y:S02]  /*4da0*/  ISETP.NE.AND P2, PT, R4, -0x1, PT ;  /* 0xffffffff0400780c */ /* 0x000fe40003f45270 */
[----:B------:R-:W-:Y:S02]  /*4db0*/  ISETP.NE.AND P5, PT, R5, -0x1, PT ;  /* 0xffffffff0500780c */ /* 0x000fe40003fa5270 */
[----:B------:R-:W-:Y:S02]  /*4dc0*/  ISETP.NE.AND P6, PT, R6, -0x1, PT ;  /* 0xffffffff0600780c */ /* 0x000fe40003fc5270 */
[----:B------:R-:W-:-:S02]  /*4dd0*/  ISETP.NE.AND P3, PT, R11, -0x1, PT ;  /* 0xffffffff0b00780c */ /* 0x000fc40003f65270 */
[----:B------:R-:W-:Y:S01]  /*4de0*/  ISETP.NE.AND P4, PT, R24, -0x1, PT ;  /* 0xffffffff1800780c */ /* 0x000fe20003f85270 */
[--C-:B------:R-:W-:Y:S02]  /*4df0*/  @P0 IMAD.IADD R19, R19, 0x1, -R17.reuse ;  /* 0x0000000113130824 */ /* 0x100fe400078e0a11 */
[--C-:B------:R-:W-:Y:S02]  /*4e00*/  @P1 IMAD.IADD R21, R21, 0x1, -R17.reuse ;  /* 0x0000000115151824 */ /* 0x100fe400078e0a11 */
[--C-:B------:R-:W-:Y:S01]  /*4e10*/  @P2 IMAD.IADD R9, R9, 0x1, -R17.reuse ;  /* 0x0000000109092824 */ /* 0x100fe200078e0a11 */
[----:B------:R-:W-:Y:S01]  /*4e20*/  @P0 LEA R19, R19, UR4, 0x2 ;  /* 0x0000000413130c11 */ /* 0x000fe2000f8e10ff */
[--C-:B------:R-:W-:Y:S01]  /*4e30*/  @P5 IMAD.IADD R46, R46, 0x1, -R17.reuse ;  /* 0x000000012e2e5824 */ /* 0x100fe200078e0a11 */
[----:B------:R-:W-:Y:S01]  /*4e40*/  @P1 LEA R14, R21, UR4, 0x2 ;  /* 0x00000004150e1c11 */ /* 0x000fe2000f8e10ff */
[--C-:B------:R-:W-:Y:S01]  /*4e50*/  @P6 IMAD.IADD R44, R44, 0x1, -R17.reuse ;  /* 0x000000012c2c6824 */ /* 0x100fe200078e0a11 */
[----:B------:R-:W-:Y:S01]  /*4e60*/  @P2 LEA R9, R9, UR4, 0x2 ;  /* 0x0000000409092c11 */ /* 0x000fe2000f8e10ff */
[----:B------:R0:W-:Y:S01]  /*4e70*/  @P0 STS [R19], R2 ;  /* 0x0000000213000388 */ /* 0x0001e20000000800 */
[----:B------:R-:W-:Y:S01]  /*4e80*/  ISETP.NE.AND P0, PT, R7, -0x1, PT ;  /* 0xffffffff0700780c */ /* 0x000fe20003f05270 */
[--C-:B------:R-:W-:Y:S01]  /*4e90*/  @P3 IMAD.IADD R16, R16, 0x1, -R17.reuse ;  /* 0x0000000110103824 */ /* 0x100fe200078e0a11 */
[----:B------:R-:W-:Y:S01]  /*4ea0*/  @P5 LEA R46, R46, UR4, 0x2 ;  /* 0x000000042e2e5c11 */ /* 0x000fe2000f8e10ff */
[----:B------:R1:W-:Y:S01]  /*4eb0*/  @P1 STS [R14], R3 ;  /* 0x000000030e001388 */ /* 0x0003e20000000800 */
[----:B------:R-:W-:Y:S01]  /*4ec0*/  ISETP.NE.AND P1, PT, R8, -0x1, PT ;  /* 0xffffffff0800780c */ /* 0x000fe20003f25270 */
[----:B------:R-:W-:Y:S01]  /*4ed0*/  @P4 IMAD.IADD R37, R37, 0x1, -R17 ;  /* 0x0000000125254824 */ /* 0x000fe200078e0a11 */
[----:B------:R-:W-:Y:S01]  /*4ee0*/  @P3 LEA R16, R16, UR4, 0x2 ;  /* 0x0000000410103c11 */ /* 0x000fe2000f8e10ff */
[----:B------:R-:W-:Y:S01]  /*4ef0*/  @P2 STS [R9], R4 ;  /* 0x0000000409002388 */ /* 0x000fe20000000800 */
[----:B------:R-:W-:-:S02]  /*4f00*/  ISETP.NE.AND P2, PT, R10, -0x1, PT ;  /* 0xffffffff0a00780c */ /* 0x000fc40003f45270 */
[----:B0-----:R-:W-:Y:S01]  /*4f10*/  @P6 LEA R19, R44, UR4, 0x2 ;  /* 0x000000042c136c11 */ /* 0x001fe2000f8e10ff */
[----:B------:R-:W-:Y:S01]  /*4f20*/  @P5 STS [R46], R5 ;  /* 0x000000052e005388 */ /* 0x000fe20000000800 */
[----:B------:R-:W-:Y:S01]  /*4f30*/  @P4 LEA R37, R37, UR4, 0x2 ;  /* 0x0000000425254c11 */ /* 0x000fe2000f8e10ff */
[--C-:B------:R-:W-:Y:S01]  /*4f40*/  @P0 IMAD.IADD R42, R42, 0x1, -R17.reuse ;  /* 0x000000012a2a0824 */ /* 0x100fe200078e0a11 */
[----:B------:R-:W-:Y:S01]  /*4f50*/  ISETP.NE.AND P5, PT, R26, -0x1, PT ;  /* 0xffffffff1a00780c */ /* 0x000fe20003fa5270 */
[----:B------:R-:W-:Y:S01]  /*4f60*/  @P6 STS [R19], R6 ;  /* 0x0000000613006388 */ /* 0x000fe20000000800 */
[----:B------:R-:W-:Y:S01]  /*4f70*/  ISETP.NE.AND P6, PT, R25, -0x1, PT ;  /* 0xffffffff1900780c */ /* 0x000fe20003fc5270 */
[----:B------:R-:W-:Y:S01]  /*4f80*/  @P1 IMAD.IADD R39, R39, 0x1, -R17 ;  /* 0x0000000127271824 */ /* 0x000fe200078e0a11 */
[----:B------:R-:W-:-:S03]  /*4f90*/  @P0 LEA R42, R42, UR4, 0x2 ;  /* 0x000000042a2a0c11 */ /* 0x000fc6000f8e10ff */
[--C-:B------:R-:W-:Y:S01]  /*4fa0*/  @P2 IMAD.IADD R38, R38, 0x1, -R17.reuse ;  /* 0x0000000126262824 */ /* 0x100fe200078e0a11 */
[----:B------:R-:W-:Y:S01]  /*4fb0*/  @P1 LEA R39, R39, UR4, 0x2 ;  /* 0x0000000427271c11 */ /* 0x000fe2000f8e10ff */
[----:B------:R-:W-:Y:S01]  /*4fc0*/  @P0 STS [R42], R7 ;  /* 0x000000072a000388 */ /* 0x000fe20000000800 */
[----:B------:R-:W-:Y:S02]  /*4fd0*/  ISETP.NE.AND P0, PT, R32, -0x1, PT ;  /* 0xffffffff2000780c */ /* 0x000fe40003f05270 */
[----:B-1----:R-:W-:Y:S01]  /*4fe0*/  @P2 LEA R3, R38, UR4, 0x2 ;  /* 0x0000000426032c11 */ /* 0x002fe2000f8e10ff */
[----:B------:R-:W-:Y:S01]  /*4ff0*/  @P1 STS [R39], R8 ;  /* 0x0000000827001388 */ /* 0x000fe20000000800 */
[----:B------:R-:W-:Y:S01]  /*5000*/  ISETP.NE.AND P1, PT, R30, -0x1, PT ;  /* 0xffffffff1e00780c */ /* 0x000fe20003f25270 */
[--C-:B------:R-:W-:Y:S02]  /*5010*/  @P6 IMAD.IADD R31, R31, 0x1, -R17.reuse ;  /* 0x000000011f1f6824 */ /* 0x100fe400078e0a11 */
[----:B------:R0:W-:Y:S01]  /*5020*/  @P2 STS [R3], R10 ;  /* 0x0000000a03002388 */ /* 0x0001e20000000800 */
[----:B------:R-:W-:Y:S01]  /*5030*/  ISETP.NE.AND P2, PT, R29, -0x1, PT ;  /* 0xffffffff1d00780c */ /* 0x000fe20003f45270 */
        /* <DEDUP_REMOVED lines=10> */
[----:B------:R1:W-:Y:S02]  /*50e0*/  @P6 STS [R2], R25 ;  /* 0x0000001902006388 */ /* 0x0003e40000000800 */
[--C-:B------:R-:W-:Y:S01]  /*50f0*/  @P2 IMAD.IADD R36, R36, 0x1, -R17.reuse ;  /* 0x0000000124242824 */ /* 0x100fe200078e0a11 */
[----:B0-----:R-:W-:Y:S01]  /*5100*/  @P1 LEA R3, R12, UR4, 0x2 ;  /* 0x000000040c031c11 */ /* 0x001fe2000f8e10ff */
[----:B------:R1:W-:Y:S01]  /*5110*/  @P5 STS [R33], R26 ;  /* 0x0000001a21005388 */ /* 0x0003e20000000800 */
[----:B------:R-:W-:Y:S01]  /*5120*/  ISETP.GE.AND P5, PT, R0, R15, PT ;  /* 0x0000000f0000720c */ /* 0x000fe20003fa6270 */
[----:B------:R-:W-:Y:S01]  /*5130*/  @P3 IMAD.IADD R35, R35, 0x1, -R17 ;  /* 0x0000000123233824 */ /* 0x000fe200078e0a11 */
[----:B------:R-:W-:-:S03]  /*5140*/  @P2 LEA R36, R36, UR4, 0x2 ;  /* 0x0000000424242c11 */ /* 0x000fc6000f8e10ff */
[----:B------:R-:W-:Y:S01]  /*5150*/  @P4 IMAD.IADD R34, R34, 0x1, -R17 ;  /* 0x0000000122224824 */ /* 0x000fe200078e0a11 */
[----:B------:R-:W-:-:S04]  /*5160*/  @P3 LEA R35, R35, UR4, 0x2 ;  /* 0x0000000423233c11 */ /* 0x000fc8000f8e10ff */
[----:B------:R-:W-:-:S05]  /*5170*/  @P4 LEA R34, R34, UR4, 0x2 ;  /* 0x0000000422224c11 */ /* 0x000fca000f8e10ff */
[----:B------:R1:W-:Y:S04]  /*5180*/  @P4 STS [R34], R27 ;  /* 0x0000001b22004388 */ /* 0x0003e80000000800 */
[----:B------:R1:W-:Y:S04]  /*5190*/  @P3 STS [R35], R28 ;  /* 0x0000001c23003388 */ /* 0x0003e80000000800 */
[----:B------:R1:W-:Y:S04]  /*51a0*/  @P2 STS [R36], R29 ;  /* 0x0000001d24002388 */ /* 0x0003e80000000800 */
[----:B------:R1:W-:Y:S04]  /*51b0*/  @P1 STS [R3], R30 ;  /* 0x0000001e03001388 */ /* 0x0003e80000000800 */
[----:B------:R1:W-:Y:S01]  /*51c0*/  @P0 STS [R13], R32 ;  /* 0x000000200d000388 */ /* 0x0003e20000000800 */
[----:B------:R-:W-:Y:S06]  /*51d0*/  BAR.SYNC.DEFER_BLOCKING 0x0 ;  /* 0x0000000000007b1d */ /* 0x000fec0000010000 */
[----:B------:R-:W-:Y:S05]  /*51e0*/  @P5 EXIT ;  /* 0x000000000000594d */ /* 0x000fea0003800000 */
[----:B-1----:R-:W-:Y:S01]  /*51f0*/  LOP3.LUT R2, RZ, R0, RZ, 0x33, !PT ;  /* 0x00000000ff027212 */ /* 0x002fe200078e33ff */
[----:B------:R-:W0:Y:S01]  /*5200*/  LDCU.U8 UR5, c[0x0][0x3b8] ;  /* 0x00007700ff0577ac */ /* 0x000e220008000000 */
[----:B------:R-:W-:Y:S03]  /*5210*/  BSSY.RECONVERGENT B0, `(.L_x_125) ;  /* 0x000001e000007945 */ /* 0x000fe60003800200 */
[----:B------:R-:W-:Y:S01]  /*5220*/  IMAD.IADD R3, R2, 0x1, R15 ;  /* 0x0000000102037824 */ /* 0x000fe200078e020f */
[----:B------:R-:W1:Y:S03]  /*5230*/  LDCU.64 UR6, c[0x0][0x390] ;  /* 0x00007200ff0677ac */ /* 0x000e660008000a00 */
[C---:B------:R-:W-:Y:S01]  /*5240*/  IMAD.HI.U32 R2, R3.reuse, -0x55555555, RZ ;  /* 0xaaaaaaab03027827 */ /* 0x040fe200078e00ff */
[----:B------:R-:W-:-:S04]  /*5250*/  ISETP.GE.U32.AND P1, PT, R3, 0x480, PT ;  /* 0x000004800300780c */ /* 0x000fc80003f26070 */
[----:B------:R-:W-:-:S04]  /*5260*/  SHF.R.U32.HI R2, RZ, 0x8, R2 ;  /* 0x00000008ff027819 */ /* 0x000fc80000011602 */
[----:B------:R-:W-:-:S04]  /*5270*/  LOP3.LUT R4, R2, 0x3, RZ, 0xc0, !PT ;  /* 0x0000000302047812 */ /* 0x000fc800078ec0ff */
[----:B------:R-:W-:-:S13]  /*5280*/  ISETP.NE.AND P0, PT, R4, 0x3, PT ;  /* 0x000000030400780c */ /* 0x000fda0003f05270 */
[----:B01----:R-:W-:Y:S05]  /*5290*/  @!P0 BRA `(.L_x_126) ;  /* 0x0000000000548947 */ /* 0x003fea0003800000 */
[----:B------:R-:W-:Y:S01]  /*52a0*/  VIADD R3, R2, 0x1 ;  /* 0x0000000102037836 */ /* 0x000fe20000000000 */
[C---:B------:R-:W-:Y:S01]  /*52b0*/  LEA R6, R0.reuse, UR4, 0x2 ;  /* 0x0000000400067c11 */ /* 0x040fe2000f8e10ff */
[----:B------:R-:W-:Y:S01]  /*52c0*/  IMAD.IADD R7, R0, 0x1, R17 ;  /* 0x0000000100077824 */ /* 0x000fe200078e0211 */
[----:B------:R-:W-:Y:S02]  /*52d0*/  ISETP.NE.AND P2, PT, RZ, UR5, PT ;  /* 0x00000005ff007c0c */ /* 0x000fe4000bf45270 */
[----:B------:R-:W-:-:S05]  /*52e0*/  LOP3.LUT R3, R3, 0x3, RZ, 0xc0, !PT ;  /* 0x0000000303037812 */ /* 0x000fca00078ec0ff */
[----:B------:R-:W-:Y:S02]  /*52f0*/  IMAD R0, R3, 0x180, R0 ;  /* 0x0000018003007824 */ /* 0x000fe400078e0200 */
[----:B------:R-:W-:-:S07]  /*5300*/  IMAD.MOV R8, RZ, RZ, -R3 ;  /* 0x000000ffff087224 */ /* 0x000fce00078e0a03 */
.L_x_127:
[----:B0-----:R-:W0:Y:S01]  /*5310*/  @!P2 LDC.64 R4, c[0x0][0x3d0] ;  /* 0x0000f400ff04ab82 */ /* 0x001e220000000a00 */
[----:B------:R-:W-:Y:S01]  /*5320*/  CS2R R2, SRZ ;  /* 0x0000000000027805 */ /* 0x000fe2000001ff00 */
[----:B------:R1:W2:Y:S05]  /*5330*/  LDS R9, [R6] ;  /* 0x0000000006097984 */ /* 0x0002aa0000000800 */
[----:B0-----:R-:W3:Y:S01]  /*5340*/  @!P2 LDG.E.64 R2, desc[UR8][R4.64] ;  /* 0x000000080402a981 */ /* 0x001ee2000c1e1b00 */
[----:B------:R-:W-:Y:S02]  /*5350*/  VIADD R8, R8, 0x1 ;  /* 0x0000000108087836 */ /* 0x000fe40000000000 */
[----:B-1----:R-:W-:Y:S01]  /*5360*/  VIADD R6, R6, 0x600 ;  /* 0x0000060006067836 */ /* 0x002fe20000000000 */
[----:B---3--:R-:W-:-:S04]  /*5370*/  IADD3 R10, P0, PT, R7, R2, RZ ;  /* 0x00000002070a7210 */ /* 0x008fc80007f1e0ff */
[C---:B------:R-:W-:Y:S01]  /*5380*/  LEA.HI.X.SX32 R3, R7.reuse, R3, 0x1, P0 ;  /* 0x0000000307037211 */ /* 0x040fe200000f0eff */
[----:B------:R-:W-:Y:S01]  /*5390*/  VIADD R7, R7, 0x180 ;  /* 0x0000018007077836 */ /* 0x000fe20000000000 */
[----:B------:R-:W-:-:S04]  /*53a0*/  LEA R2, P0, R10, UR6, 0x2 ;  /* 0x000000060a027c11 */ /* 0x000fc8000f8010ff */
[----:B------:R-:W-:Y:S02]  /*53b0*/  LEA.HI.X R3, R10, UR7, R3, 0x2, P0 ;  /* 0x000000070a037c11 */ /* 0x000fe400080f1403 */
[----:B------:R-:W-:-:S03]  /*53c0*/  ISETP.NE.AND P0, PT, R8, RZ, PT ;  /* 0x000000ff0800720c */ /* 0x000fc60003f05270 */
[----:B--2---:R0:W-:Y:S10]  /*53d0*/  STG.E desc[UR8][R2.64], R9 ;  /* 0x0000000902007986 */ /* 0x0041f4000c101908 */
[----:B------:R-:W-:Y:S05]  /*53e0*/  @P0 BRA `(.L_x_127) ;  /* 0xfffffffc00c80947 */ /* 0x000fea000383ffff */
.L_x_126:
[----:B------:R-:W-:Y:S05]  /*53f0*/  BSYNC.RECONVERGENT B0 ;  /* 0x0000000000007941 */ /* 0x000fea0003800200 */
.L_x_125:
[----:B------:R-:W-:Y:S05]  /*5400*/  @!P1 EXIT ;  /* 0x000000000000994d */ /* 0x000fea0003800000 */
[----:B------:R-:W-:Y:S01]  /*5410*/  UISETP.NE.AND UP0, UPT, UR5, URZ, UPT ;  /* 0x000000ff0500728c */ /* 0x000fe2000bf05270 */
[C---:B------:R-:W-:Y:S01]  /*5420*/  LEA R12, R0.reuse, UR4, 0x2 ;  /* 0x00000004000c7c11 */ /* 0x040fe2000f8e10ff */
[----:B------:R-:W-:Y:S01]  /*5430*/  IMAD.IADD R17, R0, 0x1, R17 ;  /* 0x0000000100117824 */ /* 0x000fe200078e0211 */
[----:B------:R-:W1:Y:S03]  /*5440*/  LDCU.64 UR6, c[0x0][0x390] ;  /* 0x00007200ff0677ac */ /* 0x000e660008000a00 */
[----:B------:R-:W-:Y:S01]  /*5450*/  PLOP3.LUT P0, PT, PT, PT, UP0, 0x80, 0x8 ;  /* 0x000000000008781c */ /* 0x000fe20003f0f008 */
[----:B------:R-:W-:-:S12]  /*5460*/  VIADD R12, R12, 0xc00 ;  /* 0x00000c000c0c7836 */ /* 0x000fd80000000000 */
.L_x_128:
[----:B--2---:R-:W2:Y:S01]  /*5470*/  @!P0 LDC.64 R6, c[0x0][0x3d0] ;  /* 0x0000f400ff068b82 */ /* 0x004ea20000000a00 */
[----:B0-----:R-:W-:Y:S01]  /*5480*/  CS2R R2, SRZ ;  /* 0x0000000000027805 */ /* 0x001fe2000001ff00 */
[----:B------:R-:W-:Y:S01]  /*5490*/  UISETP.NE.AND UP0, UPT, UR5, URZ, UPT ;  /* 0x000000ff0500728c */ /* 0x000fe2000bf05270 */
[----:B------:R-:W0:Y:S01]  /*54a0*/  LDS R13, [R12+-0xc00] ;  /* 0xfff400000c0d7984 */ /* 0x000e220000000800 */
[----:B------:R-:W-:-:S03]  /*54b0*/  SHF.R.S32.HI R21, RZ, 0x1f, R17 ;  /* 0x0000001fff157819 */ /* 0x000fc60000011411 */
[----:B------:R-:W3:Y:S04]  /*54c0*/  LDS R19, [R12+-0x600] ;  /* 0xfffa00000c137984 */ /* 0x000ee80000000800 */
[----:B--2---:R-:W2:Y:S01]  /*54d0*/  @!P0 LDG.E.64 R2, desc[UR8][R6.64] ;  /* 0x0000000806028981 */ /* 0x004ea2000c1e1b00 */
[----:B------:R-:W-:-:S13]  /*54e0*/  PLOP3.LUT P0, PT, PT, PT, UP0, 0x80, 0x8 ;  /* 0x000000000008781c */ /* 0x000fda0003f0f008 */
[----:B------:R-:W4:Y:S01]  /*54f0*/  @!P0 LDC.64 R8, c[0x0][0x3d0] ;  /* 0x0000f400ff088b82 */ /* 0x000f220000000a00 */
[----:B--2---:R-:W-:-:S05]  /*5500*/  IADD3 R2, P1, PT, R17, R2, RZ ;  /* 0x0000000211027210 */ /* 0x004fca0007f3e0ff */
[----:B------:R-:W-:Y:S01]  /*5510*/  IMAD.X R3, R21, 0x1, R3, P1 ;  /* 0x0000000115037824 */ /* 0x000fe200008e0603 */
[----:B-1----:R-:W-:-:S04]  /*5520*/  LEA R4, P1, R2, UR6, 0x2 ;  /* 0x0000000602047c11 */ /* 0x002fc8000f8210ff */
[----:B------:R-:W-:Y:S02]  /*5530*/  LEA.HI.X R5, R2, UR7, R3, 0x2, P1 ;  /* 0x0000000702057c11 */ /* 0x000fe400088f1403 */
[----:B------:R-:W-:-:S03]  /*5540*/  CS2R R2, SRZ ;  /* 0x0000000000027805 */ /* 0x000fc6000001ff00 */
[----:B0-----:R0:W-:Y:S04]  /*5550*/  STG.E desc[UR8][R4.64], R13 ;  /* 0x0000000d04007986 */ /* 0x0011e8000c101908 */
[----:B----4-:R-:W2:Y:S01]  /*5560*/  @!P0 LDG.E.64 R2, desc[UR8][R8.64] ;  /* 0x0000000808028981 */ /* 0x010ea2000c1e1b00 */
[----:B------:R-:W1:Y:S03]  /*5570*/  @!P0 LDC.64 R10, c[0x0][0x3d0] ;  /* 0x0000f400ff0a8b82 */ /* 0x000e660000000a00 */
[----:B------:R-:W4:Y:S01]  /*5580*/  LDS R13, [R12] ;  /* 0x000000000c0d7984 */ /* 0x000f220000000800 */
[----:B--2---:R-:W-:-:S05]  /*5590*/  IADD3 R2, P1, PT, R17, R2, RZ ;  /* 0x0000000211027210 */ /* 0x004fca0007f3e0ff */
[----:B------:R-:W-:Y:S01]  /*55a0*/  IMAD.X R3, R21, 0x1, R3, P1 ;  /* 0x0000000115037824 */ /* 0x000fe200008e0603 */
[----:B------:R-:W-:-:S04]  /*55b0*/  LEA R6, P1, R2, UR6, 0x2 ;  /* 0x0000000602067c11 */ /* 0x000fc8000f8210ff */
[----:B------:R-:W-:Y:S02]  /*55c0*/  LEA.HI.X R7, R2, UR7, R3, 0x2, P1 ;  /* 0x0000000702077c11 */ /* 0x000fe400088f1403 */
[----:B------:R-:W-:-:S03]  /*55d0*/  CS2R R2, SRZ ;  /* 0x0000000000027805 */ /* 0x000fc6000001ff00 */
[----:B---3--:R-:W-:Y:S04]  /*55e0*/  STG.E desc[UR8][R6.64+0x600], R19 ;  /* 0x0006001306007986 */ /* 0x008fe8000c101908 */
[----:B-1----:R-:W2:Y:S01]  /*55f0*/  @!P0 LDG.E.64 R2, desc[UR8][R10.64] ;  /* 0x000000080a028981 */ /* 0x002ea2000c1e1b00 */
[----:B------:R-:W1:Y:S03]  /*5600*/  @!P0 LDC.64 R8, c[0x0][0x3d0] ;  /* 0x0000f400ff088b82 */ /* 0x000e660000000a00 */
[----:B------:R3:W5:Y:S01]  /*5610*/  LDS R7, [R12+0x600] ;  /* 0x000600000c077984 */ /* 0x0007620000000800 */
[----:B--2---:R-:W-:-:S05]  /*5620*/  IADD3 R2, P1, PT, R17, R2, RZ ;  /* 0x0000000211027210 */ /* 0x004fca0007f3e0ff */
[----:B------:R-:W-:Y:S01]  /*5630*/  IMAD.X R3, R21, 0x1, R3, P1 ;  /* 0x0000000115037824 */ /* 0x000fe200008e0603 */
[----:B0-----:R-:W-:-:S04]  /*5640*/  LEA R4, P1, R2, UR6, 0x2 ;  /* 0x0000000602047c11 */ /* 0x001fc8000f8210ff */
[----:B------:R-:W-:Y:S02]  /*5650*/  LEA.HI.X R5, R2, UR7, R3, 0x2, P1 ;  /* 0x0000000702057c11 */ /* 0x000fe400088f1403 */
[----:B------:R-:W-:-:S03]  /*5660*/  CS2R R2, SRZ ;  /* 0x0000000000027805 */ /* 0x000fc6000001ff00 */
[----:B----4-:R2:W-:Y:S04]  /*5670*/  STG.E desc[UR8][R4.64+0xc00], R13 ;  /* 0x000c000d04007986 */ /* 0x0105e8000c101908 */
[----:B-1----:R-:W4:Y:S01]  /*5680*/  @!P0 LDG.E.64 R2, desc[UR8][R8.64] ;  /* 0x0000000808028981 */ /* 0x002f22000c1e1b00 */
[----:B------:R-:W-:Y:S02]  /*5690*/  VIADD R0, R0, 0x600 ;  /* 0x0000060000007836 */ /* 0x000fe40000000000 */
[----:B---3--:R-:W-:Y:S01]  /*56a0*/  VIADD R12, R12, 0x1800 ;  /* 0x000018000c0c7836 */ /* 0x008fe20000000000 */
[C---:B----4-:R-:W-:Y:S01]  /*56b0*/  IADD3 R6, P1, PT, R17.reuse, R2, RZ ;  /* 0x0000000211067210 */ /* 0x050fe20007f3e0ff */
[----:B------:R-:W-:-:S04]  /*56c0*/  VIADD R17, R17, 0x600 ;  /* 0x0000060011117836 */ /* 0x000fc80000000000 */
[----:B------:R-:W-:Y:S01]  /*56d0*/  IMAD.X R3, R21, 0x1, R3, P1 ;  /* 0x0000000115037824 */ /* 0x000fe200008e0603 */
[----:B------:R-:W-:-:S04]  /*56e0*/  LEA R2, P1, R6, UR6, 0x2 ;  /* 0x0000000606027c11 */ /* 0x000fc8000f8210ff */
[----:B------:R-:W-:Y:S02]  /*56f0*/  LEA.HI.X R3, R6, UR7, R3, 0x2, P1 ;  /* 0x0000000706037c11 */ /* 0x000fe400088f1403 */
[----:B------:R-:W-:-:S03]  /*5700*/  ISETP.GE.AND P1, PT, R0, R15, PT ;  /* 0x0000000f0000720c */ /* 0x000fc60003f26270 */
[----:B-----5:R2:W-:Y:S10]  /*5710*/  STG.E desc[UR8][R2.64+0x1200], R7 ;  /* 0x0012000702007986 */ /* 0x0205f4000c101908 */
[----:B------:R-:W-:Y:S05]  /*5720*/  @!P1 BRA `(.L_x_128) ;  /* 0xfffffffc00509947 */ /* 0x000fea000383ffff */
[----:B------:R-:W-:Y:S05]  /*5730*/  EXIT ;  /* 0x000000000000794d */ /* 0x000fea0003800000 */
.L_x_0:
[----:B------:R-:W0:Y:S01]  /*5740*/  LDCU UR7, c[0x0][0x3ac] ;  /* 0x00007580ff0777ac */ /* 0x000e220008000800 */
[----:B------:R-:W-:Y:S01]  /*5750*/  ISETP.NE.AND P0, PT, R40, RZ, PT ;  /* 0x000000ff2800720c */ /* 0x000fe20003f05270 */
[----:B------:R-:W-:Y:S01]  /*5760*/  BSSY.RECONVERGENT B1, `(.L_x_129) ;  /* 0x0000668000017945 */ /* 0x000fe20003800200 */
[----:B0-----:R-:W-:-:S11]  /*5770*/  IADD3 R43, PT, PT, -R2, UR7, RZ ;  /* 0x00000007022b7c10 */ /* 0x001fd6000fffe1ff */
        /* <DEDUP_REMOVED lines=10> */
[----:B------:R-:W-:-:S04]  /*5820*/  IMAD R11, R4, 0x11, R3 ;  /* 0x00000011040b7824 */ /* 0x000fc800078e0203 */
[C---:B------:R-:W-:Y:S01]  /*5830*/  VIADD R4, R11.reuse, 0x20 ;  /* 0x000000200b047836 */ /* 0x040fe20000000000 */
[C---:B------:R-:W-:Y:S01]  /*5840*/  IADD3 R3, P0, P1, R11.reuse, UR4, R2 ;  /* 0x000000040b037c10 */ /* 0x040fe2000f91e002 */
[C---:B------:R-:W-:Y:S01]  /*5850*/  VIADD R6, R11.reuse, 0x40 ;  /* 0x000000400b067836 */ /* 0x040fe20000000000 */
[CC--:B------:R-:W-:Y:S01]  /*5860*/  ISETP.GE.AND P2, PT, R11.reuse, R43.reuse, PT ;  /* 0x0000002b0b00720c */ /* 0x0c0fe20003f46270 */
[C---:B------:R-:W-:Y:S01]  /*5870*/  VIADD R12, R11.reuse, 0xc0 ;  /* 0x000000c00b0c7836 */ /* 0x040fe20000000000 */
[-C--:B------:R-:W-:Y:S01]  /*5880*/  ISETP.GE.AND P3, PT, R4, R43.reuse, PT ;  /* 0x0000002b0400720c */ /* 0x080fe20003f66270 */
[C---:B------:R-:W-:Y:S01]  /*5890*/  VIADD R4, R11.reuse, 0x60 ;  /* 0x000000600b047836 */ /* 0x040fe20000000000 */
[-C--:B------:R-:W-:Y:S01]  /*58a0*/  ISETP.GE.AND P4, PT, R6, R43.reuse, PT ;  /* 0x0000002b0600720c */ /* 0x080fe20003f86270 */
[C---:B------:R-:W-:Y:S01]  /*58b0*/  VIADD R6, R11.reuse, 0xa0 ;  /* 0x000000a00b067836 */ /* 0x040fe20000000000 */
[----:B------:R-:W-:Y:S02]  /*58c0*/  IADD3.X R24, PT, PT, RZ, UR5, RZ, P0, P1 ;  /* 0x00000005ff187c10 */ /* 0x000fe400087e24ff */
[----:B------:R-:W-:Y:S01]  /*58d0*/  ISETP.GE.AND P5, PT, R4, R43, PT ;  /* 0x0000002b0400720c */ /* 0x000fe20003fa6270 */
[----:B------:R-:W-:Y:S01]  /*58e0*/  VIADD R4, R11, 0x80 ;  /* 0x000000800b047836 */ /* 0x000fe20000000000 */
[----:B---3--:R-:W-:-:S02]  /*58f0*/  LEA R2, P0, R3, UR12, 0x2 ;  /* 0x0000000c03027c11 */ /* 0x008fc4000f8010ff */
[-C--:B------:R-:W-:Y:S02]  /*5900*/  ISETP.GE.AND P1, PT, R12, R43.reuse, PT ;  /* 0x0000002b0c00720c */ /* 0x080fe40003f26270 */
[----:B------:R-:W-:Y:S02]  /*5910*/  LEA.HI.X R3, R3, UR13, R24, 0x2, P0 ;  /* 0x0000000d03037c11 */ /* 0x000fe400080f1418 */
[-C--:B------:R-:W-:Y:S01]  /*5920*/  ISETP.GE.AND P6, PT, R4, R43.reuse, PT ;  /* 0x0000002b0400720c */ /* 0x080fe20003fc6270 */
[C---:B------:R-:W-:Y:S01]  /*5930*/  VIADD R4, R11.reuse, 0xe0 ;  /* 0x000000e00b047836 */ /* 0x040fe20000000000 */
[-C--:B------:R-:W-:Y:S01]  /*5940*/  ISETP.GE.AND P0, PT, R6, R43.reuse, PT ;  /* 0x0000002b0600720c */ /* 0x080fe20003f06270 */
[C---:B------:R-:W-:Y:S01]  /*5950*/  VIADD R6, R11.reuse, 0x100 ;  /* 0x000001000b067836 */ /* 0x040fe20000000000 */
[----:B------:R-:W2:Y:S02]  /*5960*/  @!P2 LDG.E R0, desc[UR8][R2.64] ;  /* 0x000000080200a981 */ /* 0x000ea4000c1e1900 */
[-C--:B------:R-:W-:Y:S01]  /*5970*/  ISETP.GE.AND P2, PT, R4, R43.reuse, PT ;  /* 0x0000002b0400720c */ /* 0x080fe20003f46270 */
[C---:B------:R-:W-:Y:S01]  /*5980*/  VIADD R4, R11.reuse, 0x120 ;  /* 0x000001200b047836 */ /* 0x040fe20000000000 */
[----:B------:R-:W3:Y:S01]  /*5990*/  @!P3 LDG.E R5, desc[UR8][R2.64+0x80] ;  /* 0x000080080205b981 */ /* 0x000ee2000c1e1900 */
[----:B------:R-:W-:Y:S01]  /*59a0*/  ISETP.GE.AND P3, PT, R6, R43, PT ;  /* 0x0000002b0600720c */ /* 0x000fe20003f66270 */
[----:B------:R-:W-:-:S02]  /*59b0*/  VIADD R6, R11, 0x140 ;  /* 0x000001400b067836 */ /* 0x000fc40000000000 */
[----:B------:R-:W4:Y:S01]  /*59c0*/  @!P4 LDG.E R7, desc[UR8][R2.64+0x100] ;  /* 0x000100080207c981 */ /* 0x000f22000c1e1900 */
[-C--:B------:R-:W-:Y:S01]  /*59d0*/  ISETP.GE.AND P4, PT, R4, R43.reuse, PT ;  /* 0x0000002b0400720c */ /* 0x080fe20003f86270 */
[C---:B------:R-:W-:Y:S02]  /*59e0*/  VIADD R4, R11.reuse, 0x160 ;  /* 0x000001600b047836 */ /* 0x040fe40000000000 */
[----:B------:R-:W5:Y:S01]  /*59f0*/  @!P5 LDG.E R8, desc[UR8][R2.64+0x180] ;  /* 0x000180080208d981 */ /* 0x000f62000c1e1900 */
[-C--:B------:R-:W-:Y:S01]  /*5a00*/  ISETP.GE.AND P5, PT, R6, R43.reuse, PT ;  /* 0x0000002b0600720c */ /* 0x080fe20003fa6270 */
[C---:B------:R-:W-:Y:S02]  /*5a10*/  VIADD R6, R11.reuse, 0x180 ;  /* 0x000001800b067836 */ /* 0x040fe40000000000 */
[----:B------:R-:W5:Y:S01]  /*5a20*/  @!P6 LDG.E R9, desc[UR8][R2.64+0x200] ;  /* 0x000200080209e981 */ /* 0x000f62000c1e1900 */
[----:B------:R-:W-:Y:S01]  /*5a30*/  ISETP.GE.AND P6, PT, R4, R43, PT ;  /* 0x0000002b0400720c */ /* 0x000fe20003fc6270 */
[----:B------:R-:W-:-:S02]  /*5a40*/  VIADD R4, R11, 0x1a0 ;  /* 0x000001a00b047836 */ /* 0x000fc40000000000 */
[----:B------:R-:W5:Y:S01]  /*5a50*/  @!P0 LDG.E R10, desc[UR8][R2.64+0x280] ;  /* 0x00028008020a8981 */ /* 0x000f62000c1e1900 */
        /* <DEDUP_REMOVED lines=9> */
[----:B------:R-:W-:-:S03]  /*5af0*/  ISETP.GE.AND P3, PT, R4, R43, PT ;  /* 0x0000002b0400720c */ /* 0x000fc60003f66270 */
[----:B------:R-:W5:Y:S01]  /*5b00*/  @!P4 LDG.E R16, desc[UR8][R2.64+0x480] ;  /* 0x000480080210c981 */ /* 0x000f62000c1e1900 */
[----:B------:R-:W-:-:S03]  /*5b10*/  ISETP.GE.AND P4, PT, R6, R43, PT ;  /* 0x0000002b0600720c */ /* 0x000fc60003f86270 */
[----:B------:R-:W5:Y:S04]  /*5b20*/  @!P5 LDG.E R17, desc[UR8][R2.64+0x500] ;  /* 0x000500080211d981 */ /* 0x000f68000c1e1900 */
[----:B------:R-:W5:Y:S04]  /*5b30*/  @!P6 LDG.E R18, desc[UR8][R2.64+0x580] ;  /* 0x000580080212e981 */ /* 0x000f68000c1e1900 */
[----:B------:R-:W5:Y:S04]  /*5b40*/  @!P0 LDG.E R19, desc[UR8][R2.64+0x600] ;  /* 0x0006000802138981 */ /* 0x000f68000c1e1900 */
[----:B------:R-:W5:Y:S04]  /*5b50*/  @!P1 LDG.E R20, desc[UR8][R2.64+0x680] ;  /* 0x0006800802149981 */ /* 0x000f68000c1e1900 */
[----:B------:R-:W5:Y:S04]  /*5b60*/  @!P2 LDG.E R21, desc[UR8][R2.64+0x700] ;  /* 0x000700080215a981 */ /* 0x000f68000c1e1900 */
[----:B------:R-:W5:Y:S04]  /*5b70*/  @!P3 LDG.E R22, desc[UR8][R2.64+0x780] ;  /* 0x000780080216b981 */ /* 0x000f68000c1e1900 */
[----:B------:R-:W5:Y:S01]  /*5b80*/  @!P4 LDG.E R23, desc[UR8][R2.64+0x800] ;  /* 0x000800080217c981 */ /* 0x000f62000c1e1900 */
[----:B------:R-:W0:Y:S01]  /*5b90*/  S2UR UR5, SR_CgaCtaId ;  /* 0x00000000000579c3 */ /* 0x000e220000008800 */
[----:B------:R-:W-:Y:S01]  /*5ba0*/  SHF.R.U32.HI R11, RZ, 0x5, R49 ;  /* 0x00000005ff0b7819 */ /* 0x000fe20000011631 */
[----:B------:R-:W-:Y:S01]  /*5bb0*/  UMOV UR4, 0x400 ;  /* 0x0000040000047882 */ /* 0x000fe20000000000 */
[----:B------:R-:W1:Y:S01]  /*5bc0*/  S2R R12, SR_LANEID ;  /* 0x00000000000c7919 */ /* 0x000e620000000000 */
[----:B------:R-:W-:Y:S01]  /*5bd0*/  LOP3.LUT R37, R37, 0xfffffffd, RZ, 0xc0, !PT ;  /* 0xfffffffd25257812 */ /* 0x000fe200078ec0ff */
[----:B------:R-:W-:Y:S01]  /*5be0*/  IMAD.MOV.U32 R25, RZ, RZ, 0x2 ;  /* 0x00000002ff197424 */ /* 0x000fe200078e00ff */
[----:B------:R-:W-:Y:S01]  /*5bf0*/  BSSY.RECONVERGENT B0, `(.L_x_131) ;  /* 0x0000290000007945 */ /* 0x000fe20003800200 */
[----:B0-----:R-:W-:Y:S01]  /*5c00*/  ULEA UR4, UR5, UR4, 0x18 ;  /* 0x0000000405047291 */ /* 0x001fe2000f8ec0ff */
[----:B-1----:R-:W-:-:S05]  /*5c10*/  IMAD R4, R11, 0x220, R12 ;  /* 0x000002200b047824 */ /* 0x002fca00078e020c */
[----:B------:R-:W-:-:S05]  /*5c20*/  LEA R4, R4, UR4, 0x2 ;  /* 0x0000000404047c11 */ /* 0x000fca000f8e10ff */
[----:B--2---:R-:W-:Y:S04]  /*5c30*/  STS [R4], R0 ;  /* 0x0000000004007388 */ /* 0x004fe80000000800 */
[----:B---3--:R-:W-:Y:S04]  /*5c40*/  STS [R4+0x80], R5 ;  /* 0x0000800504007388 */ /* 0x008fe80000000800 */
[----:B----4-:R-:W-:Y:S04]  /*5c50*/  STS [R4+0x100], R7 ;  /* 0x0001000704007388 */ /* 0x010fe80000000800 */
[----:B-----5:R-:W-:Y:S04]  /*5c60*/  STS [R4+0x180], R8 ;  /* 0x0001800804007388 */ /* 0x020fe80000000800 */
[----:B------:R-:W-:Y:S04]  /*5c70*/  STS [R4+0x200], R9 ;  /* 0x0002000904007388 */ /* 0x000fe80000000800 */
[----:B------:R-:W-:Y:S04]  /*5c80*/  STS [R4+0x280], R10 ;  /* 0x0002800a04007388 */ /* 0x000fe80000000800 */
[----:B------:R0:W-:Y:S04]  /*5c90*/  STS [R4+0x300], R13 ;  /* 0x0003000d04007388 */ /* 0x0001e80000000800 */
[----:B------:R1:W-:Y:S04]  /*5ca0*/  STS [R4+0x380], R14 ;  /* 0x0003800e04007388 */ /* 0x0003e80000000800 */
[----:B------:R-:W-:Y:S01]  /*5cb0*/  STS [R4+0x400], R15 ;  /* 0x0004000f04007388 */ /* 0x000fe20000000800 */
[----:B0-----:R-:W-:-:S03]  /*5cc0*/  IMAD R13, R12, 0x40, R4 ;  /* 0x000000400c0d7824 */ /* 0x001fc600078e0204 */
[----:B------:R0:W-:Y:S01]  /*5cd0*/  STS [R4+0x480], R16 ;  /* 0x0004801004007388 */ /* 0x0001e20000000800 */
[----:B-1----:R-:W-:-:S03]  /*5ce0*/  IMAD R14, R49, 0x11, RZ ;  /* 0x00000011310e7824 */ /* 0x002fc600078e02ff */
[----:B------:R-:W-:Y:S01]  /*5cf0*/  STS [R4+0x500], R17 ;  /* 0x0005001104007388 */ /* 0x000fe20000000800 */
[----:B------:R-:W-:-:S03]  /*5d00*/  VIADD R0, R14, 0x1 ;  /* 0x000000010e007836 */ /* 0x000fc60000000000 */
[----:B------:R-:W-:Y:S01]  /*5d10*/  STS [R4+0x580], R18 ;  /* 0x0005801204007388 */ /* 0x000fe20000000800 */
[C---:B------:R-:W-:Y:S02]  /*5d20*/  VIADD R6, R14.reuse, 0x7 ;  /* 0x000000070e067836 */ /* 0x040fe40000000000 */
[C---:B------:R-:W-:Y:S01]  /*5d30*/  VIADD R8, R14.reuse, 0x9 ;  /* 0x000000090e087836 */ /* 0x040fe20000000000 */
[----:B------:R-:W-:Y:S01]  /*5d40*/  STS [R4+0x600], R19 ;  /* 0x0006001304007388 */ /* 0x000fe20000000800 */
[C---:B------:R-:W-:Y:S02]  /*5d50*/  VIADD R10, R14.reuse, 0xb ;  /* 0x0000000b0e0a7836 */ /* 0x040fe40000000000 */
[----:B0-----:R-:W-:Y:S01]  /*5d60*/  VIADD R16, R14, 0xc ;  /* 0x0000000c0e107836 */ /* 0x001fe20000000000 */
[----:B------:R-:W-:Y:S04]  /*5d70*/  STS [R4+0x680], R20 ;  /* 0x0006801404007388 */ /* 0x000fe80000000800 */
[----:B------:R-:W-:Y:S04]  /*5d80*/  STS [R4+0x700], R21 ;  /* 0x0007001504007388 */ /* 0x000fe80000000800 */
[----:B------:R-:W-:Y:S04]  /*5d90*/  STS [R4+0x780], R22 ;  /* 0x0007801604007388 */ /* 0x000fe80000000800 */
[----:B------:R0:W-:Y:S01]  /*5da0*/  STS [R4+0x800], R23 ;  /* 0x0008001704007388 */ /* 0x0001e20000000800 */
[----:B------:R-:W-:-:S03]  /*5db0*/  NOP ;  /* 0x0000000000007918 */ /* 0x000fc60000000000 */
[----:B------:R-:W1:Y:S01]  /*5dc0*/  LDS R45, [R13+0x4] ;  /* 0x000004000d2d7984 */ /* 0x000e620000000800 */
[----:B0-----:R-:W-:-:S03]  /*5dd0*/  VIADD R4, R14, 0x3 ;  /* 0x000000030e047836 */ /* 0x001fc60000000000 */
[----:B------:R-:W0:Y:S04]  /*5de0*/  LDS R47, [R13] ;  /* 0x000000000d2f7984 */ /* 0x000e280000000800 */
[----:B------:R-:W2:Y:S04]  /*5df0*/  LDS R41, [R13+0x8] ;  /* 0x000008000d297984 */ /* 0x000ea80000000800 */
[----:B------:R-:W3:Y:S04]  /*5e00*/  LDS R38, [R13+0xc] ;  /* 0x00000c000d267984 */ /* 0x000ee80000000800 */
[----:B------:R-:W4:Y:S04]  /*5e10*/  LDS R42, [R13+0x10] ;  /* 0x000010000d2a7984 */ /* 0x000f280000000800 */
[----:B------:R-:W5:Y:S04]  /*5e20*/  LDS R44, [R13+0x14] ;  /* 0x000014000d2c7984 */ /* 0x000f680000000800 */
[----:B------:R-:W5:Y:S04]  /*5e30*/  LDS R40, [R13+0x18] ;  /* 0x000018000d287984 */ /* 0x000f680000000800 */
[----:B------:R-:W5:Y:S04]  /*5e40*/  LDS R3, [R13+0x24] ;  /* 0x000024000d037984 */ /* 0x000f680000000800 */
[----:B------:R-:W5:Y:S01]  /*5e50*/  LDS R5, [R13+0x2c] ;  /* 0x00002c000d057984 */ /* 0x000f620000000800 */
[----:B-1----:R-:W-:-:S02]  /*5e60*/  ISETP.NE.AND P1, PT, R45, -0x1, PT ;  /* 0xffffffff2d00780c */ /* 0x002fc40003f25270 */
[----:B0-----:R-:W-:Y:S02]  /*5e70*/  ISETP.NE.AND P0, PT, R47, -0x1, PT ;  /* 0xffffffff2f00780c */ /* 0x001fe40003f05270 */
[-C--:B------:R-:W-:Y:S01]  /*5e80*/  ISETP.GE.OR P6, PT, R0, R43.reuse, P1 ;  /* 0x0000002b0000720c */ /* 0x080fe20000fc6670 */
[C---:B------:R-:W-:Y:S01]  /*5e90*/  VIADD R0, R14.reuse, 0x2 ;  /* 0x000000020e007836 */ /* 0x040fe20000000000 */
[-C--:B------:R-:W-:Y:S02]  /*5ea0*/  ISETP.GE.OR P0, PT, R14, R43.reuse, P0 ;  /* 0x0000002b0e00720c */ /* 0x080fe40000706670 */
[----:B--2---:R-:W-:Y:S02]  /*5eb0*/  ISETP.NE.AND P1, PT, R41, -0x1, PT ;  /* 0xffffffff2900780c */ /* 0x004fe40003f25270 */
[----:B------:R-:W-:Y:S02]  /*5ec0*/  SEL R2, RZ, 0x1, !P0 ;  /* 0x00000001ff027807 */ /* 0x000fe40004000000 */
[----:B------:R-:W-:-:S02]  /*5ed0*/  ISETP.GE.OR P5, PT, R0, R43, P1 ;  /* 0x0000002b0000720c */ /* 0x000fc40000fa6670 */
[----:B---3--:R-:W-:Y:S01]  /*5ee0*/  ISETP.NE.AND P1, PT, R38, -0x1, PT ;  /* 0xffffffff2600780c */ /* 0x008fe20003f25270 */
[----:B------:R-:W0:Y:S01]  /*5ef0*/  LDS R0, [R13+0x1c] ;  /* 0x00001c000d007984 */ /* 0x000e220000000800 */
[----:B------:R-:W-:Y:S02]  /*5f00*/  P2R R17, PR, RZ, 0x1 ;  /* 0x00000001ff117803 */ /* 0x000fe40000000000 */
[----:B------:R-:W-:Y:S01]  /*5f10*/  @P6 LOP3.LUT R37, R37, 0x2, RZ, 0xfc, !PT ;  /* 0x0000000225256812 */ /* 0x000fe200078efcff */
[----:B------:R-:W-:Y:S01]  /*5f20*/  @!P0 IMAD.MOV R25, RZ, RZ, 0x1 ;  /* 0x00000001ff198424 */ /* 0x000fe200078e02ff */
[-C--:B------:R-:W-:Y:S01]  /*5f30*/  ISETP.GE.OR P0, PT, R4, R43.reuse, P1 ;  /* 0x0000002b0400720c */ /* 0x080fe20000f06670 */
[----:B------:R-:W-:Y:S01]  /*5f40*/  @!P6 IMAD.MOV R25, RZ, RZ, R2 ;  /* 0x000000ffff19e224 */ /* 0x000fe200078e0202 */
[----:B------:R-:W-:Y:S01]  /*5f50*/  LOP3.LUT R37, R37, 0xfffffffb, RZ, 0xc0, !PT ;  /* 0xfffffffb25257812 */ /* 0x000fe200078ec0ff */
[----:B------:R-:W-:Y:S01]  /*5f60*/  VIADD R4, R14, 0x4 ;  /* 0x000000040e047836 */ /* 0x000fe20000000000 */
[----:B----4-:R-:W-:Y:S01]  /*5f70*/  ISETP.NE.AND P1, PT, R42, -0x1, PT ;  /* 0xffffffff2a00780c */ /* 0x010fe20003f25270 */
[----:B------:R-:W1:Y:S01]  /*5f80*/  LDS R2, [R13+0x20] ;  /* 0x000020000d027984 */ /* 0x000e620000000800 */
[----:B------:R-:W-:Y:S01]  /*5f90*/  @P5 LOP3.LUT R37, R37, 0x4, RZ, 0xfc, !PT ;  /* 0x0000000425255812 */ /* 0x000fe200078efcff */
[----:B------:R-:W-:Y:S01]  /*5fa0*/  VIADD R39, R25, 0x1 ;  /* 0x0000000119277836 */ /* 0x000fe20000000000 */
[-C--:B------:R-:W-:Y:S01]  /*5fb0*/  ISETP.GE.OR P2, PT, R4, R43.reuse, P1 ;  /* 0x0000002b0400720c */ /* 0x080fe20000f46670 */
[----:B------:R-:W-:Y:S01]  /*5fc0*/  @!P5 IMAD.MOV R39, RZ, RZ, R25 ;  /* 0x000000ffff27d224 */ /* 0x000fe200078e0219 */
[----:B------:R-:W-:Y:S01]  /*5fd0*/  LOP3.LUT R37, R37, 0xfffffff7, RZ, 0xc0, !PT ;  /* 0xfffffff725257812 */ /* 0x000fe200078ec0ff */
[----:B------:R-:W-:Y:S01]  /*5fe0*/  VIADD R4, R14, 0x5 ;  /* 0x000000050e047836 */ /* 0x000fe20000000000 */
[----:B-----5:R-:W-:Y:S01]  /*5ff0*/  ISETP.NE.AND P1, PT, R44, -0x1, PT ;  /* 0xffffffff2c00780c */ /* 0x020fe20003f25270 */
[----:B------:R-:W-:Y:S01]  /*6000*/  VIADD R24, R39, 0x1 ;  /* 0x0000000127187836 */ /* 0x000fe20000000000 */
[----:B------:R-:W-:Y:S01]  /*6010*/  @P0 LOP3.LUT R37, R37, 0x8, RZ, 0xfc, !PT ;  /* 0x0000000825250812 */ /* 0x000fe200078efcff */
[----:B------:R-:W-:Y:S01]  /*6020*/  @!P0 IMAD.MOV R24, RZ, RZ, R39 ;  /* 0x000000ffff188224 */ /* 0x000fe200078e0227 */
[-C--:B------:R-:W-:Y:S01]  /*6030*/  ISETP.GE.OR P0, PT, R4, R43.reuse, P1 ;  /* 0x0000002b0400720c */ /* 0x080fe20000f06670 */
[----:B------:R-:W-:Y:S01]  /*6040*/  VIADD R4, R14, 0x6 ;  /* 0x000000060e047836 */ /* 0x000fe20000000000 */
[----:B------:R-:W-:Y:S01]  /*6050*/  ISETP.NE.AND P1, PT, R40, -0x1, PT ;  /* 0xffffffff2800780c */ /* 0x000fe20003f25270 */
[----:B------:R-:W-:Y:S01]  /*6060*/  VIADD R53, R24, 0x1 ;  /* 0x0000000118357836 */ /* 0x000fe20000000000 */
[----:B------:R-:W-:Y:S01]  /*6070*/  LOP3.LUT R37, R37, 0xffffffef, RZ, 0xc0, !PT ;  /* 0xffffffef25257812 */ /* 0x000fe200078ec0ff */
[----:B------:R-:W-:Y:S01]  /*6080*/  @!P2 IMAD.MOV R53, RZ, RZ, R24 ;  /* 0x000000ffff35a224 */ /* 0x000fe200078e0218 */
[----:B------:R-:W-:-:S02]  /*6090*/  ISETP.GE.OR P1, PT, R4, R43, P1 ;  /* 0x0000002b0400720c */ /* 0x000fc40000f26670 */
[----:B------:R-:W2:Y:S01]  /*60a0*/  LDS R4, [R13+0x28] ;  /* 0x000028000d047984 */ /* 0x000ea20000000800 */
[----:B------:R-:W-:Y:S01]  /*60b0*/  @P2 LOP3.LUT R37, R37, 0x10, RZ, 0xfc, !PT ;  /* 0x0000001025252812 */ /* 0x000fe200078efcff */
[----:B------:R-:W-:Y:S01]  /*60c0*/  VIADD R51, R53, 0x1 ;  /* 0x0000000135337836 */ /* 0x000fe20000000000 */
[----:B------:R-:W-:Y:S02]  /*60d0*/  ISETP.NE.AND P3, PT, R3, -0x1, PT ;  /* 0xffffffff0300780c */ /* 0x000fe40003f65270 */
[----:B------:R-:W-:Y:S01]  /*60e0*/  LOP3.LUT R37, R37, 0xffffffbf, RZ, 0xc0, !PT ;  /* 0xffffffbf25257812 */ /* 0x000fe200078ec0ff */
[----:B------:R-:W-:Y:S01]  /*60f0*/  @!P0 IMAD.MOV R51, RZ, RZ, R53 ;  /* 0x000000ffff338224 */ /* 0x000fe200078e0235 */
[----:B------:R-:W-:Y:S02]  /*6100*/  ISETP.NE.AND P4, PT, R5, -0x1, PT ;  /* 0xffffffff0500780c */ /* 0x000fe40003f85270 */
[----:B------:R-:W-:Y:S01]  /*6110*/  @P0 LOP3.LUT R37, R37, 0x40, RZ, 0xfc, !PT ;  /* 0x0000004025250812 */ /* 0x000fe200078efcff */
[----:B------:R-:W-:Y:S01]  /*6120*/  VIADD R7, R51, 0x1 ;  /* 0x0000000133077836 */ /* 0x000fe20000000000 */
[----:B0-----:R-:W-:Y:S01]  /*6130*/  ISETP.NE.AND P2, PT, R0, -0x1, PT ;  /* 0xffffffff0000780c */ /* 0x001fe20003f45270 */
[----:B------:R-:W-:Y:S01]  /*6140*/  @!P1 IMAD.MOV R7, RZ, RZ, R51 ;  /* 0x000000ffff079224 */ /* 0x000fe200078e0233 */
[----:B------:R-:W-:-:S02]  /*6150*/  LOP3.LUT R37, R37, 0xfffffeff, RZ, 0xc0, !PT ;  /* 0xfffffeff25257812 */ /* 0x000fc400078ec0ff */
[-C--:B------:R-:W-:Y:S01]  /*6160*/  ISETP.GE.OR P0, PT, R6, R43.reuse, P2 ;  /* 0x0000002b0600720c */ /* 0x080fe20001706670 */
[----:B------:R-:W-:Y:S01]  /*6170*/  VIADD R6, R14, 0x8 ;  /* 0x000000080e067836 */ /* 0x000fe20000000000 */
[----:B------:R-:W-:Y:S01]  /*6180*/  ISETP.GE.OR P4, PT, R10, R43, P4 ;  /* 0x0000002b0a00720c */ /* 0x000fe20002786670 */
[----:B------:R-:W-:Y:S01]  /*6190*/  VIADD R27, R7, 0x1 ;  /* 0x00000001071b7836 */ /* 0x000fe20000000000 */
[----:B------:R-:W-:Y:S01]  /*61a0*/  LDS R10, [R13+0x40] ;  /* 0x000040000d0a7984 */ /* 0x000fe20000000800 */
[----:B-1----:R-:W-:-:S04]  /*61b0*/  ISETP.NE.AND P2, PT, R2, -0x1, PT ;  /* 0xffffffff0200780c */ /* 0x002fc80003f45270 */
[-C--:B------:R-:W-:Y:S02]  /*61c0*/  ISETP.GE.OR P2, PT, R6, R43.reuse, P2 ;  /* 0x0000002b0600720c */ /* 0x080fe40001746670 */
[----:B------:R-:W0:Y:S02]  /*61d0*/  LDS R6, [R13+0x30] ;  /* 0x000030000d067984 */ /* 0x000e240000000800 */
[----:B------:R-:W-:Y:S01]  /*61e0*/  @P0 LOP3.LUT R37, R37, 0x100, RZ, 0xfc, !PT ;  /* 0x0000010025250812 */ /* 0x000fe200078efcff */
[----:B------:R-:W-:Y:S01]  /*61f0*/  @!P0 IMAD.MOV R27, RZ, RZ, R7 ;  /* 0x000000ffff1b8224 */ /* 0x000fe200078e0207 */
[----:B------:R-:W-:Y:S01]  /*6200*/  ISETP.GE.OR P0, PT, R8, R43, P3 ;  /* 0x0000002b0800720c */ /* 0x000fe20001f06670 */
[----:B------:R-:W1:Y:S01]  /*6210*/  LDS R7, [R13+0x34] ;  /* 0x000034000d077984 */ /* 0x000e620000000800 */
[----:B------:R-:W-:Y:S01]  /*6220*/  VIADD R8, R14, 0xa ;  /* 0x0000000a0e087836 */ /* 0x000fe20000000000 */
[----:B------:R-:W-:Y:S01]  /*6230*/  LOP3.LUT R37, R37, 0xfffffdff, RZ, 0xc0, !PT ;  /* 0xfffffdff25257812 */ /* 0x000fe200078ec0ff */
[----:B------:R-:W-:-:S03]  /*6240*/  VIADD R9, R27, 0x1 ;  /* 0x000000011b097836 */ /* 0x000fc60000000000 */
[----:B------:R-:W-:Y:S01]  /*6250*/  @!P2 IMAD.MOV R9, RZ, RZ, R27 ;  /* 0x000000ffff09a224 */ /* 0x000fe200078e021b */
[----:B--2---:R-:W-:-:S03]  /*6260*/  ISETP.NE.AND P3, PT, R4, -0x1, PT ;  /* 0xffffffff0400780c */ /* 0x004fc60003f65270 */
[----:B------:R-:W-:Y:S02]  /*6270*/  VIADD R35, R9, 0x1 ;  /* 0x0000000109237836 */ /* 0x000fe40000000000 */
[----:B------:R-:W-:Y:S01]  /*6280*/  @P0 LOP3.LUT R37, R37, 0x200, RZ, 0xfc, !PT ;  /* 0x0000020025250812 */ /* 0x000fe200078efcff */
[----:B------:R-:W-:Y:S01]  /*6290*/  @!P0 IMAD.MOV R35, RZ, RZ, R9 ;  /* 0x000000ffff238224 */ /* 0x000fe200078e0209 */
[----:B------:R-:W-:Y:S01]  /*62a0*/  ISETP.GE.OR P3, PT, R8, R43, P3 ;  /* 0x0000002b0800720c */ /* 0x000fe20001f66670 */
[----:B------:R-:W2:Y:S01]  /*62b0*/  LDS R9, [R13+0x3c] ;  /* 0x00003c000d097984 */ /* 0x000ea20000000800 */
[----:B------:R-:W-:Y:S01]  /*62c0*/  LOP3.LUT R37, R37, 0xfffffbff, RZ, 0xc0, !PT ;  /* 0xfffffbff25257812 */ /* 0x000fe200078ec0ff */
[----:B------:R-:W-:Y:S02]  /*62d0*/  VIADD R15, R35, 0x1 ;  /* 0x00000001230f7836 */ /* 0x000fe40000000000 */
[----:B------:R-:W3:Y:S08]  /*62e0*/  LDS R8, [R13+0x38] ;  /* 0x000038000d087984 */ /* 0x000ef00000000800 */
[----:B------:R-:W-:-:S04]  /*62f0*/  @!P3 IMAD.MOV R15, RZ, RZ, R35 ;  /* 0x000000ffff0fb224 */ /* 0x000fc800078e0223 */
[----:B------:R-:W-:Y:S02]  /*6300*/  VIADD R18, R15, 0x1 ;  /* 0x000000010f127836 */ /* 0x000fe40000000000 */
[----:B------:R-:W-:Y:S01]  /*6310*/  @!P4 IMAD.MOV R18, RZ, RZ, R15 ;  /* 0x000000ffff12c224 */ /* 0x000fe200078e020f */
[----:B------:R-:W-:Y:S01]  /*6320*/  BAR.SYNC.DEFER_BLOCKING 0x0 ;  /* 0x0000000000007b1d */ /* 0x000fe20000010000 */
[----:B0-----:R-:W-:Y:S02]  /*6330*/  ISETP.NE.AND P5, PT, R6, -0x1, PT ;  /* 0xffffffff0600780c */ /* 0x001fe40003fa5270 */
[----:B------:R-:W-:Y:S02]  /*6340*/  VIADD R29, R18, 0x1 ;  /* 0x00000001121d7836 */ /* 0x000fe40000000000 */
[----:B------:R-:W-:Y:S01]  /*6350*/  ISETP.GE.OR P6, PT, R16, R43, P5 ;  /* 0x0000002b1000720c */ /* 0x000fe20002fc6670 */
[----:B------:R-:W-:Y:S01]  /*6360*/  VIADD R16, R14, 0xd ;  /* 0x0000000d0e107836 */ /* 0x000fe20000000000 */
[----:B-1----:R-:W-:-:S04]  /*6370*/  ISETP.NE.AND P5, PT, R7, -0x1, PT ;  /* 0xffffffff0700780c */ /* 0x002fc80003fa5270 */
[----:B------:R-:W-:Y:S01]  /*6380*/  ISETP.GE.OR P0, PT, R16, R43, P5 ;  /* 0x0000002b1000720c */ /* 0x000fe20002f06670 */
[----:B------:R-:W-:-:S06]  /*6390*/  VIADD R16, R14, 0xe ;  /* 0x0000000e0e107836 */ /* 0x000fcc0000000000 */
[----:B------:R-:W-:Y:S01]  /*63a0*/  @P6 LOP3.LUT R37, R37, 0x400, RZ, 0xfc, !PT ;  /* 0x0000040025256812 */ /* 0x000fe200078efcff */
[----:B------:R-:W-:Y:S01]  /*63b0*/  @!P6 IMAD.MOV R29, RZ, RZ, R18 ;  /* 0x000000ffff1de224 */ /* 0x000fe200078e0212 */
[----:B--2---:R-:W-:Y:S02]  /*63c0*/  ISETP.NE.AND P6, PT, R9, -0x1, PT ;  /* 0xffffffff0900780c */ /* 0x004fe40003fc5270 */
[----:B------:R-:W-:Y:S01]  /*63d0*/  LOP3.LUT R37, R37, 0xffffff7f, RZ, 0xc0, !PT ;  /* 0xffffff7f25257812 */ /* 0x000fe200078ec0ff */
[----:B------:R-:W-:Y:S01]  /*63e0*/  VIADD R31, R29, 0x1 ;  /* 0x000000011d1f7836 */ /* 0x000fe20000000000 */
[----:B---3--:R-:W-:Y:S01]  /*63f0*/  ISETP.NE.AND P5, PT, R8, -0x1, PT ;  /* 0xffffffff0800780c */ /* 0x008fe20003fa5270 */
[----:B------:R-:W-:Y:S01]  /*6400*/  @!P0 IMAD.MOV R31, RZ, RZ, R29 ;  /* 0x000000ffff1f8224 */ /* 0x000fe200078e021d */
[----:B------:R-:W-:Y:S02]  /*6410*/  @P0 LOP3.LUT R37, R37, 0x80, RZ, 0xfc, !PT ;  /* 0x0000008025250812 */ /* 0x000fe400078efcff */
[----:B------:R-:W-:Y:S01]  /*6420*/  ISETP.GE.OR P5, PT, R16, R43, P5 ;  /* 0x0000002b1000720c */ /* 0x000fe20002fa6670 */
[C---:B------:R-:W-:Y:S01]  /*6430*/  VIADD R16, R14.reuse, 0xf ;  /* 0x0000000f0e107836 */ /* 0x040fe20000000000 */
[----:B------:R-:W-:Y:S01]  /*6440*/  LOP3.LUT R37, R37, 0xffffffdf, RZ, 0xc0, !PT ;  /* 0xffffffdf25257812 */ /* 0x000fe200078ec0ff */
[----:B------:R-:W-:-:S02]  /*6450*/  VIADD R14, R14, 0x10 ;  /* 0x000000100e0e7836 */ /* 0x000fc40000000000 */
[----:B------:R-:W-:Y:S01]  /*6460*/  VIADD R13, R31, 0x1 ;  /* 0x000000011f0d7836 */ /* 0x000fe20000000000 */
[----:B------:R-:W-:Y:S02]  /*6470*/  ISETP.GE.OR P0, PT, R16, R43, P6 ;  /* 0x0000002b1000720c */ /* 0x000fe40003706670 */
[----:B------:R-:W-:-:S04]  /*6480*/  ISETP.NE.AND P6, PT, R10, -0x1, PT ;  /* 0xffffffff0a00780c */ /* 0x000fc80003fc5270 */
[----:B------:R-:W-:Y:S01]  /*6490*/  ISETP.GE.OR P6, PT, R14, R43, P6 ;  /* 0x0000002b0e00720c */ /* 0x000fe200037c6670 */
[----:B------:R-:W-:-:S04]  /*64a0*/  @!P5 IMAD.MOV R13, RZ, RZ, R31 ;  /* 0x000000ffff0dd224 */ /* 0x000fc800078e021f */
[----:B------:R-:W-:Y:S02]  /*64b0*/  VIADD R33, R13, 0x1 ;  /* 0x000000010d217836 */ /* 0x000fe40000000000 */
[----:B------:R-:W-:Y:S01]  /*64c0*/  @!P0 IMAD.MOV R33, RZ, RZ, R13 ;  /* 0x000000ffff218224 */ /* 0x000fe200078e020d */
[----:B------:R-:W-:Y:S02]  /*64d0*/  @P0 LOP3.LUT R37, R37, 0x20, RZ, 0xfc, !PT ;  /* 0x0000002025250812 */ /* 0x000fe400078efcff */
[----:B------:R-:W-:Y:S01]  /*64e0*/  ISETP.NE.AND P0, PT, R17, RZ, PT ;  /* 0x000000ff1100720c */ /* 0x000fe20003f05270 */
[----:B------:R-:W-:Y:S01]  /*64f0*/  VIADD R13, R33, 0x1 ;  /* 0x00000001210d7836 */ /* 0x000fe20000000000 */
[----:B------:R-:W-:Y:S01]  /*6500*/  LOP3.LUT R37, R37, 0xfffffffe, RZ, 0xc0, !PT ;  /* 0xfffffffe25257812 */ /* 0x000fe200078ec0ff */
[----:B------:R-:W-:-:S03]  /*6510*/  @!P6 IMAD.MOV R13, RZ, RZ, R33 ;  /* 0x000000ffff0de224 */ /* 0x000fc600078e0221 */
[----:B------:R-:W-:Y:S02]  /*6520*/  @P6 LOP3.LUT R37, R37, 0x1, RZ, 0xfc, !PT ;  /* 0x0000000125256812 */ /* 0x000fe400078efcff */
[----:B------:R-:W0:Y:S02]  /*6530*/  SHFL.UP P6, R14, R13, 0x1, RZ ;  /* 0x042000000d0e7989 */ /* 0x000e2400000c00ff */
        /* <DEDUP_REMOVED lines=10> */
[----:B------:R-:W-:-:S10]  /*65e0*/  IMAD.IADD R48, R18, 0x1, -R13 ;  /* 0x0000000112307824 */ /* 0x000fd400078e0a0d */
[----:B------:R-:W-:-:S05]  /*65f0*/  @!P6 LEA R19, R11, UR4, 0x2 ;  /* 0x000000040b13ec11 */ /* 0x000fca000f8e10ff */
[----:B------:R-:W-:Y:S01]  /*6600*/  @!P6 STS [R19], R18 ;  /* 0x000000121300e388 */ /* 0x000fe20000000800 */
[----:B------:R-:W-:Y:S01]  /*6610*/  BAR.SYNC.DEFER_BLOCKING 0x0 ;  /* 0x0000000000007b1d */ /* 0x000fe20000010000 */
[----:B------:R-:W-:-:S04]  /*6620*/  ISETP.NE.AND P6, PT, R12, RZ, PT ;  /* 0x000000ff0c00720c */ /* 0x000fc80003fc5270 */
[----:B------:R-:W-:Y:S02]  /*6630*/  SEL R48, R48, RZ, P6 ;  /* 0x000000ff30307207 */ /* 0x000fe40003000000 */
[----:B------:R-:W-:Y:S01]  /*6640*/  ISETP.NE.AND P6, PT, R11, 0x2, PT ;  /* 0x000000020b00780c */ /* 0x000fe20003fc5270 */
[----:B------:R-:W0:Y:S02]  /*6650*/  LDS.128 R12, [UR4] ;  /* 0x00000004ff0c7984 */ /* 0x000e240008000c00 */
[----:B0-----:R-:W-:-:S05]  /*6660*/  IMAD.IADD R17, R12, 0x1, R13 ;  /* 0x000000010c117824 */ /* 0x001fca00078e020d */
[----:B------:R-:W-:Y:S01]  /*6670*/  SEL R16, R17, R12, !P6 ;  /* 0x0000000c11107207 */ /* 0x000fe20007000000 */
[----:B------:R-:W-:Y:S01]  /*6680*/  IMAD.IADD R17, R14, 0x1, R17 ;  /* 0x000000010e117824 */ /* 0x000fe200078e0211 */
[----:B------:R-:W-:-:S03]  /*6690*/  ISETP.NE.AND P6, PT, R11, 0x3, PT ;  /* 0x000000030b00780c */ /* 0x000fc60003fc5270 */
[----:B------:R-:W-:Y:S01]  /*66a0*/  IMAD.IADD R21, R15, 0x1, R17 ;  /* 0x000000010f157824 */ /* 0x000fe200078e0211 */
[----:B------:R-:W-:Y:S02]  /*66b0*/  SEL R16, R17, R16, !P6 ;  /* 0x0000001011107207 */ /* 0x000fe40007000000 */
[----:B------:R-:W-:-:S04]  /*66c0*/  ISETP.NE.AND P6, PT, R11, 0x4, PT ;  /* 0x000000040b00780c */ /* 0x000fc80003fc5270 */
[----:B------:R-:W-:Y:S02]  /*66d0*/  SEL R20, R21, R16, !P6 ;  /* 0x0000001015147207 */ /* 0x000fe40007000000 */
[----:B------:R-:W0:Y:S01]  /*66e0*/  LDS.128 R16, [UR4+0x10] ;  /* 0x00001004ff107984 */ /* 0x000e220008000c00 */
[----:B------:R-:W-:Y:S01]  /*66f0*/  ISETP.NE.AND P6, PT, R11, 0x5, PT ;  /* 0x000000050b00780c */ /* 0x000fe20003fc5270 */
[----:B0-----:R-:W-:-:S05]  /*6700*/  IMAD.IADD R21, R21, 0x1, R16 ;  /* 0x0000000115157824 */ /* 0x001fca00078e0210 */
[----:B------:R-:W-:Y:S01]  /*6710*/  SEL R20, R21, R20, !P6 ;  /* 0x0000001415147207 */ /* 0x000fe20007000000 */
[----:B------:R-:W-:Y:S01]  /*6720*/  IMAD.IADD R21, R17, 0x1, R21 ;  /* 0x0000000111157824 */ /* 0x000fe200078e0215 */
[----:B------:R-:W-:-:S04]  /*6730*/  ISETP.NE.AND P6, PT, R11, 0x6, PT ;  /* 0x000000060b00780c */ /* 0x000fc80003fc5270 */
[----:B------:R-:W-:Y:S01]  /*6740*/  SEL R20, R21, R20, !P6 ;  /* 0x0000001415147207 */ /* 0x000fe20007000000 */
[----:B------:R-:W-:Y:S01]  /*6750*/  IMAD.IADD R21, R18, 0x1, R21 ;  /* 0x0000000112157824 */ /* 0x000fe200078e0215 */
[----:B------:R-:W-:-:S03]  /*6760*/  ISETP.NE.AND P6, PT, R11, 0x7, PT ;  /* 0x000000070b00780c */ /* 0x000fc60003fc5270 */
[----:B------:R-:W-:Y:S01]  /*6770*/  IMAD.IADD R26, R19, 0x1, R21 ;  /* 0x00000001131a7824 */ /* 0x000fe200078e0215 */
[----:B------:R-:W-:Y:S02]  /*6780*/  SEL R20, R21, R20, !P6 ;  /* 0x0000001415147207 */ /* 0x000fe40007000000 */
[----:B------:R-:W-:-:S04]  /*6790*/  ISETP.NE.AND P6, PT, R11, 0x8, PT ;  /* 0x000000080b00780c */ /* 0x000fc80003fc5270 */
[C---:B------:R-:W-:Y:S02]  /*67a0*/  SEL R28, R26.reuse, R20, !P6 ;  /* 0x000000141a1c7207 */ /* 0x040fe40007000000 */
        /* <DEDUP_REMOVED lines=8> */
[----:B------:R-:W-:-:S04]  /*6830*/  ISETP.NE.AND P6, PT, R11, 0xb, PT ;  /* 0x0000000b0b00780c */ /* 0x000fc80003fc5270 */
[C---:B------:R-:W-:Y:S02]  /*6840*/  SEL R28, R26.reuse, R28, !P6 ;  /* 0x0000001c1a1c7207 */ /* 0x040fe40007000000 */
[----:B------:R-:W-:Y:S02]  /*6850*/  ISETP.GE.U32.AND P6, PT, R49, 0x20, PT ;  /* 0x000000203100780c */ /* 0x000fe40003fc6070 */
[----:B------:R-:W-:Y:S02]  /*6860*/  IADD3 R26, PT, PT, R26, R43, R23 ;  /* 0x0000002b1a1a7210 */ /* 0x000fe40007ffe017 */
[----:B------:R-:W-:-:S05]  /*6870*/  SEL R11, R28, RZ, P6 ;  /* 0x000000ff1c0b7207 */ /* 0x000fca0003000000 */
[----:B------:R-:W-:Y:S02]  /*6880*/  IMAD.IADD R48, R11, 0x1, R48 ;  /* 0x000000010b307824 */ /* 0x000fe400078e0230 */
[----:B------:R-:W-:Y:S02]  /*6890*/  VIADD R11, R26, 0xffffe680 ;  /* 0xffffe6801a0b7836 */ /* 0x000fe40000000000 */
[--C-:B------:R-:W-:Y:S02]  /*68a0*/  IMAD.IADD R28, R35, 0x1, R48.reuse ;  /* 0x00000001231c7824 */ /* 0x100fe400078e0230 */
[--C-:B------:R-:W-:Y:S01]  /*68b0*/  IMAD.IADD R30, R31, 0x1, R48.reuse ;  /* 0x000000011f1e7824 */ /* 0x100fe200078e0230 */
[----:B------:R-:W-:Y:S01]  /*68c0*/  ISETP.GT.AND P6, PT, R11, 0x180, PT ;  /* 0x000001800b00780c */ /* 0x000fe20003fc4270 */
[----:B------:R-:W-:Y:S02]  /*68d0*/  VIADD R31, R28, 0x1 ;  /* 0x000000011c1f7836 */ /* 0x000fe40000000000 */
[----:B------:R-:W-:-:S02]  /*68e0*/  IMAD.IADD R26, R51, 0x1, R48 ;  /* 0x00000001331a7824 */ /* 0x000fc400078e0230 */
[----:B------:R-:W-:Y:S02]  /*68f0*/  IMAD.IADD R27, R27, 0x1, R48 ;  /* 0x000000011b1b7824 */ /* 0x000fe400078e0230 */
[----:B------:R-:W-:Y:S02]  /*6900*/  @!P3 IMAD.MOV R31, RZ, RZ, R28 ;  /* 0x000000ffff1fb224 */ /* 0x000fe400078e021c */
[--C-:B------:R-:W-:Y:S02]  /*6910*/  IMAD.IADD R32, R33, 0x1, R48.reuse ;  /* 0x0000000121207824 */ /* 0x100fe400078e0230 */
[----:B------:R-:W-:Y:S02]  /*6920*/  IMAD.IADD R43, R25, 0x1, R48 ;  /* 0x00000001192b7824 */ /* 0x000fe400078e0230 */
[----:B------:R-:W-:Y:S02]  /*6930*/  VIADD R46, R48, 0x1 ;  /* 0x00000001302e7836 */ /* 0x000fe40000000000 */
[----:B------:R-:W-:-:S02]  /*6940*/  VIADD R33, R26, 0x1 ;  /* 0x000000011a217836 */ /* 0x000fc40000000000 */
[----:B------:R-:W-:Y:S02]  /*6950*/  VIADD R34, R27, 0x1 ;  /* 0x000000011b227836 */ /* 0x000fe40000000000 */
[----:B------:R-:W-:Y:S02]  /*6960*/  VIADD R35, R30, 0x1 ;  /* 0x000000011e237836 */ /* 0x000fe40000000000 */
[----:B------:R-:W-:Y:S02]  /*6970*/  VIADD R36, R31, 0x1 ;  /* 0x000000011f247836 */ /* 0x000fe40000000000 */
[--C-:B------:R-:W-:Y:S02]  /*6980*/  IMAD.IADD R39, R39, 0x1, R48.reuse ;  /* 0x0000000127277824 */ /* 0x100fe400078e0230 */
[--C-:B------:R-:W-:Y:S02]  /*6990*/  IMAD.IADD R24, R24, 0x1, R48.reuse ;  /* 0x0000000118187824 */ /* 0x100fe400078e0230 */
[----:B------:R-:W-:-:S02]  /*69a0*/  IMAD.IADD R25, R53, 0x1, R48 ;  /* 0x0000000135197824 */ /* 0x000fc400078e0230 */
[--C-:B------:R-:W-:Y:S02]  /*69b0*/  IMAD.IADD R29, R29, 0x1, R48.reuse ;  /* 0x000000011d1d7824 */ /* 0x100fe400078e0230 */
[----:B------:R-:W-:Y:S02]  /*69c0*/  @!P0 IMAD.MOV R46, RZ, RZ, R48 ;  /* 0x000000ffff2e8224 */ /* 0x000fe400078e0230 */
[----:B------:R-:W-:Y:S02]  /*69d0*/  @!P1 IMAD.MOV R33, RZ, RZ, R26 ;  /* 0x000000ffff219224 */ /* 0x000fe400078e021a */
[----:B------:R-:W-:Y:S02]  /*69e0*/  @!P2 IMAD.MOV R34, RZ, RZ, R27 ;  /* 0x000000ffff22a224 */ /* 0x000fe400078e021b */
[----:B------:R-:W-:Y:S02]  /*69f0*/  @!P5 IMAD.MOV R35, RZ, RZ, R30 ;  /* 0x000000ffff23d224 */ /* 0x000fe400078e021e */
[----:B------:R-:W-:Y:S01]  /*6a00*/  @!P4 IMAD.MOV R36, RZ, RZ, R31 ;  /* 0x000000ffff24c224 */ /* 0x000fe200078e021f */
[----:B------:R-:W-:Y:S06]  /*6a10*/  @P6 BRA `(.L_x_132) ;  /* 0x0000001000246947 */ /* 0x000fec0003800000 */
[----:B------:R-:W-:Y:S01]  /*6a20*/  ISETP.LT.AND P0, PT, R48, R11, P0 ;  /* 0x0000000b3000720c */ /* 0x000fe20000701270 */
[----:B------:R-:W-:-:S12]  /*6a30*/  BSSY.RECONVERGENT B2, `(.L_x_133) ;  /* 0x000000d000027945 */ /* 0x000fd80003800200 */
[----:B------:R-:W-:Y:S05]  /*6a40*/  @!P0 BRA `(.L_x_134) ;  /* 0x00000000002c8947 */ /* 0x000fea0003800000 */
[----:B------:R-:W-:Y:S01]  /*6a50*/  UISETP.NE.AND UP0, UPT, UR10, URZ, UPT ;  /* 0x000000ff0a00728c */ /* 0x000fe2000bf05270 */
[----:B------:R-:W-:-:S08]  /*6a60*/  CS2R R12, SRZ ;  /* 0x00000000000c7805 */ /* 0x000fd0000001ff00 */
[----:B------:R-:W-:Y:S05]  /*6a70*/  BRA.U UP0, `(.L_x_135) ;  /* 0x0000000100087547 */ /* 0x000fea000b800000 */
[----:B------:R-:W0:Y:S02]  /*6a80*/  LDC.64 R12, c[0x0][0x3d0] ;  /* 0x0000f400ff0c7b82 */ /* 0x000e240000000a00 */
[----:B0-----:R-:W5:Y:S02]  /*6a90*/  LDG.E.64 R12, desc[UR8][R12.64] ;  /* 0x000000080c0c7981 */ /* 0x001f64000c1e1b00 */
.L_x_135:
[----:B------:R-:W0:Y:S01]  /*6aa0*/  LDCU.64 UR12, c[0x0][0x390] ;  /* 0x00007200ff0c77ac */ /* 0x000e220008000a00 */
[----:B-----5:R-:W-:-:S04]  /*6ab0*/  IADD3 R14, P0, PT, R48, R12, RZ ;  /* 0x0000000c300e7210 */ /* 0x020fc80007f1e0ff */
[----:B------:R-:W-:Y:S02]  /*6ac0*/  LEA.HI.X.SX32 R13, R48, R13, 0x1, P0 ;  /* 0x0000000d300d7211 */ /* 0x000fe400000f0eff */
[----:B0-----:R-:W-:-:S04]  /*6ad0*/  LEA R12, P0, R14, UR12, 0x2 ;  /* 0x0000000c0e0c7c11 */ /* 0x001fc8000f8010ff */
[----:B------:R-:W-:-:S05]  /*6ae0*/  LEA.HI.X R13, R14, UR13, R13, 0x2, P0 ;  /* 0x0000000d0e0d7c11 */ /* 0x000fca00080f140d */
[----:B------:R0:W-:Y:S04]  /*6af0*/  STG.E desc[UR8][R12.64], R47 ;  /* 0x0000002f0c007986 */ /* 0x0001e8000c101908 */
.L_x_134:
[----:B------:R-:W-:Y:S05]  /*6b00*/  BSYNC.RECONVERGENT B2 ;  /* 0x0000000000027941 */ /* 0x000fea0003800200 */
.L_x_133:
[----:B------:R-:W-:Y:S01]  /*6b10*/  LOP3.LUT P0, RZ, R37, 0x2, RZ, 0xc0, !PT ;  /* 0x0000000225ff7812 */ /* 0x000fe2000780c0ff */
[----:B------:R-:W-:Y:S03]  /*6b20*/  BSSY.RECONVERGENT B2, `(.L_x_136) ;  /* 0x000000e000027945 */ /* 0x000fe60003800200 */
[----:B------:R-:W-:-:S13]  /*6b30*/  ISETP.GE.OR P0, PT, R46, R11, !P0 ;  /* 0x0000000b2e00720c */ /* 0x000fda0004706670 */
[----:B------:R-:W-:Y:S05]  /*6b40*/  @P0 BRA `(.L_x_137) ;  /* 0x00000000002c0947 */ /* 0x000fea0003800000 */
[----:B------:R-:W-:Y:S01]  /*6b50*/  UISETP.NE.AND UP0, UPT, UR10, URZ, UPT ;  /* 0x000000ff0a00728c */ /* 0x000fe2000bf05270 */
[----:B0-----:R-:W-:-:S08]  /*6b60*/  CS2R R12, SRZ ;  /* 0x00000000000c7805 */ /* 0x001fd0000001ff00 */
[----:B------:R-:W-:Y:S05]  /*6b70*/  BRA.U UP0, `(.L_x_138) ;  /* 0x0000000100087547 */ /* 0x000fea000b800000 */
[----:B------:R-:W0:Y:S02]  /*6b80*/  LDC.64 R12, c[0x0][0x3d0] ;  /* 0x0000f400ff0c7b82 */ /* 0x000e240000000a00 */
[----:B0-----:R-:W5:Y:S02]  /*6b90*/  LDG.E.64 R12, desc[UR8][R12.64] ;  /* 0x000000080c0c7981 */ /* 0x001f64000c1e1b00 */
.L_x_138:
[----:B------:R-:W0:Y:S01]  /*6ba0*/  LDCU.64 UR12, c[0x0][0x390] ;  /* 0x00007200ff0c77ac */ /* 0x000e220008000a00 */
[----:B-----5:R-:W-:-:S04]  /*6bb0*/  IADD3 R14, P0, PT, R46, R12, RZ ;  /* 0x0000000c2e0e7210 */ /* 0x020fc80007f1e0ff */
[----:B------:R-:W-:Y:S02]  /*6bc0*/  LEA.HI.X.SX32 R13, R46, R13, 0x1, P0 ;  /* 0x0000000d2e0d7211 */ /* 0x000fe400000f0eff */
[----:B0-----:R-:W-:-:S04]  /*6bd0*/  LEA R12, P0, R14, UR12, 0x2 ;  /* 0x0000000c0e0c7c11 */ /* 0x001fc8000f8010ff */
[----:B------:R-:W-:-:S05]  /*6be0*/  LEA.HI.X R13, R14, UR13, R13, 0x2, P0 ;  /* 0x0000000d0e0d7c11 */ /* 0x000fca00080f140d */
[----:B------:R1:W-:Y:S04]  /*6bf0*/  STG.E desc[UR8][R12.64], R45 ;  /* 0x0000002d0c007986 */ /* 0x0003e8000c101908 */
.L_x_137:
[----:B------:R-:W-:Y:S05]  /*6c00*/  BSYNC.RECONVERGENT B2 ;  /* 0x0000000000027941 */ /* 0x000fea0003800200 */
.L_x_136:
[----:B------:R-:W-:Y:S01]  /*6c10*/  LOP3.LUT P0, RZ, R37, 0x4, RZ, 0xc0, !PT ;  /* 0x0000000425ff7812 */ /* 0x000fe2000780c0ff */
[----:B------:R-:W-:Y:S03]  /*6c20*/  BSSY.RECONVERGENT B2, `(.L_x_139) ;  /* 0x000000e000027945 */ /* 0x000fe60003800200 */
[----:B------:R-:W-:-:S13]  /*6c30*/  ISETP.GE.OR P0, PT, R43, R11, !P0 ;  /* 0x0000000b2b00720c */ /* 0x000fda0004706670 */
[----:B------:R-:W-:Y:S05]  /*6c40*/  @P0 BRA `(.L_x_140) ;  /* 0x00000000002c0947 */ /* 0x000fea0003800000 */
[----:B------:R-:W-:Y:S01]  /*6c50*/  UISETP.NE.AND UP0, UPT, UR10, URZ, UPT ;  /* 0x000000ff0a00728c */ /* 0x000fe2000bf05270 */
[----:B01----:R-:W-:-:S08]  /*6c60*/  CS2R R12, SRZ ;  /* 0x00000000000c7805 */ /* 0x003fd0000001ff00 */
[----:B------:R-:W-:Y:S05]  /*6c70*/  BRA.U UP0, `(.L_x_141) ;  /* 0x0000000100087547 */ /* 0x000fea000b800000 */
[----:B------:R-:W0:Y:S02]  /*6c80*/  LDC.64 R12, c[0x0][0x3d0] ;  /* 0x0000f400ff0c7b82 */ /* 0x000e240000000a00 */
[----:B0-----:R-:W5:Y:S02]  /*6c90*/  LDG.E.64 R12, desc[UR8][R12.64] ;  /* 0x000000080c0c7981 */ /* 0x001f64000c1e1b00 */
.L_x_141:
[----:B------:R-:W0:Y:S01]  /*6ca0*/  LDCU.64 UR12, c[0x0][0x390] ;  /* 0x00007200ff0c77ac */ /* 0x000e220008000a00 */
[----:B-----5:R-:W-:-:S04]  /*6cb0*/  IADD3 R14, P0, PT, R43, R12, RZ ;  /* 0x0000000c2b0e7210 */ /* 0x020fc80007f1e0ff */
[----:B------:R-:W-:Y:S02]  /*6cc0*/  LEA.HI.X.SX32 R13, R43, R13, 0x1, P0 ;  /* 0x0000000d2b0d7211 */ /* 0x000fe400000f0eff */
[----:B0-----:R-:W-:-:S04]  /*6cd0*/  LEA R12, P0, R14, UR12, 0x2 ;  /* 0x0000000c0e0c7c11 */ /* 0x001fc8000f8010ff */
[----:B------:R-:W-:-:S05]  /*6ce0*/  LEA.HI.X R13, R14, UR13, R13, 0x2, P0 ;  /* 0x0000000d0e0d7c11 */ /* 0x000fca00080f140d */
[----:B------:R2:W-:Y:S04]  /*6cf0*/  STG.E desc[UR8][R12.64], R41 ;  /* 0x000000290c007986 */ /* 0x0005e8000c101908 */
.L_x_140:
[----:B------:R-:W-:Y:S05]  /*6d00*/  BSYNC.RECONVERGENT B2 ;  /* 0x0000000000027941 */ /* 0x000fea0003800200 */
.L_x_139:
[----:B------:R-:W-:Y:S01]  /*6d10*/  LOP3.LUT P0, RZ, R37, 0x8, RZ, 0xc0, !PT ;  /* 0x0000000825ff7812 */ /* 0x000fe2000780c0ff */
[----:B------:R-:W-:Y:S03]  /*6d20*/  BSSY.RECONVERGENT B2, `(.L_x_142) ;  /* 0x000000e000027945 */ /* 0x000fe60003800200 */
[----:B------:R-:W-:-:S13]  /*6d30*/  ISETP.GE.OR P0, PT, R39, R11, !P0 ;  /* 0x0000000b2700720c */ /* 0x000fda0004706670 */
[----:B------:R-:W-:Y:S05]  /*6d40*/  @P0 BRA `(.L_x_143) ;  /* 0x00000000002c0947 */ /* 0x000fea0003800000 */
[----:B------:R-:W-:Y:S01]  /*6d50*/  UISETP.NE.AND UP0, UPT, UR10, URZ, UPT ;  /* 0x000000ff0a00728c */ /* 0x000fe2000bf05270 */
[----:B012---:R-:W-:-:S08]  /*6d60*/  CS2R R12, SRZ ;  /* 0x00000000000c7805 */ /* 0x007fd0000001ff00 */
[----:B------:R-:W-:Y:S05]  /*6d70*/  BRA.U UP0, `(.L_x_144) ;  /* 0x0000000100087547 */ /* 0x000fea000b800000 */
[----:B------:R-:W0:Y:S02]  /*6d80*/  LDC.64 R12, c[0x0][0x3d0] ;  /* 0x0000f400ff0c7b82 */ /* 0x000e240000000a00 */
[----:B0-----:R-:W5:Y:S02]  /*6d90*/  LDG.E.64 R12, desc[UR8][R12.64] ;  /* 0x000000080c0c7981 */ /* 0x001f64000c1e1b00 */
.L_x_144:
[----:B------:R-:W0:Y:S01]  /*6da0*/  LDCU.64 UR12, c[0x0][0x390] ;  /* 0x00007200ff0c77ac */ /* 0x000e220008000a00 */
[----:B-----5:R-:W-:-:S04]  /*6db0*/  IADD3 R14, P0, PT, R39, R12, RZ ;  /* 0x0000000c270e7210 */ /* 0x020fc80007f1e0ff */
[----:B------:R-:W-:Y:S02]  /*6dc0*/  LEA.HI.X.SX32 R13, R39, R13, 0x1, P0 ;  /* 0x0000000d270d7211 */ /* 0x000fe400000f0eff */
[----:B0-----:R-:W-:-:S04]  /*6dd0*/  LEA R12, P0, R14, UR12, 0x2 ;  /* 0x0000000c0e0c7c11 */ /* 0x001fc8000f8010ff */
[----:B------:R-:W-:-:S05]  /*6de0*/  LEA.HI.X R13, R14, UR13, R13, 0x2, P0 ;  /* 0x0000000d0e0d7c11 */ /* 0x000fca00080f140d */
[----:B------:R3:W-:Y:S04]  /*6df0*/  STG.E desc[UR8][R12.64], R38 ;  /* 0x000000260c007986 */ /* 0x0007e8000c101908 */
.L_x_143:
[----:B------:R-:W-:Y:S05]  /*6e00*/  BSYNC.RECONVERGENT B2 ;  /* 0x0000000000027941 */ /* 0x000fea0003800200 */
.L_x_142:
[----:B------:R-:W-:Y:S01]  /*6e10*/  LOP3.LUT P0, RZ, R37, 0x10, RZ, 0xc0, !PT ;  /* 0x0000001025ff7812 */ /* 0x000fe2000780c0ff */
[----:B------:R-:W-:Y:S03]  /*6e20*/  BSSY.RECONVERGENT B2, `(.L_x_145) ;  /* 0x000000e000027945 */ /* 0x000fe60003800200 */
[----:B------:R-:W-:-:S13]  /*6e30*/  ISETP.GE.OR P0, PT, R24, R11, !P0 ;  /* 0x0000000b1800720c */ /* 0x000fda0004706670 */
[----:B------:R-:W-:Y:S05]  /*6e40*/  @P0 BRA `(.L_x_146) ;  /* 0x00000000002c0947 */ /* 0x000fea0003800000 */
[----:B------:R-:W-:Y:S01]  /*6e50*/  UISETP.NE.AND UP0, UPT, UR10, URZ, UPT ;  /* 0x000000ff0a00728c */ /* 0x000fe2000bf05270 */
[----:B0123--:R-:W-:-:S08]  /*6e60*/  CS2R R12, SRZ ;  /* 0x00000000000c7805 */ /* 0x00ffd0000001ff00 */
[----:B------:R-:W-:Y:S05]  /*6e70*/  BRA.U UP0, `(.L_x_147) ;  /* 0x0000000100087547 */ /* 0x000fea000b800000 */
[----:B------:R-:W0:Y:S02]  /*6e80*/  LDC.64 R12, c[0x0][0x3d0] ;  /* 0x0000f400ff0c7b82 */ /* 0x000e240000000a00 */
[----:B0-----:R-:W5:Y:S02]  /*6e90*/  LDG.E.64 R12, desc[UR8][R12.64] ;  /* 0x000000080c0c7981 */ /* 0x001f64000c1e1b00 */
.L_x_147:
[----:B------:R-:W0:Y:S01]  /*6ea0*/  LDCU.64 UR12, c[0x0][0x390] ;  /* 0x00007200ff0c77ac */ /* 0x000e220008000a00 */
[----:B-----5:R-:W-:-:S04]  /*6eb0*/  IADD3 R14, P0, PT, R24, R12, RZ ;  /* 0x0000000c180e7210 */ /* 0x020fc80007f1e0ff */
[----:B------:R-:W-:Y:S02]  /*6ec0*/  LEA.HI.X.SX32 R13, R24, R13, 0x1, P0 ;  /* 0x0000000d180d7211 */ /* 0x000fe400000f0eff */
[----:B0-----:R-:W-:-:S04]  /*6ed0*/  LEA R12, P0, R14, UR12, 0x2 ;  /* 0x0000000c0e0c7c11 */ /* 0x001fc8000f8010ff */
[----:B------:R-:W-:-:S05]  /*6ee0*/  LEA.HI.X R13, R14, UR13, R13, 0x2, P0 ;  /* 0x0000000d0e0d7c11 */ /* 0x000fca00080f140d */
[----:B------:R4:W-:Y:S04]  /*6ef0*/  STG.E desc[UR8][R12.64], R42 ;  /* 0x0000002a0c007986 */ /* 0x0009e8000c101908 */
.L_x_146:
[----:B------:R-:W-:Y:S05]  /*6f00*/  BSYNC.RECONVERGENT B2 ;  /* 0x0000000000027941 */ /* 0x000fea0003800200 */
.L_x_145:
[----:B------:R-:W-:Y:S01]  /*6f10*/  LOP3.LUT P0, RZ, R37, 0x40, RZ, 0xc0, !PT ;  /* 0x0000004025ff7812 */ /* 0x000fe2000780c0ff */
[----:B------:R-:W-:Y:S03]  /*6f20*/  BSSY.RECONVERGENT B2, `(.L_x_148) ;  /* 0x000000e000027945 */ /* 0x000fe60003800200 */
[----:B------:R-:W-:-:S13]  /*6f30*/  ISETP.GE.OR P0, PT, R25, R11, !P0 ;  /* 0x0000000b1900720c */ /* 0x000fda0004706670 */
[----:B------:R-:W-:Y:S05]  /*6f40*/  @P0 BRA `(.L_x_149) ;  /* 0x00000000002c0947 */ /* 0x000fea0003800000 */
[----:B------:R-:W-:Y:S01]  /*6f50*/  UISETP.NE.AND UP0, UPT, UR10, URZ, UPT ;  /* 0x000000ff0a00728c */ /* 0x000fe2000bf05270 */
[----:B01234-:R-:W-:-:S08]  /*6f60*/  CS2R R12, SRZ ;  /* 0x00000000000c7805 */ /* 0x01ffd0000001ff00 */
[----:B------:R-:W-:Y:S05]  /*6f70*/  BRA.U UP0, `(.L_x_150) ;  /* 0x0000000100087547 */ /* 0x000fea000b800000 */
[----:B------:R-:W0:Y:S02]  /*6f80*/  LDC.64 R12, c[0x0][0x3d0] ;  /* 0x0000f400ff0c7b82 */ /* 0x000e240000000a00 */
[----:B0-----:R-:W5:Y:S02]  /*6f90*/  LDG.E.64 R12, desc[UR8][R12.64] ;  /* 0x000000080c0c7981 */ /* 0x001f64000c1e1b00 */
.L_x_150:
[----:B------:R-:W0:Y:S01]  /*6fa0*/  LDCU.64 UR12, c[0x0][0x390] ;  /* 0x00007200ff0c77ac */ /* 0x000e220008000a00 */
[----:B-----5:R-:W-:-:S04]  /*6fb0*/  IADD3 R14, P0, PT, R25, R12, RZ ;  /* 0x0000000c190e7210 */ /* 0x020fc80007f1e0ff */
[----:B------:R-:W-:Y:S02]  /*6fc0*/  LEA.HI.X.SX32 R13, R25, R13, 0x1, P0 ;  /* 0x0000000d190d7211 */ /* 0x000fe400000f0eff */
[----:B0-----:R-:W-:-:S04]  /*6fd0*/  LEA R12, P0, R14, UR12, 0x2 ;  /* 0x0000000c0e0c7c11 */ /* 0x001fc8000f8010ff */
[----:B------:R-:W-:-:S05]  /*6fe0*/  LEA.HI.X R13, R14, UR13, R13, 0x2, P0 ;  /* 0x0000000d0e0d7c11 */ /* 0x000fca00080f140d */
[----:B------:R0:W-:Y:S04]  /*6ff0*/  STG.E desc[UR8][R12.64], R44 ;  /* 0x0000002c0c007986 */ /* 0x0001e8000c101908 */
.L_x_149:
[----:B------:R-:W-:Y:S05]  /*7000*/  BSYNC.RECONVERGENT B2 ;  /* 0x0000000000027941 */ /* 0x000fea0003800200 */
.L_x_148:
[----:B------:R-:W-:Y:S01]  /*7010*/  ISETP.GE.OR P1, PT, R26, R11, !P1 ;  /* 0x0000000b1a00720c */ /* 0x000fe20004f26670 */
[----:B------:R-:W-:-:S12]  /*7020*/  BSSY.RECONVERGENT B2, `(.L_x_151) ;  /* 0x000000d000027945 */ /* 0x000fd80003800200 */
[----:B------:R-:W-:Y:S05]  /*7030*/  @P1 BRA `(.L_x_152) ;  /* 0x00000000002c1947 */ /* 0x000fea0003800000 */
[----:B------:R-:W-:Y:S01]  /*7040*/  UISETP.NE.AND UP0, UPT, UR10, URZ, UPT ;  /* 0x000000ff0a00728c */ /* 0x000fe2000bf05270 */
[----:B01234-:R-:W-:-:S08]  /*7050*/  CS2R R12, SRZ ;  /* 0x00000000000c7805 */ /* 0x01ffd0000001ff00 */
[----:B------:R-:W-:Y:S05]  /*7060*/  BRA.U UP0, `(.L_x_153) ;  /* 0x0000000100087547 */ /* 0x000fea000b800000 */
[----:B------:R-:W0:Y:S02]  /*7070*/  LDC.64 R12, c[0x0][0x3d0] ;  /* 0x0000f400ff0c7b82 */ /* 0x000e240000000a00 */
[----:B0-----:R-:W5:Y:S02]  /*7080*/  LDG.E.64 R12, desc[UR8][R12.64] ;  /* 0x000000080c0c7981 */ /* 0x001f64000c1e1b00 */
.L_x_153:
[----:B------:R-:W0:Y:S01]  /*7090*/  LDCU.64 UR12, c[0x0][0x390] ;  /* 0x00007200ff0c77ac */ /* 0x000e220008000a00 */
[----:B-----5:R-:W-:-:S04]  /*70a0*/  IADD3 R14, P0, PT, R26, R12, RZ ;  /* 0x0000000c1a0e7210 */ /* 0x020fc80007f1e0ff */
[----:B------:R-:W-:Y:S02]  /*70b0*/  LEA.HI.X.SX32 R13, R26, R13, 0x1, P0 ;  /* 0x0000000d1a0d7211 */ /* 0x000fe400000f0eff */
[----:B0-----:R-:W-:-:S04]  /*70c0*/  LEA R12, P0, R14, UR12, 0x2 ;  /* 0x0000000c0e0c7c11 */ /* 0x001fc8000f8010ff */
[----:B------:R-:W-:-:S05]  /*70d0*/  LEA.HI.X R13, R14, UR13, R13, 0x2, P0 ;  /* 0x0000000d0e0d7c11 */ /* 0x000fca00080f140d */
[----:B------:R0:W-:Y:S04]  /*70e0*/  STG.E desc[UR8][R12.64], R40 ;  /* 0x000000280c007986 */ /* 0x0001e8000c101908 */
.L_x_152:
[----:B------:R-:W-:Y:S05]  /*70f0*/  BSYNC.RECONVERGENT B2 ;  /* 0x0000000000027941 */ /* 0x000fea0003800200 */
.L_x_151:
        /* <DEDUP_REMOVED lines=9> */
.L_x_156:
[----:B------:R-:W0:Y:S01]  /*7190*/  LDCU.64 UR12, c[0x0][0x390] ;  /* 0x00007200ff0c77ac */ /* 0x000e220008000a00 */
[----:B-----5:R-:W-:-:S04]  /*71a0*/  IADD3 R14, P0, PT, R33, R12, RZ ;  /* 0x0000000c210e7210 */ /* 0x020fc80007f1e0ff */
[----:B------:R-:W-:Y:S02]  /*71b0*/  LEA.HI.X.SX32 R13, R33, R13, 0x1, P0 ;  /* 0x0000000d210d7211 */ /* 0x000fe400000f0eff */
[----:B0-----:R-:W-:-:S04]  /*71c0*/  LEA R12, P0, R14, UR12, 0x2 ;  /* 0x0000000c0e0c7c11 */ /* 0x001fc8000f8010ff */
[----:B------:R-:W-:-:S05]  /*71d0*/  LEA.HI.X R13, R14, UR13, R13, 0x2, P0 ;  /* 0x0000000d0e0d7c11 */ /* 0x000fca00080f140d */
[----:B------:R0:W-:Y:S04]  /*71e0*/  STG.E desc[UR8][R12.64], R0 ;  /* 0x000000000c007986 */ /* 0x0001e8000c101908 */
.L_x_155:
[----:B------:R-:W-:Y:S05]  /*71f0*/  BSYNC.RECONVERGENT B2 ;  /* 0x0000000000027941 */ /* 0x000fea0003800200 */
.L_x_154:
        /* <DEDUP_REMOVED lines=8> */
.L_x_159:
[----:B------:R-:W0:Y:S01]  /*7280*/  LDCU.64 UR12, c[0x0][0x390] ;  /* 0x00007200ff0c77ac */ /* 0x000e220008000a00 */
[----:B-----5:R-:W-:-:S04]  /*7290*/  IADD3 R0, P0, PT, R27, R12, RZ ;  /* 0x0000000c1b007210 */ /* 0x020fc80007f1e0ff */
[----:B------:R-:W-:Y:S02]  /*72a0*/  LEA.HI.X.SX32 R13, R27, R13, 0x1, P0 ;  /* 0x0000000d1b0d7211 */ /* 0x000fe400000f0eff */
[----:B0-----:R-:W-:-:S04]  /*72b0*/  LEA R12, P0, R0, UR12, 0x2 ;  /* 0x0000000c000c7c11 */ /* 0x001fc8000f8010ff */
[----:B------:R-:W-:-:S05]  /*72c0*/  LEA.HI.X R13, R0, UR13, R13, 0x2, P0 ;  /* 0x0000000d000d7c11 */ /* 0x000fca00080f140d */
[----:B------:R0:W-:Y:S04]  /*72d0*/  STG.E desc[UR8][R12.64], R2 ;  /* 0x000000020c007986 */ /* 0x0001e8000c101908 */
.L_x_158:
[----:B------:R-:W-:Y:S05]  /*72e0*/  BSYNC.RECONVERGENT B2 ;  /* 0x0000000000027941 */ /* 0x000fea0003800200 */
.L_x_157:
        /* <DEDUP_REMOVED lines=9> */
.L_x_162:
[----:B------:R-:W0:Y:S01]  /*7380*/  LDCU.64 UR12, c[0x0][0x390] ;  /* 0x00007200ff0c77ac */ /* 0x000e220008000a00 */
[----:B-----5:R-:W-:-:S04]  /*7390*/  IADD3 R0, P0, PT, R34, R12, RZ ;  /* 0x0000000c22007210 */ /* 0x020fc80007f1e0ff */
[----:B------:R-:W-:Y:S02]  /*73a0*/  LEA.HI.X.SX32 R13, R34, R13, 0x1, P0 ;  /* 0x0000000d220d7211 */ /* 0x000fe400000f0eff */
[----:B0-----:R-:W-:-:S04]  /*73b0*/  LEA R12, P0, R0, UR12, 0x2 ;  /* 0x0000000c000c7c11 */ /* 0x001fc8000f8010ff */
[----:B------:R-:W-:-:S05]  /*73c0*/  LEA.HI.X R13, R0, UR13, R13, 0x2, P0 ;  /* 0x0000000d000d7c11 */ /* 0x000fca00080f140d */
[----:B------:R0:W-:Y:S04]  /*73d0*/  STG.E desc[UR8][R12.64], R3 ;  /* 0x000000030c007986 */ /* 0x0001e8000c101908 */
.L_x_161:
[----:B------:R-:W-:Y:S05]  /*73e0*/  BSYNC.RECONVERGENT B2 ;  /* 0x0000000000027941 */ /* 0x000fea0003800200 */
.L_x_160:
[----:B------:R-:W-:Y:S01]  /*73f0*/  ISETP.GE.OR P3, PT, R28, R11, !P3 ;  /* 0x0000000b1c00720c */ /* 0x000fe20005f66670 */
[----:B------:R-:W-:-:S12]  /*7400*/  BSSY.RECONVERGENT B2, `(.L_x_163) ;  /* 0x000000d000027945 */ /* 0x000fd80003800200 */
[----:B------:R-:W-:Y:S05]  /*7410*/  @P3 BRA `(.L_x_164) ;  /* 0x00000000002c3947 */ /* 0x000fea0003800000 */
[----:B------:R-:W-:Y:S01]  /*7420*/  UISETP.NE.AND UP0, UPT, UR10, URZ, UPT ;  /* 0x000000ff0a00728c */ /* 0x000fe2000bf05270 */
[----:B0-----:R-:W-:Y:S01]  /*7430*/  CS2R R2, SRZ ;  /* 0x0000000000027805 */ /* 0x001fe2000001ff00 */
[----:B------:R-:W0:Y:S07]  /*7440*/  LDCU.64 UR12, c[0x0][0x390] ;  /* 0x00007200ff0c77ac */ /* 0x000e2e0008000a00 */
[----:B------:R-:W-:Y:S05]  /*7450*/  BRA.U UP0, `(.L_x_165) ;  /* 0x0000000100087547 */ /* 0x000fea000b800000 */
[----:B------:R-:W1:Y:S02]  /*7460*/  LDC.64 R2, c[0x0][0x3d0] ;  /* 0x0000f400ff027b82 */ /* 0x000e640000000a00 */
[----:B-1----:R-:W5:Y:S02]  /*7470*/  LDG.E.64 R2, desc[UR8][R2.64] ;  /* 0x0000000802027981 */ /* 0x002f64000c1e1b00 */
.L_x_165:
[----:B-----5:R-:W-:-:S04]  /*7480*/  IADD3 R0, P0, PT, R28, R2, RZ ;  /* 0x000000021c007210 */ /* 0x020fc80007f1e0ff */
[----:B------:R-:W-:Y:S02]  /*7490*/  LEA.HI.X.SX32 R3, R28, R3, 0x1, P0 ;  /* 0x000000031c037211 */ /* 0x000fe400000f0eff */
[----:B0-----:R-:W-:-:S04]  /*74a0*/  LEA R2, P0, R0, UR12, 0x2 ;  /* 0x0000000c00027c11 */ /* 0x001fc8000f8010ff */
[----:B------:R-:W-:-:S05]  /*74b0*/  LEA.HI.X R3, R0, UR13, R3, 0x2, P0 ;  /* 0x0000000d00037c11 */ /* 0x000fca00080f1403 */
[----:B------:R0:W-:Y:S04]  /*74c0*/  STG.E desc[UR8][R2.64], R4 ;  /* 0x0000000402007986 */ /* 0x0001e8000c101908 */
.L_x_164:
[----:B------:R-:W-:Y:S05]  /*74d0*/  BSYNC.RECONVERGENT B2 ;  /* 0x0000000000027941 */ /* 0x000fea0003800200 */
.L_x_163:
        /* <DEDUP_REMOVED lines=9> */
.L_x_168:
[----:B-----5:R-:W-:-:S04]  /*7570*/  IADD3 R0, P0, PT, R31, R2, RZ ;  /* 0x000000021f007210 */ /* 0x020fc80007f1e0ff */
[----:B------:R-:W-:Y:S02]  /*7580*/  LEA.HI.X.SX32 R3, R31, R3, 0x1, P0 ;  /* 0x000000031f037211 */ /* 0x000fe400000f0eff */
[----:B0-----:R-:W-:-:S04]  /*7590*/  LEA R2, P0, R0, UR12, 0x2 ;  /* 0x0000000c00027c11 */ /* 0x001fc8000f8010ff */
[----:B------:R-:W-:-:S05]  /*75a0*/  LEA.HI.X R3, R0, UR13, R3, 0x2, P0 ;  /* 0x0000000d00037c11 */ /* 0x000fca00080f1403 */
[----:B------:R0:W-:Y:S04]  /*75b0*/  STG.E desc[UR8][R2.64], R5 ;  /* 0x0000000502007986 */ /* 0x0001e8000c101908 */
.L_x_167:
[----:B------:R-:W-:Y:S05]  /*75c0*/  BSYNC.RECONVERGENT B2 ;  /* 0x0000000000027941 */ /* 0x000fea0003800200 */
.L_x_166:
[----:B------:R-:W-:Y:S01]  /*75d0*/  LOP3.LUT P0, RZ, R37, 0x400, RZ, 0xc0, !PT ;  /* 0x0000040025ff7812 */ /* 0x000fe2000780c0ff */
[----:B------:R-:W-:Y:S03]  /*75e0*/  BSSY.RECONVERGENT B2, `(.L_x_169) ;  /* 0x000000e000027945 */ /* 0x000fe60003800200 */
[----:B------:R-:W-:-:S13]  /*75f0*/  ISETP.GE.OR P0, PT, R36, R11, !P0 ;  /* 0x0000000b2400720c */ /* 0x000fda0004706670 */
[----:B------:R-:W-:Y:S05]  /*7600*/  @P0 BRA `(.L_x_170) ;  /* 0x00000000002c0947 */ /* 0x000fea0003800000 */
[----:B------:R-:W-:Y:S01]  /*7610*/  UISETP.NE.AND UP0, UPT, UR10, URZ, UPT ;  /* 0x000000ff0a00728c */ /* 0x000fe2000bf05270 */
[----:B0-----:R-:W-:Y:S01]  /*7620*/  CS2R R2, SRZ ;  /* 0x0000000000027805 */ /* 0x001fe2000001ff00 */
[----:B------:R-:W0:Y:S07]  /*7630*/  LDCU.64 UR12, c[0x0][0x390] ;  /* 0x00007200ff0c77ac */ /* 0x000e2e0008000a00 */
[----:B------:R-:W-:Y:S05]  /*7640*/  BRA.U UP0, `(.L_x_171) ;  /* 0x0000000100087547 */ /* 0x000fea000b800000 */
[----:B------:R-:W1:Y:S02]  /*7650*/  LDC.64 R2, c[0x0][0x3d0] ;  /* 0x0000f400ff027b82 */ /* 0x000e640000000a00 */
[----:B-1----:R-:W5:Y:S02]  /*7660*/  LDG.E.64 R2, desc[UR8][R2.64] ;  /* 0x0000000802027981 */ /* 0x002f64000c1e1b00 */
.L_x_171:
[----:B-----5:R-:W-:-:S04]  /*7670*/  IADD3 R0, P0, PT, R36, R2, RZ ;  /* 0x0000000224007210 */ /* 0x020fc80007f1e0ff */
[----:B------:R-:W-:Y:S02]  /*7680*/  LEA.HI.X.SX32 R3, R36, R3, 0x1, P0 ;  /* 0x0000000324037211 */ /* 0x000fe400000f0eff */
[----:B0-----:R-:W-:-:S04]  /*7690*/  LEA R2, P0, R0, UR12, 0x2 ;  /* 0x0000000c00027c11 */ /* 0x001fc8000f8010ff */
[----:B------:R-:W-:-:S05]  /*76a0*/  LEA.HI.X R3, R0, UR13, R3, 0x2, P0 ;  /* 0x0000000d00037c11 */ /* 0x000fca00080f1403 */
[----:B------:R0:W-:Y:S04]  /*76b0*/  STG.E desc[UR8][R2.64], R6 ;  /* 0x0000000602007986 */ /* 0x0001e8000c101908 */
.L_x_170:
[----:B------:R-:W-:Y:S05]  /*76c0*/  BSYNC.RECONVERGENT B2 ;  /* 0x0000000000027941 */ /* 0x000fea0003800200 */
.L_x_169:
        /* <DEDUP_REMOVED lines=10> */
.L_x_174:
[----:B-----5:R-:W-:-:S04]  /*7770*/  IADD3 R0, P0, PT, R29, R2, RZ ;  /* 0x000000021d007210 */ /* 0x020fc80007f1e0ff */
[----:B------:R-:W-:Y:S02]  /*7780*/  LEA.HI.X.SX32 R3, R29, R3, 0x1, P0 ;  /* 0x000000031d037211 */ /* 0x000fe400000f0eff */
[----:B0-----:R-:W-:-:S04]  /*7790*/  LEA R2, P0, R0, UR12, 0x2 ;  /* 0x0000000c00027c11 */ /* 0x001fc8000f8010ff */
[----:B------:R-:W-:-:S05]  /*77a0*/  LEA.HI.X R3, R0, UR13, R3, 0x2, P0 ;  /* 0x0000000d00037c11 */ /* 0x000fca00080f1403 */
[----:B------:R0:W-:Y:S04]  /*77b0*/  STG.E desc[UR8][R2.64], R7 ;  /* 0x0000000702007986 */ /* 0x0001e8000c101908 */
.L_x_173:
[----:B------:R-:W-:Y:S05]  /*77c0*/  BSYNC.RECONVERGENT B2 ;  /* 0x0000000000027941 */ /* 0x000fea0003800200 */
.L_x_172:
        /* <DEDUP_REMOVED lines=9> */
.L_x_177:
[----:B-----5:R-:W-:-:S04]  /*7860*/  IADD3 R0, P0, PT, R30, R2, RZ ;  /* 0x000000021e007210 */ /* 0x020fc80007f1e0ff */
[----:B------:R-:W-:Y:S02]  /*7870*/  LEA.HI.X.SX32 R3, R30, R3, 0x1, P0 ;  /* 0x000000031e037211 */ /* 0x000fe400000f0eff */
[----:B0-----:R-:W-:-:S04]  /*7880*/  LEA R2, P0, R0, UR12, 0x2 ;  /* 0x0000000c00027c11 */ /* 0x001fc8000f8010ff */
[----:B------:R-:W-:-:S05]  /*7890*/  LEA.HI.X R3, R0, UR13, R3, 0x2, P0 ;  /* 0x0000000d00037c11 */ /* 0x000fca00080f1403 */
[----:B------:R0:W-:Y:S04]  /*78a0*/  STG.E desc[UR8][R2.64], R8 ;  /* 0x0000000802007986 */ /* 0x0001e8000c101908 */
.L_x_176:
[----:B------:R-:W-:Y:S05]  /*78b0*/  BSYNC.RECONVERGENT B2 ;  /* 0x0000000000027941 */ /* 0x000fea0003800200 */
.L_x_175:
        /* <DEDUP_REMOVED lines=10> */
.L_x_180:
[----:B-----5:R-:W-:-:S04]  /*7960*/  IADD3 R0, P0, PT, R35, R2, RZ ;  /* 0x0000000223007210 */ /* 0x020fc80007f1e0ff */
[----:B------:R-:W-:Y:S02]  /*7970*/  LEA.HI.X.SX32 R3, R35, R3, 0x1, P0 ;  /* 0x0000000323037211 */ /* 0x000fe400000f0eff */
[----:B0-----:R-:W-:-:S04]  /*7980*/  LEA R2, P0, R0, UR12, 0x2 ;  /* 0x0000000c00027c11 */ /* 0x001fc8000f8010ff */
[----:B------:R-:W-:-:S05]  /*7990*/  LEA.HI.X R3, R0, UR13, R3, 0x2, P0 ;  /* 0x0000000d00037c11 */ /* 0x000fca00080f1403 */
[----:B------:R0:W-:Y:S04]  /*79a0*/  STG.E desc[UR8][R2.64], R9 ;  /* 0x0000000902007986 */ /* 0x0001e8000c101908 */
.L_x_179:
[----:B------:R-:W-:Y:S05]  /*79b0*/  BSYNC.RECONVERGENT B2 ;  /* 0x0000000000027941 */ /* 0x000fea0003800200 */
.L_x_178:
[----:B------:R-:W-:-:S04]  /*79c0*/  LOP3.LUT P0, RZ, R37, 0x1, RZ, 0xc0, !PT ;  /* 0x0000000125ff7812 */ /* 0x000fc8000780c0ff */
        /* <DEDUP_REMOVED lines=8> */
.L_x_182:
[----:B-----5:R-:W-:-:S04]  /*7a50*/  IADD3 R0, P0, PT, R32, R2, RZ ;  /* 0x0000000220007210 */ /* 0x020fc80007f1e0ff */
[----:B------:R-:W-:Y:S02]  /*7a60*/  LEA.HI.X.SX32 R3, R32, R3, 0x1, P0 ;  /* 0x0000000320037211 */ /* 0x000fe400000f0eff */
[----:B0-----:R-:W-:-:S04]  /*7a70*/  LEA R2, P0, R0, UR12, 0x2 ;  /* 0x0000000c00027c11 */ /* 0x001fc8000f8010ff */
[----:B------:R-:W-:-:S05]  /*7a80*/  LEA.HI.X R3, R0, UR13, R3, 0x2, P0 ;  /* 0x0000000d00037c11 */ /* 0x000fca00080f1403 */
[----:B------:R0:W-:Y:S01]  /*7a90*/  STG.E desc[UR8][R2.64], R10 ;  /* 0x0000000a02007986 */ /* 0x0001e2000c101908 */
[----:B------:R-:W-:Y:S05]  /*7aa0*/  BRA `(.L_x_181) ;  /* 0x0000000800907947 */ /* 0x000fea0003800000 */
.L_x_132:
[----:B------:R-:W-:Y:S01]  /*7ab0*/  BAR.SYNC.DEFER_BLOCKING 0x0 ;  /* 0x0000000000007b1d */ /* 0x000fe20000010000 */
[----:B------:R-:W-:Y:S02]  /*7ac0*/  @P0 LEA R48, R48, UR4, 0x2 ;  /* 0x0000000430300c11 */ /* 0x000fe4000f8e10ff */
[----:B------:R-:W-:Y:S02]  /*7ad0*/  P2R R53, PR, RZ, 0x4 ;  /* 0x00000004ff357803 */ /* 0x000fe40000000000 */
[C---:B------:R-:W-:Y:S01]  /*7ae0*/  LOP3.LUT P2, RZ, R37.reuse, 0x10, RZ, 0xc0, !PT ;  /* 0x0000001025ff7812 */ /* 0x040fe2000784c0ff */
[----:B------:R-:W0:Y:S01]  /*7af0*/  LDCU.64 UR12, c[0x0][0x390] ;  /* 0x00007200ff0c77ac */ /* 0x000e220008000a00 */
[----:B------:R-:W-:Y:S01]  /*7b00*/  P2R R52, PR, RZ, 0x8 ;  /* 0x00000008ff347803 */ /* 0x000fe20000000000 */
[----:B------:R1:W-:Y:S01]  /*7b10*/  STL [R1+0x8], R13 ;  /* 0x0000080d01007387 */ /* 0x0003e20000100800 */
[C---:B------:R-:W-:Y:S02]  /*7b20*/  LOP3.LUT P3, RZ, R37.reuse, 0x40, RZ, 0xc0, !PT ;  /* 0x0000004025ff7812 */ /* 0x040fe4000786c0ff */
[----:B------:R-:W-:Y:S01]  /*7b30*/  P2R R51, PR, RZ, 0x10 ;  /* 0x00000010ff337803 */ /* 0x000fe20000000000 */
[----:B------:R2:W-:Y:S01]  /*7b40*/  STL [R1+0x4], R12 ;  /* 0x0000040c01007387 */ /* 0x0005e20000100800 */
[----:B------:R-:W-:-:S02]  /*7b50*/  LOP3.LUT P4, RZ, R37, 0x100, RZ, 0xc0, !PT ;  /* 0x0000010025ff7812 */ /* 0x000fc4000788c0ff */
[----:B------:R-:W-:Y:S02]  /*7b60*/  P2R R50, PR, RZ, 0x20 ;  /* 0x00000020ff327803 */ /* 0x000fe40000000000 */
[C---:B------:R-:W-:Y:S02]  /*7b70*/  LOP3.LUT P5, RZ, R37.reuse, 0x200, RZ, 0xc0, !PT ;  /* 0x0000020025ff7812 */ /* 0x040fe400078ac0ff */
[----:B-1----:R-:W-:Y:S02]  /*7b80*/  P2R R13, PR, RZ, 0x2 ;  /* 0x00000002ff0d7803 */ /* 0x002fe40000000000 */
[C---:B------:R-:W-:Y:S02]  /*7b90*/  LOP3.LUT P1, RZ, R37.reuse, 0x8, RZ, 0xc0, !PT ;  /* 0x0000000825ff7812 */ /* 0x040fe4000782c0ff */
[----:B------:R-:W-:Y:S01]  /*7ba0*/  LOP3.LUT P6, RZ, R37, 0x1, RZ, 0xc0, !PT ;  /* 0x0000000125ff7812 */ /* 0x000fe200078cc0ff */
[----:B------:R1:W-:Y:S01]  /*7bb0*/  STL [R1], R13 ;  /* 0x0000000d01007387 */ /* 0x0003e20000100800 */
[----:B--2---:R-:W-:-:S02]  /*7bc0*/  P2R R12, PR, RZ, 0x2 ;  /* 0x00000002ff0c7803 */ /* 0x004fc40000000000 */
[C---:B------:R-:W-:Y:S01]  /*7bd0*/  LOP3.LUT P1, RZ, R37.reuse, 0x4, RZ, 0xc0, !PT ;  /* 0x0000000425ff7812 */ /* 0x040fe2000782c0ff */
[----:B------:R2:W-:Y:S03]  /*7be0*/  @P0 STS [R48], R47 ;  /* 0x0000002f30000388 */ /* 0x0005e60000000800 */
[----:B-1----:R-:W-:Y:S02]  /*7bf0*/  P2R R13, PR, RZ, 0x2 ;  /* 0x00000002ff0d7803 */ /* 0x002fe40000000000 */
[----:B------:R-:W-:Y:S01]  /*7c00*/  LOP3.LUT P1, RZ, R37, 0x2, RZ, 0xc0, !PT ;  /* 0x0000000225ff7812 */ /* 0x000fe2000782c0ff */
[----:B--2---:R-:W2:Y:S01]  /*7c10*/  LDL.LU R48, [R1] ;  /* 0x0000000001307983 */ /* 0x004ea20000300800 */
[----:B------:R-:W-:Y:S02]  /*7c20*/  @P2 LEA R24, R24, UR4, 0x2 ;  /* 0x0000000418182c11 */ /* 0x000fe4000f8e10ff */
[----:B------:R-:W-:-:S02]  /*7c30*/  @P3 LEA R25, R25, UR4, 0x2 ;  /* 0x0000000419193c11 */ /* 0x000fc4000f8e10ff */
[----:B------:R-:W-:Y:S02]  /*7c40*/  @P4 LEA R33, R33, UR4, 0x2 ;  /* 0x0000000421214c11 */ /* 0x000fe4000f8e10ff */
[----:B------:R-:W-:Y:S02]  /*7c50*/  @P5 LEA R34, R34, UR4, 0x2 ;  /* 0x0000000422225c11 */ /* 0x000fe4000f8e10ff */
[----:B------:R-:W-:-:S03]  /*7c60*/  LOP3.LUT P0, RZ, R37, 0x20, RZ, 0xc0, !PT ;  /* 0x0000002025ff7812 */ /* 0x000fc6000780c0ff */
[----:B------:R-:W-:-:S05]  /*7c70*/  @P1 LEA R46, R46, UR4, 0x2 ;  /* 0x000000042e2e1c11 */ /* 0x000fca000f8e10ff */
[----:B------:R-:W-:Y:S01]  /*7c80*/  @P1 STS [R46], R45 ;  /* 0x0000002d2e001388 */ /* 0x000fe20000000800 */
[----:B------:R-:W-:-:S03]  /*7c90*/  ISETP.NE.AND P1, PT, R13, RZ, PT ;  /* 0x000000ff0d00720c */ /* 0x000fc60003f25270 */
[----:B------:R1:W5:Y:S10]  /*7ca0*/  LDL.LU R13, [R1+0x8] ;  /* 0x00000800010d7983 */ /* 0x0003740000300800 */
[----:B------:R-:W-:-:S05]  /*7cb0*/  @P1 LEA R43, R43, UR4, 0x2 ;  /* 0x000000042b2b1c11 */ /* 0x000fca000f8e10ff */
[----:B------:R-:W-:Y:S01]  /*7cc0*/  @P1 STS [R43], R41 ;  /* 0x000000292b001388 */ /* 0x000fe20000000800 */
[----:B------:R-:W-:-:S03]  /*7cd0*/  ISETP.NE.AND P1, PT, R12, RZ, PT ;  /* 0x000000ff0c00720c */ /* 0x000fc60003f25270 */
[----:B------:R1:W5:Y:S10]  /*7ce0*/  LDL.LU R12, [R1+0x4] ;  /* 0x00000400010c7983 */ /* 0x0003740000300800 */
[----:B------:R-:W-:-:S05]  /*7cf0*/  @P1 LEA R39, R39, UR4, 0x2 ;  /* 0x0000000427271c11 */ /* 0x000fca000f8e10ff */
[----:B------:R-:W-:Y:S04]  /*7d00*/  @P1 STS [R39], R38 ;  /* 0x0000002627001388 */ /* 0x000fe80000000800 */
[----:B------:R-:W-:Y:S01]  /*7d10*/  @P2 STS [R24], R42 ;  /* 0x0000002a18002388 */ /* 0x000fe20000000800 */
[----:B------:R-:W-:-:S03]  /*7d20*/  ISETP.NE.AND P2, PT, R53, RZ, PT ;  /* 0x000000ff3500720c */ /* 0x000fc60003f45270 */
[----:B------:R-:W-:Y:S01]  /*7d30*/  @P3 STS [R25], R44 ;  /* 0x0000002c19003388 */ /* 0x000fe20000000800 */
[----:B------:R-:W-:-:S09]  /*7d40*/  ISETP.NE.AND P3, PT, R52, RZ, PT ;  /* 0x000000ff3400720c */ /* 0x000fd20003f65270 */
[----:B------:R-:W-:Y:S02]  /*7d50*/  @P2 LEA R27, R27, UR4, 0x2 ;  /* 0x000000041b1b2c11 */ /* 0x000fe4000f8e10ff */
[----:B--2---:R-:W-:-:S13]  /*7d60*/  ISETP.NE.AND P1, PT, R48, RZ, PT ;  /* 0x000000ff3000720c */ /* 0x004fda0003f25270 */
[----:B------:R-:W-:-:S05]  /*7d70*/  @P1 LEA R47, R26, UR4, 0x2 ;  /* 0x000000041a2f1c11 */ /* 0x000fca000f8e10ff */
[----:B------:R-:W-:Y:S01]  /*7d80*/  @P1 STS [R47], R40 ;  /* 0x000000282f001388 */ /* 0x000fe20000000800 */
[----:B------:R-:W-:-:S03]  /*7d90*/  LOP3.LUT P1, RZ, R37, 0x80, RZ, 0xc0, !PT ;  /* 0x0000008025ff7812 */ /* 0x000fc6000782c0ff */
[----:B------:R2:W-:Y:S01]  /*7da0*/  @P4 STS [R33], R0 ;  /* 0x0000000021004388 */ /* 0x0005e20000000800 */
[----:B------:R-:W-:-:S03]  /*7db0*/  ISETP.NE.AND P4, PT, R51, RZ, PT ;  /* 0x000000ff3300720c */ /* 0x000fc60003f85270 */
[----:B------:R3:W-:Y:S01]  /*7dc0*/  @P2 STS [R27], R2 ;  /* 0x000000021b002388 */ /* 0x0007e20000000800 */
[----:B------:R-:W-:Y:S02]  /*7dd0*/  LOP3.LUT P2, RZ, R37, 0x400, RZ, 0xc0, !PT ;  /* 0x0000040025ff7812 */ /* 0x000fe4000784c0ff */
[----:B------:R-:W-:Y:S01]  /*7de0*/  @P3 LEA R37, R28, UR4, 0x2 ;  /* 0x000000041c253c11 */ /* 0x000fe2000f8e10ff */
[----:B------:R1:W-:Y:S01]  /*7df0*/  @P5 STS [R34], R3 ;  /* 0x0000000322005388 */ /* 0x0003e20000000800 */
[----:B------:R-:W-:Y:S02]  /*7e00*/  ISETP.NE.AND P5, PT, R50, RZ, PT ;  /* 0x000000ff3200720c */ /* 0x000fe40003fa5270 */
[----:B------:R-:W-:Y:S01]  /*7e10*/  @P1 LEA R26, R29, UR4, 0x2 ;  /* 0x000000041d1a1c11 */ /* 0x000fe2000f8e10ff */
[----:B------:R1:W-:Y:S01]  /*7e20*/  @P3 STS [R37], R4 ;  /* 0x0000000425003388 */ /* 0x0003e20000000800 */
[----:B--2---:R-:W-:Y:S02]  /*7e30*/  @P0 LEA R0, R35, UR4, 0x2 ;  /* 0x0000000423000c11 */ /* 0x004fe4000f8e10ff */
[----:B------:R-:W-:-:S02]  /*7e40*/  @P4 LEA R24, R31, UR4, 0x2 ;  /* 0x000000041f184c11 */ /* 0x000fc4000f8e10ff */
[----:B---3--:R-:W-:Y:S02]  /*7e50*/  @P6 LEA R27, R32, UR4, 0x2 ;  /* 0x00000004201b6c11 */ /* 0x008fe4000f8e10ff */
[----:B------:R-:W-:Y:S01]  /*7e60*/  @P2 LEA R25, R36, UR4, 0x2 ;  /* 0x0000000424192c11 */ /* 0x000fe2000f8e10ff */
[----:B------:R1:W-:Y:S02]  /*7e70*/  @P4 STS [R24], R5 ;  /* 0x0000000518004388 */ /* 0x0003e40000000800 */
[----:B------:R-:W-:Y:S02]  /*7e80*/  @P5 LEA R29, R30, UR4, 0x2 ;  /* 0x000000041e1d5c11 */ /* 0x000fe4000f8e10ff */
[----:B------:R1:W-:Y:S04]  /*7e90*/  @P2 STS [R25], R6 ;  /* 0x0000000619002388 */ /* 0x0003e80000000800 */
[----:B------:R1:W-:Y:S04]  /*7ea0*/  @P1 STS [R26], R7 ;  /* 0x000000071a001388 */ /* 0x0003e80000000800 */
[----:B------:R1:W-:Y:S04]  /*7eb0*/  @P5 STS [R29], R8 ;  /* 0x000000081d005388 */ /* 0x0003e80000000800 */
[----:B------:R1:W-:Y:S01]  /*7ec0*/  @P0 STS [R0], R9 ;  /* 0x0000000900000388 */ /* 0x0003e20000000800 */
[----:B------:R-:W-:-:S03]  /*7ed0*/  ISETP.GE.U32.AND P0, PT, R49, R11, PT ;  /* 0x0000000b3100720c */ /* 0x000fc60003f06070 */
[----:B------:R1:W-:Y:S01]  /*7ee0*/  @P6 STS [R27], R10 ;  /* 0x0000000a1b006388 */ /* 0x0003e20000000800 */
[----:B------:R-:W-:Y:S09]  /*7ef0*/  BAR.SYNC.DEFER_BLOCKING 0x0 ;  /* 0x0000000000007b1d */ /* 0x000ff20000010000 */
[----:B01----:R-:W-:Y:S05]  /*7f00*/  @P0 BRA `(.L_x_181) ;  /* 0x0000000400780947 */ /* 0x003fea0003800000 */
[----:B-----5:R-:W-:Y:S01]  /*7f10*/  IADD3 R13, PT, PT, R15, R13, R14 ;  /* 0x0000000d0f0d7210 */ /* 0x020fe20007ffe00e */
[----:B------:R-:W-:Y:S03]  /*7f20*/  BSSY.RECONVERGENT B2, `(.L_x_183) ;  /* 0x0000023000027945 */ /* 0x000fe60003800200 */
[----:B------:R-:W-:-:S04]  /*7f30*/  IADD3 R13, PT, PT, R17, R13, R16 ;  /* 0x0000000d110d7210 */ /* 0x000fc80007ffe010 */
[----:B------:R-:W-:-:S04]  /*7f40*/  IADD3 R13, PT, PT, R19, R13, R18 ;  /* 0x0000000d130d7210 */ /* 0x000fc80007ffe012 */
[----:B------:R-:W-:-:S04]  /*7f50*/  IADD3 R13, PT, PT, R21, R13, R20 ;  /* 0x0000000d150d7210 */ /* 0x000fc80007ffe014 */
[----:B------:R-:W-:-:S04]  /*7f60*/  IADD3 R13, PT, PT, R23, R13, R22 ;  /* 0x0000000d170d7210 */ /* 0x000fc80007ffe016 */
[----:B------:R-:W-:-:S04]  /*7f70*/  IADD3 R12, PT, PT, R13, UR7, R12 ;  /* 0x000000070d0c7c10 */ /* 0x000fc8000fffe00c */
[----:B------:R-:W-:-:S05]  /*7f80*/  IADD3 R12, PT, PT, R12, -0x1981, -R49 ;  /* 0xffffe67f0c0c7810 */ /* 0x000fca0007ffe831 */
[----:B------:R-:W-:-:S05]  /*7f90*/  IMAD.HI.U32 R0, R12, -0x55555555, RZ ;  /* 0xaaaaaaab0c007827 */ /* 0x000fca00078e00ff */
[----:B------:R-:W-:-:S04]  /*7fa0*/  SHF.R.U32.HI R0, RZ, 0x8, R0 ;  /* 0x00000008ff007819 */ /* 0x000fc80000011600 */
[----:B------:R-:W-:-:S04]  /*7fb0*/  LOP3.LUT R2, R0, 0x3, RZ, 0xc0, !PT ;  /* 0x0000000300027812 */ /* 0x000fc800078ec0ff */
[----:B------:R-:W-:-:S13]  /*7fc0*/  ISETP.NE.AND P0, PT, R2, 0x3, PT ;  /* 0x000000030200780c */ /* 0x000fda0003f05270 */
[----:B------:R-:W-:Y:S05]  /*7fd0*/  @!P0 BRA `(.L_x_184) ;  /* 0x00000000005c8947 */ /* 0x000fea0003800000 */
[----:B------:R-:W-:Y:S01]  /*7fe0*/  VIADD R0, R0, 0x1 ;  /* 0x0000000100007836 */ /* 0x000fe20000000000 */
[----:B------:R-:W-:Y:S01]  /*7ff0*/  BSSY.RECONVERGENT B3, `(.L_x_184) ;  /* 0x0000015000037945 */ /* 0x000fe20003800200 */
[----:B------:R-:W-:Y:S01]  /*8000*/  ISETP.NE.AND P2, PT, RZ, UR10, PT ;  /* 0x0000000aff007c0c */ /* 0x000fe2000bf45270 */
[----:B------:R-:W-:Y:S01]  /*8010*/  IMAD.MOV.U32 R9, RZ, RZ, RZ ;  /* 0x000000ffff097224 */ /* 0x000fe200078e00ff */
[----:B------:R-:W-:Y:S02]  /*8020*/  LEA R6, R49, UR4, 0x2 ;  /* 0x0000000431067c11 */ /* 0x000fe4000f8e10ff */
[----:B------:R-:W-:-:S05]  /*8030*/  LOP3.LUT R0, R0, 0x3, RZ, 0xc0, !PT ;  /* 0x0000000300007812 */ /* 0x000fca00078ec0ff */
[----:B------:R-:W-:-:S07]  /*8040*/  IMAD.MOV R0, RZ, RZ, -R0 ;  /* 0x000000ffff007224 */ /* 0x000fce00078e0a00 */
.L_x_185:
        /* <DEDUP_REMOVED lines=16> */
.L_x_184:
[----:B------:R-:W-:Y:S05]  /*8150*/  BSYNC.RECONVERGENT B2 ;  /* 0x0000000000027941 */ /* 0x000fea0003800200 */
.L_x_183:
[----:B------:R-:W-:-:S13]  /*8160*/  ISETP.GE.U32.AND P0, PT, R12, 0x480, PT ;  /* 0x000004800c00780c */ /* 0x000fda0003f06070 */
[----:B------:R-:W-:Y:S05]  /*8170*/  @!P0 BRA `(.L_x_181) ;  /* 0x0000000000dc8947 */ /* 0x000fea0003800000 */
[----:B------:R-:W1:Y:S01]  /*8180*/  S2UR UR6, SR_CgaCtaId ;  /* 0x00000000000679c3 */ /* 0x000e620000008800 */
[----:B------:R-:W-:Y:S01]  /*8190*/  UMOV UR5, 0x400 ;  /* 0x0000040000057882 */ /* 0x000fe20000000000 */
[----:B------:R-:W-:Y:S02]  /*81a0*/  UISETP.NE.AND UP0, UPT, UR10, URZ, UPT ;  /* 0x000000ff0a00728c */ /* 0x000fe4000bf05270 */
[----:B------:R-:W-:Y:S01]  /*81b0*/  ISETP.NE.AND P0, PT, RZ, UR10, PT ;  /* 0x0000000aff007c0c */ /* 0x000fe2000bf05270 */
[----:B------:R-:W-:Y:S02]  /*81c0*/  IMAD.MOV.U32 R21, RZ, RZ, RZ ;  /* 0x000000ffff157224 */ /* 0x000fe400078e00ff */
[----:B------:R-:W-:Y:S01]  /*81d0*/  IMAD.MOV.U32 R23, RZ, RZ, RZ ;  /* 0x000000ffff177224 */ /* 0x000fe200078e00ff */
[----:B0-----:R-:W0:Y:S01]  /*81e0*/  LDC.64 R2, c[0x0][0x390] ;  /* 0x0000e400ff027b82 */ /* 0x001e220000000a00 */
[----:B------:R-:W-:Y:S01]  /*81f0*/  PLOP3.LUT P1, PT, PT, PT, UP0, 0x80, 0x8 ;  /* 0x000000000008781c */ /* 0x000fe20003f2f008 */
[----:B-1----:R-:W-:-:S06]  /*8200*/  ULEA UR5, UR6, UR5, 0x18 ;  /* 0x0000000506057291 */ /* 0x002fcc000f8ec0ff */
[C---:B------:R-:W-:Y:S01]  /*8210*/  LEA R0, R49.reuse, UR5, 0x2 ;  /* 0x0000000531007c11 */ /* 0x040fe2000f8e10ff */
[----:B0-----:R-:W-:-:S04]  /*8220*/  IMAD.WIDE.U32 R2, R49, 0x4, R2 ;  /* 0x0000000431027825 */ /* 0x001fc800078e0002 */
[----:B------:R-:W-:-:S07]  /*8230*/  VIADD R0, R0, 0xc00 ;  /* 0x00000c0000007836 */ /* 0x000fce0000000000 */
.L_x_186:
[----:B-1----:R-:W0:Y:S01]  /*8240*/  @!P1 LDC.64 R8, c[0x0][0x3d0] ;  /* 0x0000f400ff089b82 */ /* 0x002e220000000a00 */
[----:B------:R-:W-:Y:S01]  /*8250*/  CS2R R4, SRZ ;  /* 0x0000000000047805 */ /* 0x000fe2000001ff00 */
[----:B------:R-:W1:Y:S04]  /*8260*/  LDS R17, [R0+-0xc00] ;  /* 0xfff4000000117984 */ /* 0x000e680000000800 */
[----:B------:R-:W2:Y:S04]  /*8270*/  LDS R19, [R0+-0x600] ;  /* 0xfffa000000137984 */ /* 0x000ea80000000800 */
[----:B0-----:R-:W3:Y:S01]  /*8280*/  @!P1 LDG.E.64 R4, desc[UR8][R8.64] ;  /* 0x0000000808049981 */ /* 0x001ee2000c1e1b00 */
[----:B------:R-:W-:-:S13]  /*8290*/  PLOP3.LUT P1, PT, P0, PT, PT, 0x80, 0x8 ;  /* 0x000000000008781c */ /* 0x000fda000072f070 */
        /* <DEDUP_REMOVED lines=37> */
.L_x_181:
[----:B------:R-:W-:Y:S05]  /*84f0*/  BSYNC.RECONVERGENT B0 ;  /* 0x0000000000007941 */ /* 0x000fea0003800200 */
.L_x_131:
[----:B------:R-:W-:Y:S05]  /*8500*/  BRA `(.L_x_187) ;  /* 0x0000003800347947 */ /* 0x000fea0003800000 */
.L_x_130:
        /* <DEDUP_REMOVED lines=11> */
[C-C-:B------:R-:W-:Y:S01]  /*85c0*/  IADD3 R5, P4, P5, R19.reuse, UR4, R2.reuse ;  /* 0x0000000413057c10 */ /* 0x140fe2000fd9e002 */
[C---:B------:R-:W-:Y:S01]  /*85d0*/  VIADD R4, R19.reuse, 0x20 ;  /* 0x0000002013047836 */ /* 0x040fe20000000000 */
[CC--:B------:R-:W-:Y:S01]  /*85e0*/  ISETP.GE.AND P3, PT, R19.reuse, R43.reuse, PT ;  /* 0x0000002b1300720c */ /* 0x0c0fe20003f66270 */
[C---:B------:R-:W-:Y:S01]  /*85f0*/  VIADD R24, R19.reuse, 0x80 ;  /* 0x0000008013187836 */ /* 0x040fe20000000000 */
[-C--:B------:R-:W-:Y:S01]  /*8600*/  ISETP.GE.AND P1, PT, R22, R43.reuse, PT ;  /* 0x0000002b1600720c */ /* 0x080fe20003f26270 */
[C---:B------:R-:W-:Y:S01]  /*8610*/  VIADD R22, R19.reuse, 0x60 ;  /* 0x0000006013167836 */ /* 0x040fe20000000000 */
[-C--:B------:R-:W-:Y:S01]  /*8620*/  ISETP.GE.AND P2, PT, R4, R43.reuse, PT ;  /* 0x0000002b0400720c */ /* 0x080fe20003f46270 */
[C---:B------:R-:W-:Y:S01]  /*8630*/  VIADD R26, R19.reuse, 0xa0 ;  /* 0x000000a0131a7836 */ /* 0x040fe20000000000 */
[----:B------:R-:W-:Y:S01]  /*8640*/  SHF.R.S32.HI R4, RZ, 0x1f, R2 ;  /* 0x0000001fff047819 */ /* 0x000fe20000011402 */
[----:B------:R-:W-:Y:S01]  /*8650*/  VIADD R28, R19, 0xc0 ;  /* 0x000000c0131c7836 */ /* 0x000fe20000000000 */
[----:B------:R-:W-:-:S02]  /*8660*/  ISETP.GE.AND P0, PT, R22, R43, PT ;  /* 0x0000002b1600720c */ /* 0x000fc40003f06270 */
[----:B------:R-:W-:Y:S02]  /*8670*/  IADD3.X R22, PT, PT, RZ, UR5, R4, P4, P5 ;  /* 0x00000005ff167c10 */ /* 0x000fe4000a7ea404 */
[----:B---3--:R-:W-:Y:S02]  /*8680*/  LEA R4, P4, R5, UR10, 0x2 ;  /* 0x0000000a05047c11 */ /* 0x008fe4000f8810ff */
[-C--:B------:R-:W-:Y:S01]  /*8690*/  ISETP.GE.AND P6, PT, R24, R43.reuse, PT ;  /* 0x0000002b1800720c */ /* 0x080fe20003fc6270 */
[----:B------:R-:W-:Y:S01]  /*86a0*/  VIADD R24, R19, 0x100 ;  /* 0x0000010013187836 */ /* 0x000fe20000000000 */
[----:B------:R-:W-:Y:S01]  /*86b0*/  LEA.HI.X R5, R5, UR11, R22, 0x2, P4 ;  /* 0x0000000b05057c11 */ /* 0x000fe2000a0f1416 */
[C---:B------:R-:W-:Y:S01]  /*86c0*/  VIADD R22, R19.reuse, 0xe0 ;  /* 0x000000e013167836 */ /* 0x040fe20000000000 */
[-C--:B------:R-:W-:Y:S02]  /*86d0*/  ISETP.GE.AND P5, PT, R26, R43.reuse, PT ;  /* 0x0000002b1a00720c */ /* 0x080fe40003fa6270 */
[-C--:B------:R-:W-:Y:S01]  /*86e0*/  ISETP.GE.AND P4, PT, R28, R43.reuse, PT ;  /* 0x0000002b1c00720c */ /* 0x080fe20003f86270 */
[----:B------:R-:W2:Y:S01]  /*86f0*/  @!P3 LDG.E R0, desc[UR8][R4.64] ;  /* 0x000000080400b981 */ /* 0x000ea2000c1e1900 */
[----:B------:R-:W-:Y:S01]  /*8700*/  ISETP.GE.AND P3, PT, R22, R43, PT ;  /* 0x0000002b1600720c */ /* 0x000fe20003f66270 */
[----:B------:R-:W-:-:S02]  /*8710*/  VIADD R22, R19, 0x120 ;  /* 0x0000012013167836 */ /* 0x000fc40000000000 */
[----:B------:R-:W3:Y:S01]  /*8720*/  @!P2 LDG.E R3, desc[UR8][R4.64+0x80] ;  /* 0x000080080403a981 */ /* 0x000ee2000c1e1900 */
[-C--:B------:R-:W-:Y:S01]  /*8730*/  ISETP.GE.AND P2, PT, R24, R43.reuse, PT ;  /* 0x0000002b1800720c */ /* 0x080fe20003f46270 */
[C---:B------:R-:W-:Y:S02]  /*8740*/  VIADD R24, R19.reuse, 0x140 ;  /* 0x0000014013187836 */ /* 0x040fe40000000000 */
[----:B------:R-:W4:Y:S01]  /*8750*/  @!P1 LDG.E R6, desc[UR8][R4.64+0x100] ;  /* 0x0001000804069981 */ /* 0x000f22000c1e1900 */
        /* <DEDUP_REMOVED lines=16> */
[----:B------:R-:W-:Y:S02]  /*8860*/  VIADD R24, R19, 0x200 ;  /* 0x0000020013187836 */ /* 0x000fe40000000000 */
        /* <DEDUP_REMOVED lines=10> */
[----:B------:R0:W5:Y:S01]  /*8910*/  @!P1 LDG.E R21, desc[UR8][R4.64+0x800] ;  /* 0x0008000804159981 */ /* 0x000162000c1e1900 */
[----:B------:R-:W1:Y:S01]  /*8920*/  S2UR UR5, SR_CgaCtaId ;  /* 0x00000000000579c3 */ /* 0x000e620000008800 */
[----:B------:R-:W-:Y:S01]  /*8930*/  SHF.R.U32.HI R19, RZ, 0x5, R29 ;  /* 0x00000005ff137819 */ /* 0x000fe2000001161d */
[----:B------:R-:W-:Y:S01]  /*8940*/  UMOV UR4, 0x400 ;  /* 0x0000040000047882 */ /* 0x000fe20000000000 */
[----:B------:R-:W1:Y:S01]  /*8950*/  S2R R46, SR_LANEID ;  /* 0x00000000002e7919 */ /* 0x000e620000000000 */
[----:B------:R-:W-:Y:S01]  /*8960*/  LOP3.LUT R37, R37, 0xfffffff7, RZ, 0xc0, !PT ;  /* 0xfffffff725257812 */ /* 0x000fe200078ec0ff */
[----:B0-----:R-:W-:Y:S01]  /*8970*/  IMAD.MOV.U32 R5, RZ, RZ, 0x2 ;  /* 0x00000002ff057424 */ /* 0x001fe200078e00ff */
[----:B-1----:R-:W-:Y:S01]  /*8980*/  ULEA UR4, UR5, UR4, 0x18 ;  /* 0x0000000405047291 */ /* 0x002fe2000f8ec0ff */
[----:B------:R-:W-:-:S05]  /*8990*/  IMAD R22, R19, 0x220, R46 ;  /* 0x0000022013167824 */ /* 0x000fca00078e022e */
[----:B------:R-:W-:-:S05]  /*89a0*/  LEA R23, R22, UR4, 0x2 ;  /* 0x0000000416177c11 */ /* 0x000fca000f8e10ff */
[----:B--2---:R0:W-:Y:S04]  /*89b0*/  STS [R23], R0 ;  /* 0x0000000017007388 */ /* 0x0041e80000000800 */
[----:B---3--:R1:W-:Y:S04]  /*89c0*/  STS [R23+0x80], R3 ;  /* 0x0000800317007388 */ /* 0x0083e80000000800 */
[----:B----4-:R2:W-:Y:S01]  /*89d0*/  STS [R23+0x100], R6 ;  /* 0x0001000617007388 */ /* 0x0105e20000000800 */
[----:B0-----:R-:W-:-:S03]  /*89e0*/  IMAD R0, R29, 0x11, RZ ;  /* 0x000000111d007824 */ /* 0x001fc600078e02ff */
[----:B-----5:R-:W-:Y:S01]  /*89f0*/  STS [R23+0x180], R7 ;  /* 0x0001800717007388 */ /* 0x020fe20000000800 */
[----:B-1----:R-:W-:-:S03]  /*8a00*/  IMAD R3, R46, 0x40, R23 ;  /* 0x000000402e037824 */ /* 0x002fc600078e0217 */
[----:B------:R-:W-:Y:S01]  /*8a10*/  STS [R23+0x200], R8 ;  /* 0x0002000817007388 */ /* 0x000fe20000000800 */
[C---:B------:R-:W-:Y:S02]  /*8a20*/  VIADD R4, R0.reuse, 0x1 ;  /* 0x0000000100047836 */ /* 0x040fe40000000000 */
[----:B--2---:R-:W-:Y:S01]  /*8a30*/  VIADD R6, R0, 0x3 ;  /* 0x0000000300067836 */ /* 0x004fe20000000000 */
        /* <DEDUP_REMOVED lines=13> */
[----:B------:R-:W0:Y:S04]  /*8b10*/  LDS R28, [R3+0x4] ;  /* 0x00000400031c7984 */ /* 0x000e280000000800 */
[----:B------:R-:W1:Y:S04]  /*8b20*/  LDS R30, [R3] ;  /* 0x00000000031e7984 */ /* 0x000e680000000800 */
        /* <DEDUP_REMOVED lines=12> */
[-C--:B------:R-:W-:Y:S01]  /*8bf0*/  ISETP.GE.OR P5, PT, R4, R43.reuse, P1 ;  /* 0x0000002b0400720c */ /* 0x080fe20000fa6670 */
[C---:B------:R-:W-:Y:S01]  /*8c00*/  VIADD R4, R0.reuse, 0x2 ;  /* 0x0000000200047836 */ /* 0x040fe20000000000 */
[-C--:B------:R-:W-:Y:S01]  /*8c10*/  ISETP.GE.OR P0, PT, R0, R43.reuse, P0 ;  /* 0x0000002b0000720c */ /* 0x080fe20000706670 */
[----:B------:R-:W1:Y:S01]  /*8c20*/  LDS R10, [R3+0x30] ;  /* 0x00003000030a7984 */ /* 0x000e620000000800 */
[----:B--2---:R-:W-:Y:S02]  /*8c30*/  ISETP.NE.AND P1, PT, R25, -0x1, PT ;  /* 0xffffffff1900780c */ /* 0x004fe40003f25270 */
[----:B------:R-:W-:Y:S01]  /*8c40*/  P2R R13, PR, RZ, 0x1 ;  /* 0x00000001ff0d7803 */ /* 0x000fe20000000000 */
[----:B------:R-:W2:Y:S01]  /*8c50*/  LDS R9, [R3+0x34] ;  /* 0x0000340003097984 */ /* 0x000ea20000000800 */
[----:B------:R-:W-:Y:S02]  /*8c60*/  ISETP.GE.OR P6, PT, R4, R43, P1 ;  /* 0x0000002b0400720c */ /* 0x000fe40000fc6670 */
[----:B---3--:R-:W-:Y:S01]  /*8c70*/  ISETP.NE.AND P1, PT, R24, -0x1, PT ;  /* 0xffffffff1800780c */ /* 0x008fe20003f25270 */
[----:B------:R-:W3:Y:S01]  /*8c80*/  LDS R8, [R3+0x38] ;  /* 0x0000380003087984 */ /* 0x000ee20000000800 */
[----:B------:R-:W-:-:S02]  /*8c90*/  SEL R4, RZ, 0x1, !P0 ;  /* 0x00000001ff047807 */ /* 0x000fc40004000000 */
[----:B------:R-:W-:Y:S01]  /*8ca0*/  @P5 LOP3.LUT R37, R37, 0x8, RZ, 0xfc, !PT ;  /* 0x0000000825255812 */ /* 0x000fe200078efcff */
[----:B------:R-:W-:Y:S01]  /*8cb0*/  @!P0 IMAD.MOV R5, RZ, RZ, 0x1 ;  /* 0x00000001ff058424 */ /* 0x000fe200078e02ff */
[-C--:B------:R-:W-:Y:S01]  /*8cc0*/  ISETP.GE.OR P0, PT, R6, R43.reuse, P1 ;  /* 0x0000002b0600720c */ /* 0x080fe20000f06670 */
[----:B------:R-:W-:Y:S01]  /*8cd0*/  @!P5 IMAD.MOV R5, RZ, RZ, R4 ;  /* 0x000000ffff05d224 */ /* 0x000fe200078e0204 */
[----:B------:R-:W-:Y:S01]  /*8ce0*/  LOP3.LUT R37, R37, 0xffffffef, RZ, 0xc0, !PT ;  /* 0xffffffef25257812 */ /* 0x000fe200078ec0ff */
[----:B------:R-:W-:Y:S01]  /*8cf0*/  VIADD R4, R0, 0x4 ;  /* 0x0000000400047836 */ /* 0x000fe20000000000 */
[----:B----4-:R-:W-:Y:S01]  /*8d00*/  ISETP.NE.AND P1, PT, R35, -0x1, PT ;  /* 0xffffffff2300780c */ /* 0x010fe20003f25270 */
[----:B------:R-:W-:Y:S01]  /*8d10*/  VIADD R6, R5, 0x1 ;  /* 0x0000000105067836 */ /* 0x000fe20000000000 */
[----:B------:R-:W-:Y:S01]  /*8d20*/  @P6 LOP3.LUT R37, R37, 0x10, RZ, 0xfc, !PT ;  /* 0x0000001025256812 */ /* 0x000fe200078efcff */
[----:B------:R-:W-:Y:S01]  /*8d30*/  @!P6 IMAD.MOV R6, RZ, RZ, R5 ;  /* 0x000000ffff06e224 */ /* 0x000fe200078e0205 */
[-C--:B------:R-:W-:Y:S01]  /*8d40*/  ISETP.GE.OR P2, PT, R4, R43.reuse, P1 ;  /* 0x0000002b0400720c */ /* 0x080fe20000f46670 */
[----:B------:R-:W-:Y:S01]  /*8d50*/  VIADD R4, R0, 0x5 ;  /* 0x0000000500047836 */ /* 0x000fe20000000000 */
[----:B------:R-:W-:Y:S01]  /*8d60*/  LOP3.LUT R37, R37, 0xffffff7f, RZ, 0xc0, !PT ;  /* 0xffffff7f25257812 */ /* 0x000fe200078ec0ff */
[----:B------:R-:W-:Y:S01]  /*8d70*/  VIADD R11, R6, 0x1 ;  /* 0x00000001060b7836 */ /* 0x000fe20000000000 */
[----:B-----5:R-:W-:Y:S01]  /*8d80*/  ISETP.NE.AND P1, PT, R36, -0x1, PT ;  /* 0xffffffff2400780c */ /* 0x020fe20003f25270 */
[----:B------:R-:W-:Y:S01]  /*8d90*/  @!P0 IMAD.MOV R11, RZ, RZ, R6 ;  /* 0x000000ffff0b8224 */ /* 0x000fe200078e0206 */
[----:B------:R-:W-:Y:S01]  /*8da0*/  @P0 LOP3.LUT R37, R37, 0x80, RZ, 0xfc, !PT ;  /* 0x0000008025250812 */ /* 0x000fe200078efcff */
[----:B------:R-:W4:Y:S01]  /*8db0*/  LDS R7, [R3+0x3c] ;  /* 0x00003c0003077984 */ /* 0x000f220000000800 */
[----:B------:R-:W-:Y:S01]  /*8dc0*/  ISETP.GE.OR P0, PT, R4, R43, P1 ;  /* 0x0000002b0400720c */ /* 0x000fe20000f06670 */
[----:B------:R-:W-:Y:S01]  /*8dd0*/  VIADD R4, R0, 0x6 ;  /* 0x0000000600047836 */ /* 0x000fe20000000000 */
[----:B------:R-:W-:Y:S01]  /*8de0*/  LOP3.LUT R37, R37, 0xffffffdf, RZ, 0xc0, !PT ;  /* 0xffffffdf25257812 */ /* 0x000fe200078ec0ff */
[----:B------:R-:W-:Y:S01]  /*8df0*/  VIADD R5, R11, 0x1 ;  /* 0x000000010b057836 */ /* 0x000fe20000000000 */
[----:B------:R-:W-:Y:S01]  /*8e00*/  ISETP.NE.AND P1, PT, R23, -0x1, PT ;  /* 0xffffffff1700780c */ /* 0x000fe20003f25270 */
[----:B------:R-:W-:Y:S01]  /*8e10*/  @!P2 IMAD.MOV R5, RZ, RZ, R11 ;  /* 0x000000ffff05a224 */ /* 0x000fe200078e020b */
[----:B------:R-:W-:-:S02]  /*8e20*/  @P2 LOP3.LUT R37, R37, 0x20, RZ, 0xfc, !PT ;  /* 0x0000002025252812 */ /* 0x000fc400078efcff */
[-C--:B------:R-:W-:Y:S01]  /*8e30*/  ISETP.GE.OR P2, PT, R4, R43.reuse, P1 ;  /* 0x0000002b0400720c */ /* 0x080fe20000f46670 */
[----:B------:R-:W-:Y:S01]  /*8e40*/  VIADD R4, R0, 0x7 ;  /* 0x0000000700047836 */ /* 0x000fe20000000000 */
[----:B------:R-:W-:Y:S01]  /*8e50*/  LOP3.LUT R37, R37, 0xffffffbf, RZ, 0xc0, !PT ;  /* 0xffffffbf25257812 */ /* 0x000fe200078ec0ff */
[----:B------:R-:W-:Y:S01]  /*8e60*/  VIADD R6, R5, 0x1 ;  /* 0x0000000105067836 */ /* 0x000fe20000000000 */
[----:B------:R-:W-:Y:S01]  /*8e70*/  ISETP.NE.AND P1, PT, R22, -0x1, PT ;  /* 0xffffffff1600780c */ /* 0x000fe20003f25270 */
[----:B------:R-:W-:Y:S01]  /*8e80*/  @!P0 IMAD.MOV R6, RZ, RZ, R5 ;  /* 0x000000ffff068224 */ /* 0x000fe200078e0205 */
[----:B------:R-:W-:Y:S02]  /*8e90*/  @P0 LOP3.LUT R37, R37, 0x40, RZ, 0xfc, !PT ;  /* 0x0000004025250812 */ /* 0x000fe400078efcff */
[-C--:B------:R-:W-:Y:S01]  /*8ea0*/  ISETP.GE.OR P0, PT, R4, R43.reuse, P1 ;  /* 0x0000002b0400720c */ /* 0x080fe20000f06670 */
[----:B------:R-:W-:Y:S01]  /*8eb0*/  VIADD R4, R0, 0x8 ;  /* 0x0000000800047836 */ /* 0x000fe20000000000 */
[----:B------:R-:W-:Y:S01]  /*8ec0*/  ISETP.NE.AND P1, PT, R21, -0x1, PT ;  /* 0xffffffff1500780c */ /* 0x000fe20003f25270 */
[----:B------:R-:W-:Y:S01]  /*8ed0*/  VIADD R5, R6, 0x1 ;  /* 0x0000000106057836 */ /* 0x000fe20000000000 */
[----:B------:R-:W-:Y:S01]  /*8ee0*/  LOP3.LUT R37, R37, 0xfffffffb, RZ, 0xc0, !PT ;  /* 0xfffffffb25257812 */ /* 0x000fe200078ec0ff */
[----:B------:R-:W-:Y:S01]  /*8ef0*/  @!P2 IMAD.MOV R5, RZ, RZ, R6 ;  /* 0x000000ffff05a224 */ /* 0x000fe200078e0206 */
[----:B------:R-:W-:Y:S01]  /*8f00*/  ISETP.GE.OR P1, PT, R4, R43, P1 ;  /* 0x0000002b0400720c */ /* 0x000fe20000f26670 */
[----:B------:R-:W-:Y:S01]  /*8f10*/  VIADD R4, R0, 0x9 ;  /* 0x0000000900047836 */ /* 0x000fe20000000000 */
[----:B------:R-:W-:Y:S01]  /*8f20*/  @P2 LOP3.LUT R37, R37, 0x4, RZ, 0xfc, !PT ;  /* 0x0000000425252812 */ /* 0x000fe200078efcff */
[----:B------:R-:W-:Y:S01]  /*8f30*/  VIADD R6, R5, 0x1 ;  /* 0x0000000105067836 */ /* 0x000fe20000000000 */
[----:B------:R-:W-:-:S02]  /*8f40*/  ISETP.NE.AND P2, PT, R20, -0x1, PT ;  /* 0xffffffff1400780c */ /* 0x000fc40003f45270 */
[----:B0-----:R-:W-:Y:S01]  /*8f50*/  ISETP.NE.AND P3, PT, R17, -0x1, PT ;  /* 0xffffffff1100780c */ /* 0x001fe20003f65270 */
[----:B------:R-:W-:Y:S01]  /*8f60*/  @!P0 IMAD.MOV R6, RZ, RZ, R5 ;  /* 0x000000ffff068224 */ /* 0x000fe200078e0205 */
[-C--:B------:R-:W-:Y:S01]  /*8f70*/  ISETP.GE.OR P2, PT, R4, R43.reuse, P2 ;  /* 0x0000002b0400720c */ /* 0x080fe20001746670 */
[----:B------:R-:W-:Y:S01]  /*8f80*/  VIADD R4, R0, 0xa ;  /* 0x0000000a00047836 */ /* 0x000fe20000000000 */
[----:B-1----:R-:W-:Y:S01]  /*8f90*/  ISETP.NE.AND P4, PT, R16, -0x1, PT ;  /* 0xffffffff1000780c */ /* 0x002fe20003f85270 */
[----:B------:R-:W-:Y:S01]  /*8fa0*/  VIADD R5, R6, 0x1 ;  /* 0x0000000106057836 */ /* 0x000fe20000000000 */
[----:B------:R-:W-:Y:S01]  /*8fb0*/  ISETP.NE.AND P5, PT, R10, -0x1, PT ;  /* 0xffffffff0a00780c */ /* 0x000fe20003fa5270 */
[----:B------:R-:W-:Y:S01]  /*8fc0*/  @!P1 IMAD.MOV R5, RZ, RZ, R6 ;  /* 0x000000ffff059224 */ /* 0x000fe200078e0206 */
[----:B------:R-:W-:Y:S01]  /*8fd0*/  ISETP.GE.OR P3, PT, R4, R43, P3 ;  /* 0x0000002b0400720c */ /* 0x000fe20001f66670 */
[----:B------:R-:W-:Y:S01]  /*8fe0*/  VIADD R4, R0, 0xb ;  /* 0x0000000b00047836 */ /* 0x000fe20000000000 */
[----:B------:R-:W-:Y:S01]  /*8ff0*/  LOP3.LUT R37, R37, 0xfffffffe, RZ, 0xc0, !PT ;  /* 0xfffffffe25257812 */ /* 0x000fe200078ec0ff */
[----:B------:R-:W-:-:S03]  /*9000*/  VIADD R6, R5, 0x1 ;  /* 0x0000000105067836 */ /* 0x000fc60000000000 */
[-C--:B------:R-:W-:Y:S01]  /*9010*/  ISETP.GE.OR P4, PT, R4, R43.reuse, P4 ;  /* 0x0000002b0400720c */ /* 0x080fe20002786670 */
[----:B------:R-:W-:Y:S01]  /*9020*/  @!P2 IMAD.MOV R6, RZ, RZ, R5 ;  /* 0x000000ffff06a224 */ /* 0x000fe200078e0205 */
[----:B------:R-:W-:Y:S01]  /*9030*/  @P0 LOP3.LUT R37, R37, 0x1, RZ, 0xfc, !PT ;  /* 0x0000000125250812 */ /* 0x000fe200078efcff */
[----:B------:R-:W-:Y:S02]  /*9040*/  VIADD R4, R0, 0xc ;  /* 0x0000000c00047836 */ /* 0x000fe40000000000 */
[----:B------:R-:W-:Y:S01]  /*9050*/  VIADD R5, R6, 0x1 ;  /* 0x0000000106057836 */ /* 0x000fe20000000000 */
[----:B------:R-:W-:Y:S01]  /*9060*/  LOP3.LUT R37, R37, 0xffffefff, RZ, 0xc0, !PT ;  /* 0xffffefff25257812 */ /* 0x000fe200078ec0ff */
[----:B------:R-:W-:Y:S01]  /*9070*/  @!P3 IMAD.MOV R5, RZ, RZ, R6 ;  /* 0x000000ffff05b224 */ /* 0x000fe200078e0206 */
[----:B------:R-:W-:Y:S01]  /*9080*/  ISETP.GE.OR P6, PT, R4, R43, P5 ;  /* 0x0000002b0400720c */ /* 0x000fe20002fc6670 */
[----:B------:R0:W1:Y:S01]  /*9090*/  LDS R6, [R3+0x40] ;  /* 0x0000400003067984 */ /* 0x0000620000000800 */
[----:B------:R-:W-:Y:S01]  /*90a0*/  VIADD R4, R0, 0xd ;  /* 0x0000000d00047836 */ /* 0x000fe20000000000 */
[----:B------:R-:W-:Y:S01]  /*90b0*/  BAR.SYNC.DEFER_BLOCKING 0x0 ;  /* 0x0000000000007b1d */ /* 0x000fe20000010000 */
[----:B------:R-:W-:Y:S01]  /*90c0*/  VIADD R12, R5, 0x1 ;  /* 0x00000001050c7836 */ /* 0x000fe20000000000 */
[----:B--2---:R-:W-:Y:S01]  /*90d0*/  ISETP.NE.AND P5, PT, R9, -0x1, PT ;  /* 0xffffffff0900780c */ /* 0x004fe20003fa5270 */
[----:B------:R-:W-:-:S03]  /*90e0*/  @!P4 IMAD.MOV R12, RZ, RZ, R5 ;  /* 0x000000ffff0cc224 */ /* 0x000fc600078e0205 */
[-C--:B------:R-:W-:Y:S01]  /*90f0*/  ISETP.GE.OR P0, PT, R4, R43.reuse, P5 ;  /* 0x0000002b0400720c */ /* 0x080fe20002f06670 */
[----:B------:R-:W-:Y:S01]  /*9100*/  VIADD R5, R12, 0x1 ;  /* 0x000000010c057836 */ /* 0x000fe20000000000 */
[----:B---3--:R-:W-:Y:S02]  /*9110*/  ISETP.NE.AND P5, PT, R8, -0x1, PT ;  /* 0xffffffff0800780c */ /* 0x008fe40003fa5270 */
[----:B------:R-:W-:Y:S01]  /*9120*/  @!P6 IMAD.MOV R5, RZ, RZ, R12 ;  /* 0x000000ffff05e224 */ /* 0x000fe200078e020c */
[----:B------:R-:W-:Y:S01]  /*9130*/  @P6 LOP3.LUT R37, R37, 0x1000, RZ, 0xfc, !PT ;  /* 0x0000100025256812 */ /* 0x000fe200078efcff */
[----:B------:R-:W-:Y:S02]  /*9140*/  VIADD R12, R0, 0xe ;  /* 0x0000000e000c7836 */ /* 0x000fe40000000000 */
[----:B------:R-:W-:Y:S01]  /*9150*/  VIADD R4, R5, 0x1 ;  /* 0x0000000105047836 */ /* 0x000fe20000000000 */
[----:B------:R-:W-:Y:S02]  /*9160*/  LOP3.LUT R37, R37, 0xfffff7ff, RZ, 0xc0, !PT ;  /* 0xfffff7ff25257812 */ /* 0x000fe400078ec0ff */
[-C--:B------:R-:W-:Y:S01]  /*9170*/  ISETP.GE.OR P6, PT, R12, R43.reuse, P5 ;  /* 0x0000002b0c00720c */ /* 0x080fe20002fc6670 */
[C---:B------:R-:W-:Y:S01]  /*9180*/  VIADD R12, R0.reuse, 0xf ;  /* 0x0000000f000c7836 */ /* 0x040fe20000000000 */
[----:B----4-:R-:W-:Y:S01]  /*9190*/  ISETP.NE.AND P5, PT, R7, -0x1, PT ;  /* 0xffffffff0700780c */ /* 0x010fe20003fa5270 */
[----:B------:R-:W-:Y:S01]  /*91a0*/  @!P0 IMAD.MOV R4, RZ, RZ, R5 ;  /* 0x000000ffff048224 */ /* 0x000fe200078e0205 */
[----:B------:R-:W-:Y:S01]  /*91b0*/  @P0 LOP3.LUT R37, R37, 0x800, RZ, 0xfc, !PT ;  /* 0x0000080025250812 */ /* 0x000fe200078efcff */
[----:B------:R-:W-:Y:S01]  /*91c0*/  VIADD R0, R0, 0x10 ;  /* 0x0000001000007836 */ /* 0x000fe20000000000 */
[----:B------:R-:W-:Y:S01]  /*91d0*/  ISETP.GE.OR P0, PT, R12, R43, P5 ;  /* 0x0000002b0c00720c */ /* 0x000fe20002f06670 */
[----:B0-----:R-:W-:Y:S01]  /*91e0*/  VIADD R3, R4, 0x1 ;  /* 0x0000000104037836 */ /* 0x001fe20000000000 */
[----:B------:R-:W-:-:S05]  /*91f0*/  LOP3.LUT R37, R37, 0xfffffbff, RZ, 0xc0, !PT ;  /* 0xfffffbff25257812 */ /* 0x000fca00078ec0ff */
[----:B------:R-:W-:Y:S01]  /*9200*/  @P6 LOP3.LUT R37, R37, 0x400, RZ, 0xfc, !PT ;  /* 0x0000040025256812 */ /* 0x000fe200078efcff */
[----:B------:R-:W-:-:S03]  /*9210*/  @!P6 IMAD.MOV R3, RZ, RZ, R4 ;  /* 0x000000ffff03e224 */ /* 0x000fc600078e0204 */
[----:B------:R-:W-:Y:S02]  /*9220*/  LOP3.LUT R37, R37, 0xfffffdff, RZ, 0xc0, !PT ;  /* 0xfffffdff25257812 */ /* 0x000fe400078ec0ff */
[----:B-1----:R-:W-:Y:S02]  /*9230*/  ISETP.NE.AND P5, PT, R6, -0x1, PT ;  /* 0xffffffff0600780c */ /* 0x002fe40003fa5270 */
[----:B------:R-:W-:Y:S02]  /*9240*/  @P0 LOP3.LUT R37, R37, 0x200, RZ, 0xfc, !PT ;  /* 0x0000020025250812 */ /* 0x000fe400078efcff */
[----:B------:R-:W-:Y:S01]  /*9250*/  ISETP.GE.OR P6, PT, R0, R43, P5 ;  /* 0x0000002b0000720c */ /* 0x000fe20002fc6670 */
[----:B------:R-:W-:Y:S01]  /*9260*/  VIADD R0, R3, 0x1 ;  /* 0x0000000103007836 */ /* 0x000fe20000000000 */
[----:B------:R-:W-:Y:S01]  /*9270*/  LOP3.LUT R37, R37, 0xfffffeff, RZ, 0xc0, !PT ;  /* 0xfffffeff25257812 */ /* 0x000fe200078ec0ff */
[----:B------:R-:W-:Y:S01]  /*9280*/  @!P0 IMAD.MOV R0, RZ, RZ, R3 ;  /* 0x000000ffff008224 */ /* 0x000fe200078e0203 */
[----:B------:R-:W-:-:S03]  /*9290*/  ISETP.NE.AND P0, PT, R13, RZ, PT ;  /* 0x000000ff0d00720c */ /* 0x000fc60003f05270 */
[----:B------:R-:W-:-:S06]  /*92a0*/  VIADD R45, R0, 0x1 ;  /* 0x00000001002d7836 */ /* 0x000fcc0000000000 */
[----:B------:R-:W-:Y:S01]  /*92b0*/  @!P6 IMAD.MOV R45, RZ, RZ, R0 ;  /* 0x000000ffff2de224 */ /* 0x000fe200078e0200 */
[----:B------:R-:W-:-:S04]  /*92c0*/  @P6 LOP3.LUT R37, R37, 0x100, RZ, 0xfc, !PT ;  /* 0x0000010025256812 */ /* 0x000fc800078efcff */
        /* <DEDUP_REMOVED lines=19> */
[----:B0-----:R-:W-:-:S04]  /*9400*/  IMAD.IADD R13, R12, 0x1, R13 ;  /* 0x000000010c0d7824 */ /* 0x001fc800078e020d */
[----:B------:R-:W-:Y:S01]  /*9410*/  IMAD.IADD R14, R14, 0x1, R13 ;  /* 0x000000010e0e7824 */ /* 0x000fe200078e020d */
[----:B------:R-:W-:Y:S02]  /*9420*/  SEL R12, R13, R12, !P5 ;  /* 0x0000000c0d0c7207 */ /* 0x000fe40006800000 */
[----:B------:R-:W-:Y:S01]  /*9430*/  ISETP.NE.AND P5, PT, R19, 0x3, PT ;  /* 0x000000031300780c */ /* 0x000fe20003fa5270 */
[----:B------:R-:W-:-:S03]  /*9440*/  IMAD.IADD R27, R15, 0x1, R14 ;  /* 0x000000010f1b7824 */ /* 0x000fc600078e020e */
[----:B------:R-:W-:Y:S02]  /*9450*/  SEL R12, R14, R12, !P5 ;  /* 0x0000000c0e0c7207 */ /* 0x000fe40006800000 */
[----:B------:R-:W-:-:S04]  /*9460*/  ISETP.NE.AND P5, PT, R19, 0x4, PT ;  /* 0x000000041300780c */ /* 0x000fc80003fa5270 */
[----:B------:R-:W-:Y:S02]  /*9470*/  SEL R26, R27, R12, !P5 ;  /* 0x0000000c1b1a7207 */ /* 0x000fe40006800000 */
[----:B------:R-:W0:Y:S01]  /*9480*/  LDS.128 R12, [UR4+0x10] ;  /* 0x00001004ff0c7984 */ /* 0x000e220008000c00 */
[----:B------:R-:W-:Y:S01]  /*9490*/  ISETP.NE.AND P5, PT, R19, 0x5, PT ;  /* 0x000000051300780c */ /* 0x000fe20003fa5270 */
[----:B0-----:R-:W-:-:S04]  /*94a0*/  IMAD.IADD R12, R27, 0x1, R12 ;  /* 0x000000011b0c7824 */ /* 0x001fc800078e020c */
[----:B------:R-:W-:Y:S01]  /*94b0*/  IMAD.IADD R13, R13, 0x1, R12 ;  /* 0x000000010d0d7824 */ /* 0x000fe200078e020c */
[----:B------:R-:W-:Y:S02]  /*94c0*/  SEL R26, R12, R26, !P5 ;  /* 0x0000001a0c1a7207 */ /* 0x000fe40006800000 */
[----:B------:R-:W-:Y:S01]  /*94d0*/  ISETP.NE.AND P5, PT, R19, 0x6, PT ;  /* 0x000000061300780c */ /* 0x000fe20003fa5270 */
[----:B------:R-:W-:-:S03]  /*94e0*/  IMAD.IADD R14, R14, 0x1, R13 ;  /* 0x000000010e0e7824 */ /* 0x000fc600078e020d */
[----:B------:R-:W-:Y:S01]  /*94f0*/  SEL R26, R13, R26, !P5 ;  /* 0x0000001a0d1a7207 */ /* 0x000fe20006800000 */
[----:B------:R-:W-:Y:S01]  /*9500*/  IMAD.IADD R27, R15, 0x1, R14 ;  /* 0x000000010f1b7824 */ /* 0x000fe200078e020e */
[----:B------:R-:W-:-:S04]  /*9510*/  ISETP.NE.AND P5, PT, R19, 0x7, PT ;  /* 0x000000071300780c */ /* 0x000fc80003fa5270 */
[----:B------:R-:W-:Y:S02]  /*9520*/  SEL R26, R14, R26, !P5 ;  /* 0x0000001a0e1a7207 */ /* 0x000fe40006800000 */
[----:B------:R-:W0:Y:S01]  /*9530*/  LDS.128 R12, [UR4+0x20] ;  /* 0x00002004ff0c7984 */ /* 0x000e220008000c00 */
[----:B------:R-:W-:-:S04]  /*9540*/  ISETP.NE.AND P5, PT, R19, 0x8, PT ;  /* 0x000000081300780c */ /* 0x000fc80003fa5270 */
[----:B------:R-:W-:Y:S02]  /*9550*/  SEL R26, R27, R26, !P5 ;  /* 0x0000001a1b1a7207 */ /* 0x000fe40006800000 */
        /* <DEDUP_REMOVED lines=10> */
[----:B------:R-:W-:-:S03]  /*9600*/  ISETP.GE.U32.AND P5, PT, R29, 0x20, PT ;  /* 0x000000201d00780c */ /* 0x000fc60003fa6070 */
[----:B------:R-:W-:-:S05]  /*9610*/  IMAD.IADD R18, R13, 0x1, R18 ;  /* 0x000000010d127824 */ /* 0x000fca00078e0212 */
[----:B------:R-:W-:Y:S02]  /*9620*/  SEL R45, R45, R18, !P5 ;  /* 0x000000122d2d7207 */ /* 0x000fe40006800000 */
[----:B------:R-:W-:-:S13]  /*9630*/  ISETP.GT.U32.AND P5, PT, R29, 0x1f, PT ;  /* 0x0000001f1d00780c */ /* 0x000fda0003fa4070 */
[----:B------:R-:W-:Y:S05]  /*9640*/  @P5 BRA `(.L_x_188) ;  /* 0x00000008004c5947 */ /* 0x000fea0003800000 */
[----:B------:R-:W0:Y:S01]  /*9650*/  LDC.64 R12, c[0x0][0x3a0] ;  /* 0x0000e800ff0c7b82 */ /* 0x000e220000000a00 */
[----:B------:R-:W-:Y:S02]  /*9660*/  ISETP.NE.AND P5, PT, R29, RZ, PT ;  /* 0x000000ff1d00720c */ /* 0x000fe40003fa5270 */
[----:B------:R-:W-:Y:S02]  /*9670*/  LOP3.LUT R15, RZ, R29, RZ, 0x33, !PT ;  /* 0x0000001dff0f7212 */ /* 0x000fe400078e33ff */
[----:B------:R-:W-:-:S09]  /*9680*/  LOP3.LUT R37, R37, 0xfffffffd, RZ, 0xc0, !PT ;  /* 0xfffffffd25257812 */ /* 0x000fd200078ec0ff */
[----:B------:R-:W-:Y:S01]  /*9690*/  @!P5 IMAD.MOV.U32 R26, RZ, RZ, 0x64 ;  /* 0x00000064ff1ad424 */ /* 0x000fe200078e00ff */
[----:B------:R-:W-:Y:S01]  /*96a0*/  @!P5 STS [UR4+0x4c], R27 ;  /* 0x00004c1bff00d988 */ /* 0x000fe20008000804 */
[----:B0-----:R-:W-:-:S04]  /*96b0*/  IMAD.WIDE R32, R40, 0x8, R12 ;  /* 0x0000000828207825 */ /* 0x001fc800078e020c */
[----:B------:R-:W-:Y:S01]  /*96c0*/  IMAD.IADD R40, R40, 0x1, R15 ;  /* 0x0000000128287824 */ /* 0x000fe200078e020f */
[----:B------:R0:W-:Y:S02]  /*96d0*/  @!P5 ST.E.64.STRONG.GPU desc[UR8][R32.64+0x100], R26 ;  /* 0x0001001a2000d985 */ /* 0x0001e4000c10fb08 */
[----:B0-----:R-:W0:Y:S02]  /*96e0*/  LDC R26, c[0x0][0x370] ;  /* 0x0000dc00ff1a7b82 */ /* 0x001e240000000800 */
[----:B0-----:R-:W-:-:S13]  /*96f0*/  ISETP.GT.U32.AND P6, PT, R26, 0x1f3, PT ;  /* 0x000001f31a00780c */ /* 0x001fda0003fc4070 */
[----:B------:R-:W-:Y:S01]  /*9700*/  @P6 LOP3.LUT R37, R37, 0x2, RZ, 0xfc, !PT ;  /* 0x0000000225256812 */ /* 0x000fe200078efcff */
[----:B------:R-:W-:Y:S06]  /*9710*/  @P6 BRA `(.L_x_189) ;  /* 0x0000000000086947 */ /* 0x000fec0003800000 */
[----:B------:R0:W-:Y:S06]  /*9720*/  MEMBAR.SC.CTA ;  /* 0x0000000000007992 */ /* 0x0001ec0000000000 */
[----:B0-----:R-:W-:Y:S05]  /*9730*/  BRA `(.L_x_190) ;  /* 0x0000000000087947 */ /* 0x001fea0003800000 */
.L_x_189:
[----:B------:R-:W-:Y:S05]  /*9740*/  NANOSLEEP 0x47e ;  /* 0x0000047e0000795d */ /* 0x000fea0003800000 */
[----:B------:R-:W-:Y:S01]  /*9750*/  NOP ;  /* 0x0000000000007918 */ /* 0x000fe20000000000 */
.L_x_190:
[----:B------:R-:W-:-:S05]  /*9760*/  IMAD.WIDE R12, R40, 0x8, R12 ;  /* 0x00000008280c7825 */ /* 0x000fca00078e020c */
[----:B------:R-:W2:Y:S01]  /*9770*/  LD.E.64.STRONG.GPU R14, desc[UR8][R12.64+0x100] ;  /* 0x000100080c0e7980 */ /* 0x000ea2000c10fb00 */
[----:B------:R-:W-:Y:S01]  /*9780*/  UMOV UR5, 0xffffffff ;  /* 0xffffffff00057882 */ /* 0x000fe20000000000 */
[----:B--2---:R-:W-:Y:S02]  /*9790*/  ISETP.NE.AND P6, PT, R14, 0x63, PT ;  /* 0x000000630e00780c */ /* 0x004fe40003fc5270 */
[----:B------:R-:W-:Y:S11]  /*97a0*/  BRA.DIV UR5, `(.L_x_191) ;  /* 0x0000003205687947 */ /* 0x000ff6000b800000 */
[----:B------:R-:W-:-:S13]  /*97b0*/  VOTE.ANY P6, !P6 ;  /* 0x0000000000ff7806 */ /* 0x000fda00070c0100 */
.L_x_296:
[----:B------:R-:W-:Y:S05]  /*97c0*/  @!P6 BRA `(.L_x_192) ;  /* 0x000000000034e947 */ /* 0x000fea0003800000 */
.L_x_196:
[----:B------:R-:W-:Y:S01]  /*97d0*/  ISETP.GT.U32.AND P5, PT, R26, 0x1f3, PT ;  /* 0x000001f31a00780c */ /* 0x000fe20003fa4070 */
[----:B------:R-:W-:-:S12]  /*97e0*/  YIELD ;  /* 0x0000000000007946 */ /* 0x000fd80003800000 */
[----:B------:R-:W-:Y:S05]  /*97f0*/  @P5 BRA `(.L_x_193) ;  /* 0x0000000000085947 */ /* 0x000fea0003800000 */
[----:B------:R0:W-:Y:S06]  /*9800*/  MEMBAR.SC.CTA ;  /* 0x0000000000007992 */ /* 0x0001ec0000000000 */
[----:B0-----:R-:W-:Y:S05]  /*9810*/  BRA `(.L_x_194) ;  /* 0x0000000000087947 */ /* 0x001fea0003800000 */
.L_x_193:
[----:B------:R-:W-:Y:S05]  /*9820*/  NANOSLEEP 0x4c ;  /* 0x0000004c0000795d */ /* 0x000fea0003800000 */
[----:B------:R-:W-:Y:S01]  /*9830*/  NOP ;  /* 0x0000000000007918 */ /* 0x000fe20000000000 */
.L_x_194:
[----:B------:R-:W2:Y:S01]  /*9840*/  LD.E.64.STRONG.GPU R14, desc[UR8][R12.64+0x100] ;  /* 0x000100080c0e7980 */ /* 0x000ea2000c10fb00 */
[----:B------:R-:W-:Y:S01]  /*9850*/  UMOV UR5, 0xffffffff ;  /* 0xffffffff00057882 */ /* 0x000fe20000000000 */
[----:B--2---:R-:W-:Y:S02]  /*9860*/  ISETP.NE.AND P6, PT, R14, 0x63, PT ;  /* 0x000000630e00780c */ /* 0x004fe40003fc5270 */
[----:B------:R-:W-:Y:S11]  /*9870*/  BRA.DIV UR5, `(.L_x_195) ;  /* 0x0000003205547947 */ /* 0x000ff6000b800000 */
[----:B------:R-:W-:-:S13]  /*9880*/  VOTE.ANY P6, !P6 ;  /* 0x0000000000ff7806 */ /* 0x000fda00070c0100 */
.L_x_299:
[----:B------:R-:W-:Y:S05]  /*9890*/  @P6 BRA `(.L_x_196) ;  /* 0xfffffffc00cc6947 */ /* 0x000fea000383ffff */
.L_x_192:
[----:B------:R-:W-:Y:S01]  /*98a0*/  UMOV UR5, 0xffffffff ;  /* 0xffffffff00057882 */ /* 0x000fe20000000000 */
[----:B------:R-:W-:Y:S02]  /*98b0*/  ISETP.NE.AND P5, PT, R14, 0x65, PT ;  /* 0x000000650e00780c */ /* 0x000fe40003fa5270 */
[----:B------:R-:W-:Y:S11]  /*98c0*/  BRA.DIV UR5, `(.L_x_197) ;  /* 0x0000003205607947 */ /* 0x000ff6000b800000 */
[----:B------:R-:W0:Y:S01]  /*98d0*/  S2R R47, SR_GEMASK ;  /* 0x00000000002f7919 */ /* 0x000e220000003c00 */
[----:B------:R-:W-:Y:S01]  /*98e0*/  VOTE.ANY R18, PT, !P5 ;  /* 0x0000000000127806 */ /* 0x000fe200068e0100 */
[C---:B------:R-:W-:Y:S02]  /*98f0*/  VIADD R38, R46.reuse, 0x2 ;  /* 0x000000022e267836 */ /* 0x040fe40000000000 */
[C---:B------:R-:W-:Y:S02]  /*9900*/  VIADD R34, R46.reuse, 0x4 ;  /* 0x000000042e227836 */ /* 0x040fe40000000000 */
        /* <DEDUP_REMOVED lines=15> */
[----:B------:R-:W-:-:S05]  /*9a00*/  IMAD.IADD R44, R42, 0x1, R19 ;  /* 0x000000012a2c7824 */ /* 0x000fca00078e0213 */
[----:B------:R-:W1:Y:S02]  /*9a10*/  SHFL.DOWN PT, R19, R44, 0x4, R49 ;  /* 0x088000002c137989 */ /* 0x000e6400000e0031 */
[----:B-1----:R-:W-:Y:S02]  /*9a20*/  SEL R19, R19, RZ, !P5 ;  /* 0x000000ff13137207 */ /* 0x002fe40006800000 */
[----:B------:R-:W-:-:S03]  /*9a30*/  ISETP.GT.AND P5, PT, R31, R49, PT ;  /* 0x000000311f00720c */ /* 0x000fc60003fa4270 */
[----:B------:R-:W-:-:S05]  /*9a40*/  IMAD.IADD R48, R44, 0x1, R19 ;  /* 0x000000012c307824 */ /* 0x000fca00078e0213 */
[----:B------:R-:W1:Y:S02]  /*9a50*/  SHFL.DOWN PT, R19, R48, 0x8, R49 ;  /* 0x0900000030137989 */ /* 0x000e6400000e0031 */
[----:B-1----:R-:W-:Y:S02]  /*9a60*/  SEL R19, R19, RZ, !P5 ;  /* 0x000000ff13137207 */ /* 0x002fe40006800000 */
[----:B0-----:R-:W-:-:S03]  /*9a70*/  IADD3 R42, P5, PT, R12, 0x100, RZ ;  /* 0x000001000c2a7810 */ /* 0x001fc60007fbe0ff */
[----:B------:R-:W-:Y:S02]  /*9a80*/  IMAD.IADD R50, R48, 0x1, R19 ;  /* 0x0000000130327824 */ /* 0x000fe400078e0213 */
[----:B------:R-:W-:Y:S01]  /*9a90*/  IMAD.X R44, RZ, RZ, R13, P5 ;  /* 0x000000ffff2c7224 */ /* 0x000fe200028e060d */
[----:B------:R-:W-:Y:S02]  /*9aa0*/  ISETP.GT.AND P5, PT, R41, R49, PT ;  /* 0x000000312900720c */ /* 0x000fe40003fa4270 */
[----:B------:R-:W0:Y:S02]  /*9ab0*/  SHFL.DOWN PT, R19, R50, 0x10, R49 ;  /* 0x0a00000032137989 */ /* 0x000e2400000e0031 */
[----:B0-----:R-:W-:Y:S02]  /*9ac0*/  SEL R19, R19, RZ, !P5 ;  /* 0x000000ff13137207 */ /* 0x001fe40006800000 */
[----:B------:R-:W-:-:S03]  /*9ad0*/  ISETP.NE.AND P5, PT, R14, 0x65, PT ;  /* 0x000000650e00780c */ /* 0x000fc60003fa5270 */
[----:B------:R-:W-:-:S10]  /*9ae0*/  IMAD.IADD R39, R50, 0x1, R19 ;  /* 0x0000000132277824 */ /* 0x000fd400078e0213 */
[----:B------:R-:W-:-:S13]  /*9af0*/  VOTE.ALL P5, P5 ;  /* 0x0000000000ff7806 */ /* 0x000fda00028a0000 */
.L_x_308:
[----:B------:R-:W-:Y:S05]  /*9b00*/  @!P5 BRA `(.L_x_198) ;  /* 0x0000000000dcd947 */ /* 0x000fea0003800000 */
.L_x_206:
        /* <DEDUP_REMOVED lines=9> */
.L_x_311:
[----:B------:R-:W-:Y:S05]  /*9ba0*/  @!P6 BRA `(.L_x_200) ;  /* 0x000000000034e947 */ /* 0x000fea0003800000 */
[----:B------:R-:W-:-:S13]  /*9bb0*/  ISETP.GT.U32.AND P5, PT, R26, 0x1f3, PT ;  /* 0x000001f31a00780c */ /* 0x000fda0003fa4070 */
.L_x_204:
[----:B------:R-:W-:Y:S05]  /*9bc0*/  YIELD ;  /* 0x0000000000007946 */ /* 0x000fea0003800000 */
[----:B------:R-:W-:Y:S05]  /*9bd0*/  @P5 BRA `(.L_x_201) ;  /* 0x0000000000085947 */ /* 0x000fea0003800000 */
[----:B------:R0:W-:Y:S06]  /*9be0*/  MEMBAR.SC.CTA ;  /* 0x0000000000007992 */ /* 0x0001ec0000000000 */
[----:B0-----:R-:W-:Y:S05]  /*9bf0*/  BRA `(.L_x_202) ;  /* 0x0000000000087947 */ /* 0x001fea0003800000 */
.L_x_201:
[----:B------:R-:W-:Y:S05]  /*9c00*/  NANOSLEEP 0x4c ;  /* 0x0000004c0000795d */ /* 0x000fea0003800000 */
[----:B------:R-:W-:Y:S01]  /*9c10*/  NOP ;  /* 0x0000000000007918 */ /* 0x000fe20000000000 */
.L_x_202:
[----:B------:R-:W2:Y:S01]  /*9c20*/  LD.E.64.STRONG.GPU R14, desc[UR8][R12.64+-0x100] ;  /* 0xffff00080c0e7980 */ /* 0x000ea2000c10fb00 */
[----:B------:R-:W-:Y:S01]  /*9c30*/  UMOV UR5, 0xffffffff ;  /* 0xffffffff00057882 */ /* 0x000fe20000000000 */
[----:B--2---:R-:W-:Y:S02]  /*9c40*/  ISETP.NE.AND P6, PT, R14, 0x63, PT ;  /* 0x000000630e00780c */ /* 0x004fe40003fc5270 */
[----:B------:R-:W-:Y:S11]  /*9c50*/  BRA.DIV UR5, `(.L_x_203) ;  /* 0x0000003205a07947 */ /* 0x000ff6000b800000 */
[----:B------:R-:W-:-:S13]  /*9c60*/  VOTE.ANY P6, !P6 ;  /* 0x0000000000ff7806 */ /* 0x000fda00070c0100 */
.L_x_314:
[----:B------:R-:W-:Y:S05]  /*9c70*/  @P6 BRA `(.L_x_204) ;  /* 0xfffffffc00d06947 */ /* 0x000fea000383ffff */
.L_x_200:
[----:B------:R-:W-:Y:S01]  /*9c80*/  UMOV UR5, 0xffffffff ;  /* 0xffffffff00057882 */ /* 0x000fe20000000000 */
[----:B------:R-:W-:Y:S02]  /*9c90*/  ISETP.NE.AND P5, PT, R14, 0x65, PT ;  /* 0x000000650e00780c */ /* 0x000fe40003fa5270 */
[----:B------:R-:W-:Y:S11]  /*9ca0*/  BRA.DIV UR5, `(.L_x_205) ;  /* 0x0000003205ac7947 */ /* 0x000ff6000b800000 */
[----:B------:R-:W-:Y:S01]  /*9cb0*/  VOTE.ANY R18, PT, !P5 ;  /* 0x0000000000127806 */ /* 0x000fe200068e0100 */
[----:B------:R-:W-:-:S03]  /*9cc0*/  VIADD R40, R40, 0xffffffe0 ;  /* 0xffffffe028287836 */ /* 0x000fc60000000000 */
[----:B------:R-:W-:-:S05]  /*9cd0*/  LOP3.LUT R18, R18, 0x80000000, R47, 0xec, !PT ;  /* 0x8000000012127812 */ /* 0x000fca00078eec2f */
[----:B------:R-:W-:-:S05]  /*9ce0*/  VIADD R13, R18, 0xffffffff ;  /* 0xffffffff120d7836 */ /* 0x000fca0000000000 */
[----:B------:R-:W-:-:S04]  /*9cf0*/  LOP3.LUT R13, R18, R13, RZ, 0xc, !PT ;  /* 0x0000000d120d7212 */ /* 0x000fc800078e0cff */
        /* <DEDUP_REMOVED lines=20> */
[----:B------:R-:W-:Y:S02]  /*9e40*/  ISETP.NE.AND P5, PT, R14, 0x65, PT ;  /* 0x000000650e00780c */ /* 0x000fe40003fa5270 */
[----:B------:R-:W-:-:S11]  /*9e50*/  IADD3 R39, PT, PT, R48, R19, R39 ;  /* 0x0000001330277210 */ /* 0x000fd60007ffe027 */
[----:B------:R-:W-:-:S13]  /*9e60*/  VOTE.ALL P5, P5 ;  /* 0x0000000000ff7806 */ /* 0x000fda00028a0000 */
.L_x_323:
[----:B------:R-:W-:Y:S05]  /*9e70*/  @P5 BRA `(.L_x_206) ;  /* 0xfffffffc00245947 */ /* 0x000fea000383ffff */
.L_x_198:
[----:B------:R-:W-:Y:S01]  /*9e80*/  ISETP.NE.AND P5, PT, R29, RZ, PT ;  /* 0x000000ff1d00720c */ /* 0x000fe20003fa5270 */
[----:B------:R-:W-:-:S12]  /*9e90*/  IMAD.MOV.U32 R18, RZ, RZ, R45 ;  /* 0x000000ffff127224 */ /* 0x000fd800078e002d */
[----:B------:R-:W0:Y:S01]  /*9ea0*/  @!P5 S2R R13, SR_CgaCtaId ;  /* 0x00000000000dd919 */ /* 0x000e220000008800 */
[----:B------:R-:W-:Y:S01]  /*9eb0*/  @!P5 MOV R12, 0x400 ;  /* 0x00000400000cd802 */ /* 0x000fe20000000f00 */
[----:B------:R-:W-:Y:S02]  /*9ec0*/  @!P5 IMAD.IADD R27, R27, 0x1, R39 ;  /* 0x000000011b1bd824 */ /* 0x000fe400078e0227 */
[----:B------:R-:W-:-:S05]  /*9ed0*/  @!P5 IMAD.MOV.U32 R26, RZ, RZ, 0x65 ;  /* 0x00000065ff1ad424 */ /* 0x000fca00078e00ff */
[----:B------:R1:W-:Y:S01]  /*9ee0*/  @!P5 ST.E.64.STRONG.GPU desc[UR8][R32.64+0x100], R26 ;  /* 0x0001001a2000d985 */ /* 0x0003e2000c10fb08 */
[----:B0-----:R-:W-:-:S05]  /*9ef0*/  @!P5 LEA R12, R13, R12, 0x18 ;  /* 0x0000000c0d0cd211 */ /* 0x001fca00078ec0ff */
[----:B------:R1:W-:Y:S04]  /*9f00*/  @!P5 STS [R12+0x48], R27 ;  /* 0x0000481b0c00d388 */ /* 0x0003e80000000800 */
[----:B------:R1:W-:Y:S01]  /*9f10*/  @!P5 STS [R12+0x44], R39 ;  /* 0x000044270c00d388 */ /* 0x0003e20000000800 */
[----:B------:R-:W-:-:S13]  /*9f20*/  ISETP.NE.AND P5, PT, R46, RZ, PT ;  /* 0x000000ff2e00720c */ /* 0x000fda0003fa5270 */
[----:B------:R-:W0:Y:S01]  /*9f30*/  @!P5 S2R R14, SR_CgaCtaId ;  /* 0x00000000000ed919 */ /* 0x000e220000008800 */
[----:B------:R-:W-:Y:S01]  /*9f40*/  @!P5 MOV R13, 0x400 ;  /* 0x00000400000dd802 */ /* 0x000fe20000000f00 */
[----:B------:R-:W-:-:S03]  /*9f50*/  @!P5 IMAD.MOV.U32 R18, RZ, RZ, R39 ;  /* 0x000000ffff12d224 */ /* 0x000fc600078e0027 */
[----:B0-----:R-:W-:-:S05]  /*9f60*/  @!P5 LEA R14, R14, R13, 0x18 ;  /* 0x0000000d0e0ed211 */ /* 0x001fca00078ec0ff */
[----:B------:R1:W-:Y:S02]  /*9f70*/  @!P5 STS [R14+0x3c], R39 ;  /* 0x00003c270e00d388 */ /* 0x0003e40000000800 */
.L_x_188:
[----:B------:R-:W-:Y:S05]  /*9f80*/  WARPSYNC.ALL ;  /* 0x0000000000007948 */ /* 0x000fea0003800000 */
[----:B------:R-:W0:Y:S08]  /*9f90*/  S2UR UR5, SR_CgaCtaId ;  /* 0x00000000000579c3 */ /* 0x000e300000008800 */
[----:B------:R-:W-:Y:S01]  /*9fa0*/  BAR.SYNC.DEFER_BLOCKING 0x0 ;  /* 0x0000000000007b1d */ /* 0x000fe20000010000 */
[----:B------:R-:W-:-:S02]  /*9fb0*/  ISETP.NE.AND P5, PT, R29, RZ, PT ;  /* 0x000000ff1d00720c */ /* 0x000fc40003fa5270 */
[----:B-1----:R-:W-:Y:S02]  /*9fc0*/  P2R R14, PR, RZ, 0x1 ;  /* 0x00000001ff0e7803 */ /* 0x002fe40000000000 */
[C---:B------:R-:W-:Y:S01]  /*9fd0*/  LOP3.LUT P0, RZ, R37.reuse, 0x20, RZ, 0xc0, !PT ;  /* 0x0000002025ff7812 */ /* 0x040fe2000780c0ff */
[----:B------:R-:W-:Y:S01]  /*9fe0*/  UMOV UR4, 0x400 ;  /* 0x0000040000047882 */ /* 0x000fe20000000000 */
[----:B------:R-:W-:Y:S02]  /*9ff0*/  P2R R26, PR, RZ, 0x4 ;  /* 0x00000004ff1a7803 */ /* 0x000fe40000000000 */
[C---:B------:R-:W-:Y:S02]  /*a000*/  LOP3.LUT P2, RZ, R37.reuse, 0x40, RZ, 0xc0, !PT ;  /* 0x0000004025ff7812 */ /* 0x040fe4000784c0ff */
[----:B------:R-:W-:Y:S02]  /*a010*/  P2R R27, PR, RZ, 0x8 ;  /* 0x00000008ff1b7803 */ /* 0x000fe40000000000 */
[----:B------:R-:W-:-:S02]  /*a020*/  LOP3.LUT P3, RZ, R37, 0x4, RZ, 0xc0, !PT ;  /* 0x0000000425ff7812 */ /* 0x000fc4000786c0ff */
[----:B------:R-:W-:Y:S02]  /*a030*/  P2R R33, PR, RZ, 0x10 ;  /* 0x00000010ff217803 */ /* 0x000fe40000000000 */
[----:B------:R-:W-:Y:S02]  /*a040*/  LOP3.LUT P4, RZ, R37, 0x1, RZ, 0xc0, !PT ;  /* 0x0000000125ff7812 */ /* 0x000fe4000788c0ff */
[----:B------:R-:W-:Y:S02]  /*a050*/  IADD3 R40, PT, PT, -R43, 0x1980, RZ ;  /* 0x000019802b287810 */ /* 0x000fe40007ffe1ff */
[----:B------:R-:W-:Y:S01]  /*a060*/  LOP3.LUT P6, RZ, R37, 0x10, RZ, 0xc0, !PT ;  /* 0x0000001025ff7812 */ /* 0x000fe200078cc0ff */
[----:B0-----:R-:W-:-:S09]  /*a070*/  ULEA UR4, UR5, UR4, 0x18 ;  /* 0x0000000405047291 */ /* 0x001fd2000f8ec0ff */
[----:B------:R-:W0:Y:S02]  /*a080*/  LDS R12, [UR4+0x3c] ;  /* 0x00003c04ff0c7984 */ /* 0x000e240008000800 */
[----:B0-----:R-:W-:Y:S02]  /*a090*/  SEL R13, R12, RZ, P5 ;  /* 0x000000ff0c0d7207 */ /* 0x001fe40002800000 */
[----:B------:R-:W-:-:S03]  /*a0a0*/  LOP3.LUT P5, RZ, R37, 0x8, RZ, 0xc0, !PT ;  /* 0x0000000825ff7812 */ /* 0x000fc600078ac0ff */
[----:B------:R-:W-:-:S04]  /*a0b0*/  IMAD.IADD R42, R13, 0x1, R18 ;  /* 0x000000010d2a7824 */ /* 0x000fc800078e0212 */
[--C-:B------:R-:W-:Y:S02]  /*a0c0*/  IMAD.IADD R18, R11, 0x1, R42.reuse ;  /* 0x000000010b127824 */ /* 0x100fe400078e022a */
[----:B------:R-:W-:Y:S02]  /*a0d0*/  IMAD.IADD R5, R5, 0x1, R42 ;  /* 0x0000000105057824 */ /* 0x000fe400078e022a */
[----:B------:R-:W-:Y:S02]  /*a0e0*/  VIADD R19, R18, 0x1 ;  /* 0x0000000112137836 */ /* 0x000fe40000000000 */
[----:B------:R-:W-:Y:S01]  /*a0f0*/  @!P0 IMAD.MOV R19, RZ, RZ, R18 ;  /* 0x000000ffff138224 */ /* 0x000fe200078e0212 */
[----:B------:R-:W-:Y:S01]  /*a100*/  ISETP.NE.AND P0, PT, R14, RZ, PT ;  /* 0x000000ff0e00720c */ /* 0x000fe20003f05270 */
[--C-:B------:R-:W-:Y:S01]  /*a110*/  IMAD.IADD R4, R4, 0x1, R42.reuse ;  /* 0x0000000104047824 */ /* 0x100fe200078e022a */
[----:B------:R-:W0:Y:S01]  /*a120*/  LDS.128 R12, [UR4+0x40] ;  /* 0x00004004ff0c7984 */ /* 0x000e220008000c00 */
[----:B------:R-:W-:Y:S01]  /*a130*/  VIADD R32, R19, 0x1 ;  /* 0x0000000113207836 */ /* 0x000fe20000000000 */
[----:B------:R-:W-:Y:S01]  /*a140*/  SEL R41, RZ, 0x1, !P0 ;  /* 0x00000001ff297807 */ /* 0x000fe20004000000 */
[----:B------:R-:W-:Y:S01]  /*a150*/  @!P2 IMAD.MOV R32, RZ, RZ, R19 ;  /* 0x000000ffff20a224 */ /* 0x000fe200078e0213 */
[----:B------:R-:W-:Y:S01]  /*a160*/  ISETP.NE.AND P2, PT, R26, RZ, PT ;  /* 0x000000ff1a00720c */ /* 0x000fe20003f45270 */
[----:B------:R-:W-:-:S02]  /*a170*/  IMAD.IADD R0, R0, 0x1, R42 ;  /* 0x0000000100007824 */ /* 0x000fc400078e022a */
[----:B------:R-:W-:Y:S02]  /*a180*/  VIADD R31, R32, 0x1 ;  /* 0x00000001201f7836 */ /* 0x000fe40000000000 */
[----:B------:R-:W-:Y:S01]  /*a190*/  @!P3 IMAD.MOV R31, RZ, RZ, R32 ;  /* 0x000000ffff1fb224 */ /* 0x000fe200078e0220 */
[----:B------:R-:W-:Y:S01]  /*a1a0*/  ISETP.NE.AND P3, PT, R27, RZ, PT ;  /* 0x000000ff1b00720c */ /* 0x000fe20003f65270 */
[----:B------:R-:W-:Y:S02]  /*a1b0*/  VIADD R39, R41, 0x1 ;  /* 0x0000000129277836 */ /* 0x000fe40000000000 */
[----:B------:R-:W-:Y:S02]  /*a1c0*/  VIADD R27, R31, 0x1 ;  /* 0x000000011f1b7836 */ /* 0x000fe40000000000 */
[----:B------:R-:W-:Y:S01]  /*a1d0*/  @!P4 IMAD.MOV R27, RZ, RZ, R31 ;  /* 0x000000ffff1bc224 */ /* 0x000fe200078e021f */
[----:B------:R-:W-:Y:S01]  /*a1e0*/  ISETP.NE.AND P4, PT, R33, RZ, PT ;  /* 0x000000ff2100720c */ /* 0x000fe20003f85270 */
[----:B------:R-:W-:-:S02]  /*a1f0*/  @!P5 IMAD.MOV R39, RZ, RZ, R41 ;  /* 0x000000ffff27d224 */ /* 0x000fc400078e0229 */
[----:B------:R-:W-:Y:S02]  /*a200*/  VIADD R26, R27, 0x1 ;  /* 0x000000011b1a7836 */ /* 0x000fe40000000000 */
[----:B------:R-:W-:Y:S02]  /*a210*/  @!P1 IMAD.MOV R26, RZ, RZ, R27 ;  /* 0x000000ffff1a9224 */ /* 0x000fe400078e021b */
[----:B------:R-:W-:Y:S02]  /*a220*/  IMAD.IADD R39, R42, 0x1, R39 ;  /* 0x000000012a277824 */ /* 0x000fe400078e0227 */
[--C-:B------:R-:W-:Y:S02]  /*a230*/  IMAD.IADD R33, R3, 0x1, R42.reuse ;  /* 0x0000000103217824 */ /* 0x100fe400078e022a */
[----:B------:R-:W-:Y:S02]  /*a240*/  VIADD R38, R39, 0x1 ;  /* 0x0000000127267836 */ /* 0x000fe40000000000 */
[----:B------:R-:W-:-:S02]  /*a250*/  IMAD.IADD R41, R41, 0x1, R42 ;  /* 0x0000000129297824 */ /* 0x000fc400078e022a */
[----:B------:R-:W-:Y:S02]  /*a260*/  @!P6 IMAD.MOV R38, RZ, RZ, R39 ;  /* 0x000000ffff26e224 */ /* 0x000fe400078e0227 */
[--C-:B0-----:R-:W-:Y:S02]  /*a270*/  IMAD.IADD R11, R14, 0x1, -R40.reuse ;  /* 0x000000010e0b7824 */ /* 0x101fe400078e0a28 */
[----:B------:R-:W-:Y:S02]  /*a280*/  IMAD.IADD R40, R15, 0x1, -R40 ;  /* 0x000000010f287824 */ /* 0x000fe400078e0a28 */
[----:B------:R-:W-:Y:S02]  /*a290*/  VIADD R12, R26, 0x1 ;  /* 0x000000011a0c7836 */ /* 0x000fe40000000000 */
[----:B------:R-:W-:Y:S01]  /*a2a0*/  @!P2 IMAD.MOV R12, RZ, RZ, R26 ;  /* 0x000000ffff0ca224 */ /* 0x000fe200078e021a */
[----:B------:R-:W-:-:S03]  /*a2b0*/  ISETP.GT.AND P5, PT, R40, 0x180, PT ;  /* 0x000001802800780c */ /* 0x000fc60003fa4270 */
[----:B------:R-:W-:Y:S02]  /*a2c0*/  VIADD R14, R12, 0x1 ;  /* 0x000000010c0e7836 */ /* 0x000fe40000000000 */
[----:B------:R-:W-:-:S04]  /*a2d0*/  @!P3 IMAD.MOV R14, RZ, RZ, R12 ;  /* 0x000000ffff0eb224 */ /* 0x000fc800078e020c */
[----:B------:R-:W-:Y:S02]  /*a2e0*/  VIADD R34, R14, 0x1 ;  /* 0x000000010e227836 */ /* 0x000fe40000000000 */
[----:B------:R-:W-:Y:S02]  /*a2f0*/  @!P4 IMAD.MOV R34, RZ, RZ, R14 ;  /* 0x000000ffff22c224 */ /* 0x000fe400078e020e */
[----:B------:R-:W-:Y:S05]  /*a300*/  @P5 BRA `(.L_x_207) ;  /* 0x0000001000285947 */ /* 0x000fea0003800000 */
[----:B------:R-:W-:Y:S01]  /*a310*/  ISETP.LT.AND P0, PT, R42, R11, P0 ;  /* 0x0000000b2a00720c */ /* 0x000fe20000701270 */
[----:B------:R-:W0:Y:S01]  /*a320*/  LDCU.U8 UR5, c[0x0][0x3b8] ;  /* 0x00007700ff0577ac */ /* 0x000e220008000000 */
[----:B------:R-:W-:Y:S11]  /*a330*/  BSSY.RECONVERGENT B0, `(.L_x_208) ;  /* 0x000000d000007945 */ /* 0x000ff60003800200 */
[----:B------:R-:W-:Y:S05]  /*a340*/  @!P0 BRA `(.L_x_209) ;  /* 0x00000000002c8947 */ /* 0x000fea0003800000 */
[----:B0-----:R-:W-:Y:S01]  /*a350*/  UISETP.NE.AND UP0, UPT, UR5, URZ, UPT ;  /* 0x000000ff0500728c */ /* 0x001fe2000bf05270 */
[----:B------:R-:W-:-:S08]  /*a360*/  CS2R R2, SRZ ;  /* 0x0000000000027805 */ /* 0x000fd0000001ff00 */
[----:B------:R-:W-:Y:S05]  /*a370*/  BRA.U UP0, `(.L_x_210) ;  /* 0x0000000100087547 */ /* 0x000fea000b800000 */
[----:B------:R-:W0:Y:S02]  /*a380*/  LDC.64 R2, c[0x0][0x3d0] ;  /* 0x0000f400ff027b82 */ /* 0x000e240000000a00 */
[----:B0-----:R-:W5:Y:S02]  /*a390*/  LDG.E.64 R2, desc[UR8][R2.64] ;  /* 0x0000000802027981 */ /* 0x001f64000c1e1b00 */
.L_x_210:
[----:B------:R-:W0:Y:S01]  /*a3a0*/  LDCU.64 UR10, c[0x0][0x390] ;  /* 0x00007200ff0a77ac */ /* 0x000e220008000a00 */
[----:B-----5:R-:W-:-:S04]  /*a3b0*/  IADD3 R13, P0, PT, R42, R2, RZ ;  /* 0x000000022a0d7210 */ /* 0x020fc80007f1e0ff */
[----:B------:R-:W-:Y:S02]  /*a3c0*/  LEA.HI.X.SX32 R42, R42, R3, 0x1, P0 ;  /* 0x000000032a2a7211 */ /* 0x000fe400000f0eff */
[----:B0-----:R-:W-:-:S04]  /*a3d0*/  LEA R2, P0, R13, UR10, 0x2 ;  /* 0x0000000a0d027c11 */ /* 0x001fc8000f8010ff */
[----:B------:R-:W-:-:S05]  /*a3e0*/  LEA.HI.X R3, R13, UR11, R42, 0x2, P0 ;  /* 0x0000000b0d037c11 */ /* 0x000fca00080f142a */
[----:B------:R1:W-:Y:S04]  /*a3f0*/  STG.E desc[UR8][R2.64], R30 ;  /* 0x0000001e02007986 */ /* 0x0003e8000c101908 */
.L_x_209:
[----:B0-----:R-:W-:Y:S05]  /*a400*/  BSYNC.RECONVERGENT B0 ;  /* 0x0000000000007941 */ /* 0x001fea0003800200 */
.L_x_208:
[----:B------:R-:W-:Y:S01]  /*a410*/  LOP3.LUT P0, RZ, R37, 0x8, RZ, 0xc0, !PT ;  /* 0x0000000825ff7812 */ /* 0x000fe2000780c0ff */
[----:B------:R-:W-:Y:S03]  /*a420*/  BSSY.RECONVERGENT B0, `(.L_x_211) ;  /* 0x000000e000007945 */ /* 0x000fe60003800200 */
[----:B------:R-:W-:-:S13]  /*a430*/  ISETP.GE.OR P0, PT, R41, R11, !P0 ;  /* 0x0000000b2900720c */ /* 0x000fda0004706670 */
[----:B------:R-:W-:Y:S05]  /*a440*/  @P0 BRA `(.L_x_212) ;  /* 0x00000000002c0947 */ /* 0x000fea0003800000 */
[----:B------:R-:W-:Y:S01]  /*a450*/  UISETP.NE.AND UP0, UPT, UR5, URZ, UPT ;  /* 0x000000ff0500728c */ /* 0x000fe2000bf05270 */
[----:B-1----:R-:W-:-:S08]  /*a460*/  CS2R R2, SRZ ;  /* 0x0000000000027805 */ /* 0x002fd0000001ff00 */
[----:B------:R-:W-:Y:S05]  /*a470*/  BRA.U UP0, `(.L_x_213) ;  /* 0x0000000100087547 */ /* 0x000fea000b800000 */
[----:B------:R-:W0:Y:S02]  /*a480*/  LDC.64 R2, c[0x0][0x3d0] ;  /* 0x0000f400ff027b82 */ /* 0x000e240000000a00 */
[----:B0-----:R-:W5:Y:S02]  /*a490*/  LDG.E.64 R2, desc[UR8][R2.64] ;  /* 0x0000000802027981 */ /* 0x001f64000c1e1b00 */
.L_x_213:
[----:B------:R-:W0:Y:S01]  /*a4a0*/  LDCU.64 UR10, c[0x0][0x390] ;  /* 0x00007200ff0a77ac */ /* 0x000e220008000a00 */
[----:B-----5:R-:W-:-:S04]  /*a4b0*/  IADD3 R13, P0, PT, R41, R2, RZ ;  /* 0x00000002290d7210 */ /* 0x020fc80007f1e0ff */
[----:B------:R-:W-:Y:S02]  /*a4c0*/  LEA.HI.X.SX32 R30, R41, R3, 0x1, P0 ;  /* 0x00000003291e7211 */ /* 0x000fe400000f0eff */
[----:B0-----:R-:W-:-:S04]  /*a4d0*/  LEA R2, P0, R13, UR10, 0x2 ;  /* 0x0000000a0d027c11 */ /* 0x001fc8000f8010ff */
[----:B------:R-:W-:-:S05]  /*a4e0*/  LEA.HI.X R3, R13, UR11, R30, 0x2, P0 ;  /* 0x0000000b0d037c11 */ /* 0x000fca00080f141e */
[----:B------:R0:W-:Y:S04]  /*a4f0*/  STG.E desc[UR8][R2.64], R28 ;  /* 0x0000001c02007986 */ /* 0x0001e8000c101908 */
.L_x_212:
[----:B------:R-:W-:Y:S05]  /*a500*/  BSYNC.RECONVERGENT B0 ;  /* 0x0000000000007941 */ /* 0x000fea0003800200 */
.L_x_211:
[----:B------:R-:W-:Y:S01]  /*a510*/  ISETP.GE.OR P0, PT, R39, R11, !P6 ;  /* 0x0000000b2700720c */ /* 0x000fe20007706670 */
[----:B------:R-:W-:-:S12]  /*a520*/  BSSY.RECONVERGENT B0, `(.L_x_214) ;  /* 0x000000d000007945 */ /* 0x000fd80003800200 */
[----:B------:R-:W-:Y:S05]  /*a530*/  @P0 BRA `(.L_x_215) ;  /* 0x00000000002c0947 */ /* 0x000fea0003800000 */
[----:B------:R-:W-:Y:S01]  /*a540*/  UISETP.NE.AND UP0, UPT, UR5, URZ, UPT ;  /* 0x000000ff0500728c */ /* 0x000fe2000bf05270 */
[----:B01----:R-:W-:-:S08]  /*a550*/  CS2R R2, SRZ ;  /* 0x0000000000027805 */ /* 0x003fd0000001ff00 */
[----:B------:R-:W-:Y:S05]  /*a560*/  BRA.U UP0, `(.L_x_216) ;  /* 0x0000000100087547 */ /* 0x000fea000b800000 */
[----:B------:R-:W0:Y:S02]  /*a570*/  LDC.64 R2, c[0x0][0x3d0] ;  /* 0x0000f400ff027b82 */ /* 0x000e240000000a00 */
[----:B0-----:R-:W5:Y:S02]  /*a580*/  LDG.E.64 R2, desc[UR8][R2.64] ;  /* 0x0000000802027981 */ /* 0x001f64000c1e1b00 */
.L_x_216:
[----:B------:R-:W0:Y:S01]  /*a590*/  LDCU.64 UR10, c[0x0][0x390] ;  /* 0x00007200ff0a77ac */ /* 0x000e220008000a00 */
[----:B-----5:R-:W-:-:S04]  /*a5a0*/  IADD3 R13, P0, PT, R39, R2, RZ ;  /* 0x00000002270d7210 */ /* 0x020fc80007f1e0ff */
[----:B------:R-:W-:Y:S02]  /*a5b0*/  LEA.HI.X.SX32 R28, R39, R3, 0x1, P0 ;  /* 0x00000003271c7211 */ /* 0x000fe400000f0eff */
[----:B0-----:R-:W-:-:S04]  /*a5c0*/  LEA R2, P0, R13, UR10, 0x2 ;  /* 0x0000000a0d027c11 */ /* 0x001fc8000f8010ff */
[----:B------:R-:W-:-:S05]  /*a5d0*/  LEA.HI.X R3, R13, UR11, R28, 0x2, P0 ;  /* 0x0000000b0d037c11 */ /* 0x000fca00080f141c */
[----:B------:R2:W-:Y:S04]  /*a5e0*/  STG.E desc[UR8][R2.64], R25 ;  /* 0x0000001902007986 */ /* 0x0005e8000c101908 */
.L_x_215:
[----:B------:R-:W-:Y:S05]  /*a5f0*/  BSYNC.RECONVERGENT B0 ;  /* 0x0000000000007941 */ /* 0x000fea0003800200 */
.L_x_214:
        /* <DEDUP_REMOVED lines=9> */
.L_x_219:
[----:B------:R-:W0:Y:S01]  /*a690*/  LDCU.64 UR10, c[0x0][0x390] ;  /* 0x00007200ff0a77ac */ /* 0x000e220008000a00 */
[----:B-----5:R-:W-:-:S04]  /*a6a0*/  IADD3 R13, P0, PT, R38, R2, RZ ;  /* 0x00000002260d7210 */ /* 0x020fc80007f1e0ff */
[----:B------:R-:W-:Y:S02]  /*a6b0*/  LEA.HI.X.SX32 R38, R38, R3, 0x1, P0 ;  /* 0x0000000326267211 */ /* 0x000fe400000f0eff */
[----:B0-----:R-:W-:-:S04]  /*a6c0*/  LEA R2, P0, R13, UR10, 0x2 ;  /* 0x0000000a0d027c11 */ /* 0x001fc8000f8010ff */
[----:B------:R-:W-:-:S05]  /*a6d0*/  LEA.HI.X R3, R13, UR11, R38, 0x2, P0 ;  /* 0x0000000b0d037c11 */ /* 0x000fca00080f1426 */
[----:B------:R3:W-:Y:S04]  /*a6e0*/  STG.E desc[UR8][R2.64], R24 ;  /* 0x0000001802007986 */ /* 0x0007e8000c101908 */
.L_x_218:
[----:B------:R-:W-:Y:S05]  /*a6f0*/  BSYNC.RECONVERGENT B0 ;  /* 0x0000000000007941 */ /* 0x000fea0003800200 */
.L_x_217:
        /* <DEDUP_REMOVED lines=9> */
.L_x_222:
[----:B------:R-:W0:Y:S01]  /*a790*/  LDCU.64 UR10, c[0x0][0x390] ;  /* 0x00007200ff0a77ac */ /* 0x000e220008000a00 */
[----:B-----5:R-:W-:-:S04]  /*a7a0*/  IADD3 R13, P0, PT, R18, R2, RZ ;  /* 0x00000002120d7210 */ /* 0x020fc80007f1e0ff */
[----:B------:R-:W-:Y:S02]  /*a7b0*/  LEA.HI.X.SX32 R18, R18, R3, 0x1, P0 ;  /* 0x0000000312127211 */ /* 0x000fe400000f0eff */
[----:B0-----:R-:W-:-:S04]  /*a7c0*/  LEA R2, P0, R13, UR10, 0x2 ;  /* 0x0000000a0d027c11 */ /* 0x001fc8000f8010ff */
[----:B------:R-:W-:-:S05]  /*a7d0*/  LEA.HI.X R3, R13, UR11, R18, 0x2, P0 ;  /* 0x0000000b0d037c11 */ /* 0x000fca00080f1412 */
[----:B------:R4:W-:Y:S04]  /*a7e0*/  STG.E desc[UR8][R2.64], R35 ;  /* 0x0000002302007986 */ /* 0x0009e8000c101908 */
.L_x_221:
[----:B------:R-:W-:Y:S05]  /*a7f0*/  BSYNC.RECONVERGENT B0 ;  /* 0x0000000000007941 */ /* 0x000fea0003800200 */
.L_x_220:
        /* <DEDUP_REMOVED lines=9> */
.L_x_225:
[----:B------:R-:W0:Y:S01]  /*a890*/  LDCU.64 UR10, c[0x0][0x390] ;  /* 0x00007200ff0a77ac */ /* 0x000e220008000a00 */
[----:B-----5:R-:W-:-:S04]  /*a8a0*/  IADD3 R13, P0, PT, R19, R2, RZ ;  /* 0x00000002130d7210 */ /* 0x020fc80007f1e0ff */
[----:B------:R-:W-:Y:S02]  /*a8b0*/  LEA.HI.X.SX32 R18, R19, R3, 0x1, P0 ;  /* 0x0000000313127211 */ /* 0x000fe400000f0eff */
[----:B0-----:R-:W-:-:S04]  /*a8c0*/  LEA R2, P0, R13, UR10, 0x2 ;  /* 0x0000000a0d027c11 */ /* 0x001fc8000f8010ff */
[----:B------:R-:W-:-:S05]  /*a8d0*/  LEA.HI.X R3, R13, UR11, R18, 0x2, P0 ;  /* 0x0000000b0d037c11 */ /* 0x000fca00080f1412 */
[----:B------:R0:W-:Y:S04]  /*a8e0*/  STG.E desc[UR8][R2.64], R36 ;  /* 0x0000002402007986 */ /* 0x0001e8000c101908 */
.L_x_224:
[----:B------:R-:W-:Y:S05]  /*a8f0*/  BSYNC.RECONVERGENT B0 ;  /* 0x0000000000007941 */ /* 0x000fea0003800200 */
.L_x_223:
        /* <DEDUP_REMOVED lines=9> */
.L_x_228:
[----:B------:R-:W0:Y:S01]  /*a990*/  LDCU.64 UR10, c[0x0][0x390] ;  /* 0x00007200ff0a77ac */ /* 0x000e220008000a00 */
[----:B-----5:R-:W-:-:S04]  /*a9a0*/  IADD3 R13, P0, PT, R32, R2, RZ ;  /* 0x00000002200d7210 */ /* 0x020fc80007f1e0ff */
[----:B------:R-:W-:Y:S02]  /*a9b0*/  LEA.HI.X.SX32 R32, R32, R3, 0x1, P0 ;  /* 0x0000000320207211 */ /* 0x000fe400000f0eff */
[----:B0-----:R-:W-:-:S04]  /*a9c0*/  LEA R2, P0, R13, UR10, 0x2 ;  /* 0x0000000a0d027c11 */ /* 0x001fc8000f8010ff */
[----:B------:R-:W-:-:S05]  /*a9d0*/  LEA.HI.X R3, R13, UR11, R32, 0x2, P0 ;  /* 0x0000000b0d037c11 */ /* 0x000fca00080f1420 */
[----:B------:R0:W-:Y:S04]  /*a9e0*/  STG.E desc[UR8][R2.64], R23 ;  /* 0x0000001702007986 */ /* 0x0001e8000c101908 */
.L_x_227:
[----:B------:R-:W-:Y:S05]  /*a9f0*/  BSYNC.RECONVERGENT B0 ;  /* 0x0000000000007941 */ /* 0x000fea0003800200 */
.L_x_226:
        /* <DEDUP_REMOVED lines=9> */
.L_x_231:
[----:B------:R-:W0:Y:S01]  /*aa90*/  LDCU.64 UR10, c[0x0][0x390] ;  /* 0x00007200ff0a77ac */ /* 0x000e220008000a00 */
[----:B-----5:R-:W-:-:S04]  /*aaa0*/  IADD3 R13, P0, PT, R31, R2, RZ ;  /* 0x000000021f0d7210 */ /* 0x020fc80007f1e0ff */
[----:B------:R-:W-:Y:S02]  /*aab0*/  LEA.HI.X.SX32 R18, R31, R3, 0x1, P0 ;  /* 0x000000031f127211 */ /* 0x000fe400000f0eff */
[----:B0-----:R-:W-:-:S04]  /*aac0*/  LEA R2, P0, R13, UR10, 0x2 ;  /* 0x0000000a0d027c11 */ /* 0x001fc8000f8010ff */
[----:B------:R-:W-:-:S05]  /*aad0*/  LEA.HI.X R3, R13, UR11, R18, 0x2, P0 ;  /* 0x0000000b0d037c11 */ /* 0x000fca00080f1412 */
[----:B------:R0:W-:Y:S04]  /*aae0*/  STG.E desc[UR8][R2.64], R22 ;  /* 0x0000001602007986 */ /* 0x0001e8000c101908 */
.L_x_230:
[----:B------:R-:W-:Y:S05]  /*aaf0*/  BSYNC.RECONVERGENT B0 ;  /* 0x0000000000007941 */ /* 0x000fea0003800200 */
.L_x_229:
        /* <DEDUP_REMOVED lines=8> */
.L_x_234:
[----:B------:R-:W0:Y:S01]  /*ab80*/  LDCU.64 UR10, c[0x0][0x390] ;  /* 0x00007200ff0a77ac */ /* 0x000e220008000a00 */
[----:B-----5:R-:W-:-:S04]  /*ab90*/  IADD3 R13, P0, PT, R27, R2, RZ ;  /* 0x000000021b0d7210 */ /* 0x020fc80007f1e0ff */
[----:B------:R-:W-:Y:S02]  /*aba0*/  LEA.HI.X.SX32 R18, R27, R3, 0x1, P0 ;  /* 0x000000031b127211 */ /* 0x000fe400000f0eff */
[----:B0-----:R-:W-:-:S04]  /*abb0*/  LEA R2, P0, R13, UR10, 0x2 ;  /* 0x0000000a0d027c11 */ /* 0x001fc8000f8010ff */
[----:B------:R-:W-:-:S05]  /*abc0*/  LEA.HI.X R3, R13, UR11, R18, 0x2, P0 ;  /* 0x0000000b0d037c11 */ /* 0x000fca00080f1412 */
[----:B------:R0:W-:Y:S04]  /*abd0*/  STG.E desc[UR8][R2.64], R21 ;  /* 0x0000001502007986 */ /* 0x0001e8000c101908 */
.L_x_233:
[----:B------:R-:W-:Y:S05]  /*abe0*/  BSYNC.RECONVERGENT B0 ;  /* 0x0000000000007941 */ /* 0x000fea0003800200 */
.L_x_232:
        /* <DEDUP_REMOVED lines=8> */
.L_x_237:
[----:B------:R-:W0:Y:S01]  /*ac70*/  LDCU.64 UR10, c[0x0][0x390] ;  /* 0x00007200ff0a77ac */ /* 0x000e220008000a00 */
[----:B-----5:R-:W-:-:S04]  /*ac80*/  IADD3 R13, P0, PT, R26, R2, RZ ;  /* 0x000000021a0d7210 */ /* 0x020fc80007f1e0ff */
[----:B------:R-:W-:Y:S02]  /*ac90*/  LEA.HI.X.SX32 R26, R26, R3, 0x1, P0 ;  /* 0x000000031a1a7211 */ /* 0x000fe400000f0eff */
[----:B0-----:R-:W-:-:S04]  /*aca0*/  LEA R2, P0, R13, UR10, 0x2 ;  /* 0x0000000a0d027c11 */ /* 0x001fc8000f8010ff */
[----:B------:R-:W-:-:S05]  /*acb0*/  LEA.HI.X R3, R13, UR11, R26, 0x2, P0 ;  /* 0x0000000b0d037c11 */ /* 0x000fca00080f141a */
[----:B------:R0:W-:Y:S04]  /*acc0*/  STG.E desc[UR8][R2.64], R20 ;  /* 0x0000001402007986 */ /* 0x0001e8000c101908 */
.L_x_236:
[----:B------:R-:W-:Y:S05]  /*acd0*/  BSYNC.RECONVERGENT B0 ;  /* 0x0000000000007941 */ /* 0x000fea0003800200 */
.L_x_235:
[----:B------:R-:W-:Y:S01]  /*ace0*/  ISETP.GE.OR P3, PT, R12, R11, !P3 ;  /* 0x0000000b0c00720c */ /* 0x000fe20005f66670 */
[----:B------:R-:W-:-:S12]  /*acf0*/  BSSY.RECONVERGENT B0, `(.L_x_238) ;  /* 0x000000d000007945 */ /* 0x000fd80003800200 */
[----:B------:R-:W-:Y:S05]  /*ad00*/  @P3 BRA `(.L_x_239) ;  /* 0x00000000002c3947 */ /* 0x000fea0003800000 */
[----:B------:R-:W-:Y:S01]  /*ad10*/  UISETP.NE.AND UP0, UPT, UR5, URZ, UPT ;  /* 0x000000ff0500728c */ /* 0x000fe2000bf05270 */
[----:B01234-:R-:W-:Y:S01]  /*ad20*/  CS2R R2, SRZ ;  /* 0x0000000000027805 */ /* 0x01ffe2000001ff00 */
[----:B------:R-:W0:Y:S07]  /*ad30*/  LDCU.64 UR10, c[0x0][0x390] ;  /* 0x00007200ff0a77ac */ /* 0x000e2e0008000a00 */
[----:B------:R-:W-:Y:S05]  /*ad40*/  BRA.U UP0, `(.L_x_240) ;  /* 0x0000000100087547 */ /* 0x000fea000b800000 */
[----:B------:R-:W1:Y:S02]  /*ad50*/  LDC.64 R2, c[0x0][0x3d0] ;  /* 0x0000f400ff027b82 */ /* 0x000e640000000a00 */
[----:B-1----:R-:W5:Y:S02]  /*ad60*/  LDG.E.64 R2, desc[UR8][R2.64] ;  /* 0x0000000802027981 */ /* 0x002f64000c1e1b00 */
.L_x_240:
[----:B-----5:R-:W-:-:S04]  /*ad70*/  IADD3 R13, P0, PT, R12, R2, RZ ;  /* 0x000000020c0d7210 */ /* 0x020fc80007f1e0ff */
[----:B------:R-:W-:Y:S02]  /*ad80*/  LEA.HI.X.SX32 R12, R12, R3, 0x1, P0 ;  /* 0x000000030c0c7211 */ /* 0x000fe400000f0eff */
[----:B0-----:R-:W-:-:S04]  /*ad90*/  LEA R2, P0, R13, UR10, 0x2 ;  /* 0x0000000a0d027c11 */ /* 0x001fc8000f8010ff */
[----:B------:R-:W-:-:S05]  /*ada0*/  LEA.HI.X R3, R13, UR11, R12, 0x2, P0 ;  /* 0x0000000b0d037c11 */ /* 0x000fca00080f140c */
[----:B------:R0:W-:Y:S04]  /*adb0*/  STG.E desc[UR8][R2.64], R17 ;  /* 0x0000001102007986 */ /* 0x0001e8000c101908 */
.L_x_239:
[----:B------:R-:W-:Y:S05]  /*adc0*/  BSYNC.RECONVERGENT B0 ;  /* 0x0000000000007941 */ /* 0x000fea0003800200 */
.L_x_238:
        /* <DEDUP_REMOVED lines=9> */
.L_x_243:
[----:B-----5:R-:W-:-:S04]  /*ae60*/  IADD3 R12, P0, PT, R14, R2, RZ ;  /* 0x000000020e0c7210 */ /* 0x020fc80007f1e0ff */
[----:B------:R-:W-:Y:S02]  /*ae70*/  LEA.HI.X.SX32 R3, R14, R3, 0x1, P0 ;  /* 0x000000030e037211 */ /* 0x000fe400000f0eff */
[----:B0-----:R-:W-:-:S04]  /*ae80*/  LEA R2, P0, R12, UR10, 0x2 ;  /* 0x0000000a0c027c11 */ /* 0x001fc8000f8010ff */
[----:B------:R-:W-:-:S05]  /*ae90*/  LEA.HI.X R3, R12, UR11, R3, 0x2, P0 ;  /* 0x0000000b0c037c11 */ /* 0x000fca00080f1403 */
[----:B------:R0:W-:Y:S04]  /*aea0*/  STG.E desc[UR8][R2.64], R16 ;  /* 0x0000001002007986 */ /* 0x0001e8000c101908 */
.L_x_242:
[----:B------:R-:W-:Y:S05]  /*aeb0*/  BSYNC.RECONVERGENT B0 ;  /* 0x0000000000007941 */ /* 0x000fea0003800200 */
.L_x_241:
[----:B------:R-:W-:Y:S01]  /*aec0*/  LOP3.LUT P0, RZ, R37, 0x1000, RZ, 0xc0, !PT ;  /* 0x0000100025ff7812 */ /* 0x000fe2000780c0ff */
[----:B------:R-:W-:Y:S03]  /*aed0*/  BSSY.RECONVERGENT B0, `(.L_x_244) ;  /* 0x000000e000007945 */ /* 0x000fe60003800200 */
[----:B------:R-:W-:-:S13]  /*aee0*/  ISETP.GE.OR P0, PT, R34, R11, !P0 ;  /* 0x0000000b2200720c */ /* 0x000fda0004706670 */
[----:B------:R-:W-:Y:S05]  /*aef0*/  @P0 BRA `(.L_x_245) ;  /* 0x00000000002c0947 */ /* 0x000fea0003800000 */
[----:B------:R-:W-:Y:S01]  /*af00*/  UISETP.NE.AND UP0, UPT, UR5, URZ, UPT ;  /* 0x000000ff0500728c */ /* 0x000fe2000bf05270 */
[----:B01234-:R-:W-:Y:S01]  /*af10*/  CS2R R2, SRZ ;  /* 0x0000000000027805 */ /* 0x01ffe2000001ff00 */
[----:B------:R-:W0:Y:S07]  /*af20*/  LDCU.64 UR10, c[0x0][0x390] ;  /* 0x00007200ff0a77ac */ /* 0x000e2e0008000a00 */
[----:B------:R-:W-:Y:S05]  /*af30*/  BRA.U UP0, `(.L_x_246) ;  /* 0x0000000100087547 */ /* 0x000fea000b800000 */
[----:B------:R-:W1:Y:S02]  /*af40*/  LDC.64 R2, c[0x0][0x3d0] ;  /* 0x0000f400ff027b82 */ /* 0x000e640000000a00 */
[----:B-1----:R-:W5:Y:S02]  /*af50*/  LDG.E.64 R2, desc[UR8][R2.64] ;  /* 0x0000000802027981 */ /* 0x002f64000c1e1b00 */
.L_x_246:
[----:B-----5:R-:W-:-:S04]  /*af60*/  IADD3 R12, P0, PT, R34, R2, RZ ;  /* 0x00000002220c7210 */ /* 0x020fc80007f1e0ff */
[----:B------:R-:W-:Y:S02]  /*af70*/  LEA.HI.X.SX32 R3, R34, R3, 0x1, P0 ;  /* 0x0000000322037211 */ /* 0x000fe400000f0eff */
[----:B0-----:R-:W-:-:S04]  /*af80*/  LEA R2, P0, R12, UR10, 0x2 ;  /* 0x0000000a0c027c11 */ /* 0x001fc8000f8010ff */
[----:B------:R-:W-:-:S05]  /*af90*/  LEA.HI.X R3, R12, UR11, R3, 0x2, P0 ;  /* 0x0000000b0c037c11 */ /* 0x000fca00080f1403 */
[----:B------:R0:W-:Y:S04]  /*afa0*/  STG.E desc[UR8][R2.64], R10 ;  /* 0x0000000a02007986 */ /* 0x0001e8000c101908 */
.L_x_245:
[----:B------:R-:W-:Y:S05]  /*afb0*/  BSYNC.RECONVERGENT B0 ;  /* 0x0000000000007941 */ /* 0x000fea0003800200 */
.L_x_244:
        /* <DEDUP_REMOVED lines=10> */
.L_x_249:
[----:B-----5:R-:W-:-:S04]  /*b060*/  IADD3 R10, P0, PT, R5, R2, RZ ;  /* 0x00000002050a7210 */ /* 0x020fc80007f1e0ff */
[----:B------:R-:W-:Y:S02]  /*b070*/  LEA.HI.X.SX32 R3, R5, R3, 0x1, P0 ;  /* 0x0000000305037211 */ /* 0x000fe400000f0eff */
[----:B0-----:R-:W-:-:S04]  /*b080*/  LEA R2, P0, R10, UR10, 0x2 ;  /* 0x0000000a0a027c11 */ /* 0x001fc8000f8010ff */
[----:B------:R-:W-:-:S05]  /*b090*/  LEA.HI.X R3, R10, UR11, R3, 0x2, P0 ;  /* 0x0000000b0a037c11 */ /* 0x000fca00080f1403 */
[----:B------:R0:W-:Y:S04]  /*b0a0*/  STG.E desc[UR8][R2.64], R9 ;  /* 0x0000000902007986 */ /* 0x0001e8000c101908 */
.L_x_248:
[----:B------:R-:W-:Y:S05]  /*b0b0*/  BSYNC.RECONVERGENT B0 ;  /* 0x0000000000007941 */ /* 0x000fea0003800200 */
.L_x_247:
        /* <DEDUP_REMOVED lines=10> */
.L_x_252:
[----:B-----5:R-:W-:-:S04]  /*b160*/  IADD3 R5, P0, PT, R4, R2, RZ ;  /* 0x0000000204057210 */ /* 0x020fc80007f1e0ff */
[----:B------:R-:W-:Y:S02]  /*b170*/  LEA.HI.X.SX32 R4, R4, R3, 0x1, P0 ;  /* 0x0000000304047211 */ /* 0x000fe400000f0eff */
[----:B0-----:R-:W-:-:S04]  /*b180*/  LEA R2, P0, R5, UR10, 0x2 ;  /* 0x0000000a05027c11 */ /* 0x001fc8000f8010ff */
[----:B------:R-:W-:-:S05]  /*b190*/  LEA.HI.X R3, R5, UR11, R4, 0x2, P0 ;  /* 0x0000000b05037c11 */ /* 0x000fca00080f1404 */
[----:B------:R0:W-:Y:S04]  /*b1a0*/  STG.E desc[UR8][R2.64], R8 ;  /* 0x0000000802007986 */ /* 0x0001e8000c101908 */
.L_x_251:
[----:B------:R-:W-:Y:S05]  /*b1b0*/  BSYNC.RECONVERGENT B0 ;  /* 0x0000000000007941 */ /* 0x000fea0003800200 */
.L_x_250:
        /* <DEDUP_REMOVED lines=10> */
.L_x_255:
[----:B-----5:R-:W-:-:S04]  /*b260*/  IADD3 R4, P0, PT, R33, R2, RZ ;  /* 0x0000000221047210 */ /* 0x020fc80007f1e0ff */
[----:B------:R-:W-:Y:S02]  /*b270*/  LEA.HI.X.SX32 R3, R33, R3, 0x1, P0 ;  /* 0x0000000321037211 */ /* 0x000fe400000f0eff */
[----:B0-----:R-:W-:-:S04]  /*b280*/  LEA R2, P0, R4, UR10, 0x2 ;  /* 0x0000000a04027c11 */ /* 0x001fc8000f8010ff */
[----:B------:R-:W-:-:S05]  /*b290*/  LEA.HI.X R3, R4, UR11, R3, 0x2, P0 ;  /* 0x0000000b04037c11 */ /* 0x000fca00080f1403 */
[----:B------:R0:W-:Y:S04]  /*b2a0*/  STG.E desc[UR8][R2.64], R7 ;  /* 0x0000000702007986 */ /* 0x0001e8000c101908 */
.L_x_254:
[----:B------:R-:W-:Y:S05]  /*b2b0*/  BSYNC.RECONVERGENT B0 ;  /* 0x0000000000007941 */ /* 0x000fea0003800200 */
.L_x_253:
[----:B------:R-:W-:-:S04]  /*b2c0*/  LOP3.LUT P0, RZ, R37, 0x100, RZ, 0xc0, !PT ;  /* 0x0000010025ff7812 */ /* 0x000fc8000780c0ff */
        /* <DEDUP_REMOVED lines=8> */
.L_x_256:
[----:B-----5:R-:W-:-:S04]  /*b350*/  IADD3 R4, P0, PT, R0, R2, RZ ;  /* 0x0000000200047210 */ /* 0x020fc80007f1e0ff */
[----:B------:R-:W-:Y:S02]  /*b360*/  LEA.HI.X.SX32 R3, R0, R3, 0x1, P0 ;  /* 0x0000000300037211 */ /* 0x000fe400000f0eff */
[----:B0-----:R-:W-:-:S04]  /*b370*/  LEA R2, P0, R4, UR10, 0x2 ;  /* 0x0000000a04027c11 */ /* 0x001fc8000f8010ff */
[----:B------:R-:W-:-:S05]  /*b380*/  LEA.HI.X R3, R4, UR11, R3, 0x2, P0 ;  /* 0x0000000b04037c11 */ /* 0x000fca00080f1403 */
[----:B------:R0:W-:Y:S01]  /*b390*/  STG.E desc[UR8][R2.64], R6 ;  /* 0x0000000602007986 */ /* 0x0001e2000c101908 */
[----:B------:R-:W-:Y:S05]  /*b3a0*/  BRA `(.L_x_187) ;  /* 0x00000008008c7947 */ /* 0x000fea0003800000 */
.L_x_207:
[----:B------:R-:W-:Y:S01]  /*b3b0*/  P2R R46, PR, RZ, 0x2 ;  /* 0x00000002ff2e7803 */ /* 0x000fe20000000000 */
[----:B------:R-:W-:Y:S01]  /*b3c0*/  BAR.SYNC.DEFER_BLOCKING 0x0 ;  /* 0x0000000000007b1d */ /* 0x000fe20000010000 */
[C---:B------:R-:W-:Y:S01]  /*b3d0*/  LOP3.LUT P1, RZ, R37.reuse, 0x20, RZ, 0xc0, !PT ;  /* 0x0000002025ff7812 */ /* 0x040fe2000782c0ff */
[--C-:B------:R-:W-:Y:S01]  /*b3e0*/  @P0 IMAD.IADD R42, R42, 0x1, -R13.reuse ;  /* 0x000000012a2a0824 */ /* 0x100fe200078e0a0d */
[----:B------:R-:W-:Y:S01]  /*b3f0*/  LOP3.LUT P5, RZ, R37, 0x8, RZ, 0xc0, !PT ;  /* 0x0000000825ff7812 */ /* 0x000fe200078ac0ff */
[----:B------:R-:W-:Y:S01]  /*b400*/  @P6 IMAD.IADD R39, R39, 0x1, -R13 ;  /* 0x0000000127276824 */ /* 0x000fe200078e0a0d */
[----:B------:R-:W-:Y:S01]  /*b410*/  P2R R47, PR, RZ, 0x2 ;  /* 0x00000002ff2f7803 */ /* 0x000fe20000000000 */
[----:B------:R-:W0:Y:S01]  /*b420*/  LDCU.64 UR12, c[0x0][0x390] ;  /* 0x00007200ff0c77ac */ /* 0x000e220008000a00 */
[----:B------:R-:W-:Y:S02]  /*b430*/  LOP3.LUT P1, RZ, R37, 0x80, RZ, 0xc0, !PT ;  /* 0x0000008025ff7812 */ /* 0x000fe4000782c0ff */
[----:B------:R-:W-:Y:S01]  /*b440*/  @P0 LEA R3, R42, UR4, 0x2 ;  /* 0x000000042a030c11 */ /* 0x000fe2000f8e10ff */
[----:B------:R-:W1:Y:S01]  /*b450*/  LDCU.64 UR10, c[0x0][0x390] ;  /* 0x00007200ff0a77ac */ /* 0x000e620008000a00 */
[----:B------:R-:W-:-:S02]  /*b460*/  @P6 LEA R42, R39, UR4, 0x2 ;  /* 0x00000004272a6c11 */ /* 0x000fc4000f8e10ff */
[----:B------:R-:W-:Y:S02]  /*b470*/  P2R R45, PR, RZ, 0x4 ;  /* 0x00000004ff2d7803 */ /* 0x000fe40000000000 */
[----:B------:R-:W-:Y:S01]  /*b480*/  LOP3.LUT P2, RZ, R37, 0x40, RZ, 0xc0, !PT ;  /* 0x0000004025ff7812 */ /* 0x000fe2000784c0ff */
[--C-:B------:R-:W-:Y:S01]  /*b490*/  @P5 IMAD.IADD R41, R41, 0x1, -R13.reuse ;  /* 0x0000000129295824 */ /* 0x100fe200078e0a0d */
[----:B------:R-:W-:Y:S02]  /*b4a0*/  P2R R44, PR, RZ, 0x8 ;  /* 0x00000008ff2c7803 */ /* 0x000fe40000000000 */
[----:B------:R-:W-:Y:S01]  /*b4b0*/  LOP3.LUT P3, RZ, R37, 0x4, RZ, 0xc0, !PT ;  /* 0x0000000425ff7812 */ /* 0x000fe2000786c0ff */
[----:B------:R-:W-:Y:S01]  /*b4c0*/  @P1 IMAD.IADD R38, R38, 0x1, -R13 ;  /* 0x0000000126261824 */ /* 0x000fe200078e0a0d */
[----:B------:R-:W-:Y:S02]  /*b4d0*/  @P5 LEA R41, R41, UR4, 0x2 ;  /* 0x0000000429295c11 */ /* 0x000fe4000f8e10ff */
[----:B------:R-:W-:Y:S01]  /*b4e0*/  P2R R43, PR, RZ, 0x10 ;  /* 0x00000010ff2b7803 */ /* 0x000fe20000000000 */
[----:B------:R-:W-:Y:S01]  /*b4f0*/  @P0 STS [R3], R30 ;  /* 0x0000001e03000388 */ /* 0x000fe20000000800 */
[----:B------:R-:W-:-:S02]  /*b500*/  @P1 LEA R39, R38, UR4, 0x2 ;  /* 0x0000000426271c11 */ /* 0x000fc4000f8e10ff */
[----:B------:R-:W-:Y:S01]  /*b510*/  LOP3.LUT P4, RZ, R37, 0x1, RZ, 0xc0, !PT ;  /* 0x0000000125ff7812 */ /* 0x000fe2000788c0ff */
[----:B------:R-:W-:Y:S01]  /*b520*/  @P5 STS [R41], R28 ;  /* 0x0000001c29005388 */ /* 0x000fe20000000800 */
[--C-:B------:R-:W-:Y:S01]  /*b530*/  @P2 IMAD.IADD R19, R19, 0x1, -R13.reuse ;  /* 0x0000000113132824 */ /* 0x100fe200078e0a0d */
[----:B------:R-:W-:Y:S02]  /*b540*/  LOP3.LUT P0, RZ, R37, 0x400, RZ, 0xc0, !PT ;  /* 0x0000040025ff7812 */ /* 0x000fe4000780c0ff */
[----:B------:R-:W-:Y:S01]  /*b550*/  @P6 STS [R42], R25 ;  /* 0x000000192a006388 */ /* 0x000fe20000000800 */
[----:B------:R-:W-:Y:S01]  /*b560*/  @P3 IMAD.IADD R32, R32, 0x1, -R13 ;  /* 0x0000000120203824 */ /* 0x000fe200078e0a0d */
[----:B------:R-:W-:Y:S02]  /*b570*/  @P2 LEA R19, R19, UR4, 0x2 ;  /* 0x0000000413132c11 */ /* 0x000fe4000f8e10ff */
[----:B------:R-:W-:Y:S01]  /*b580*/  @P1 STS [R39], R24 ;  /* 0x0000001827001388 */ /* 0x000fe20000000800 */
[----:B------:R-:W-:-:S02]  /*b590*/  ISETP.NE.AND P1, PT, R47, RZ, PT ;  /* 0x000000ff2f00720c */ /* 0x000fc40003f25270 */
[----:B------:R-:W-:Y:S01]  /*b5a0*/  @P3 LEA R32, R32, UR4, 0x2 ;  /* 0x0000000420203c11 */ /* 0x000fe2000f8e10ff */
[--C-:B------:R-:W-:Y:S01]  /*b5b0*/  @P4 IMAD.IADD R31, R31, 0x1, -R13.reuse ;  /* 0x000000011f1f4824 */ /* 0x100fe200078e0a0d */
[C---:B------:R-:W-:Y:S02]  /*b5c0*/  LOP3.LUT P5, RZ, R37.reuse, 0x100, RZ, 0xc0, !PT ;  /* 0x0000010025ff7812 */ /* 0x040fe400078ac0ff */
[----:B------:R-:W-:Y:S01]  /*b5d0*/  LOP3.LUT P6, RZ, R37, 0x200, RZ, 0xc0, !PT ;  /* 0x0000020025ff7812 */ /* 0x000fe200078cc0ff */
[----:B------:R-:W-:Y:S01]  /*b5e0*/  @P0 IMAD.IADD R4, R4, 0x1, -R13 ;  /* 0x0000000104040824 */ /* 0x000fe200078e0a0d */
[----:B------:R-:W-:-:S05]  /*b5f0*/  @P4 LEA R31, R31, UR4, 0x2 ;  /* 0x000000041f1f4c11 */ /* 0x000fca000f8e10ff */
[----:B------:R-:W-:-:S05]  /*b600*/  @P1 IMAD.IADD R18, R18, 0x1, -R13 ;  /* 0x0000000112121824 */ /* 0x000fca00078e0a0d */
[----:B------:R-:W-:Y:S01]  /*b610*/  @P1 LEA R18, R18, UR4, 0x2 ;  /* 0x0000000412121c11 */ /* 0x000fe2000f8e10ff */
[----:B------:R-:W-:-:S04]  /*b620*/  @P6 IMAD.IADD R33, R33, 0x1, -R13 ;  /* 0x0000000121216824 */ /* 0x000fc800078e0a0d */
[----:B------:R2:W-:Y:S01]  /*b630*/  @P1 STS [R18], R35 ;  /* 0x0000002312001388 */ /* 0x0005e20000000800 */
[----:B------:R-:W-:-:S03]  /*b640*/  ISETP.NE.AND P1, PT, R46, RZ, PT ;  /* 0x000000ff2e00720c */ /* 0x000fc60003f25270 */
[----:B------:R3:W-:Y:S01]  /*b650*/  @P2 STS [R19], R36 ;  /* 0x0000002413002388 */ /* 0x0007e20000000800 */
[----:B------:R-:W-:-:S03]  /*b660*/  ISETP.NE.AND P2, PT, R45, RZ, PT ;  /* 0x000000ff2d00720c */ /* 0x000fc60003f45270 */
[----:B------:R-:W-:Y:S01]  /*b670*/  @P3 STS [R32], R23 ;  /* 0x0000001720003388 */ /* 0x000fe20000000800 */
[----:B------:R-:W-:-:S03]  /*b680*/  ISETP.NE.AND P3, PT, R44, RZ, PT ;  /* 0x000000ff2c00720c */ /* 0x000fc60003f65270 */
[----:B------:R-:W-:Y:S01]  /*b690*/  @P4 STS [R31], R22 ;  /* 0x000000161f004388 */ /* 0x000fe20000000800 */
[----:B------:R-:W-:Y:S01]  /*b6a0*/  ISETP.NE.AND P4, PT, R43, RZ, PT ;  /* 0x000000ff2b00720c */ /* 0x000fe20003f85270 */
[----:B------:R-:W-:-:S04]  /*b6b0*/  @P1 IMAD.IADD R27, R27, 0x1, -R13 ;  /* 0x000000011b1b1824 */ /* 0x000fc800078e0a0d */
[----:B------:R-:W-:Y:S01]  /*b6c0*/  @P2 IMAD.IADD R26, R26, 0x1, -R13 ;  /* 0x000000011a1a2824 */ /* 0x000fe200078e0a0d */
[----:B--2---:R-:W-:-:S03]  /*b6d0*/  @P1 LEA R18, R27, UR4, 0x2 ;  /* 0x000000041b121c11 */ /* 0x004fc6000f8e10ff */
[--C-:B------:R-:W-:Y:S01]  /*b6e0*/  @P3 IMAD.IADD R12, R12, 0x1, -R13.reuse ;  /* 0x000000010c0c3824 */ /* 0x100fe200078e0a0d */
[----:B------:R-:W-:Y:S01]  /*b6f0*/  @P2 LEA R3, R26, UR4, 0x2 ;  /* 0x000000041a032c11 */ /* 0x000fe2000f8e10ff */
[----:B------:R2:W-:Y:S01]  /*b700*/  @P1 STS [R18], R21 ;  /* 0x0000001512001388 */ /* 0x0005e20000000800 */
[C---:B------:R-:W-:Y:S01]  /*b710*/  LOP3.LUT P1, RZ, R37.reuse, 0x800, RZ, 0xc0, !PT ;  /* 0x0000080025ff7812 */ /* 0x040fe2000782c0ff */
[--C-:B------:R-:W-:Y:S01]  /*b720*/  @P4 IMAD.IADD R14, R14, 0x1, -R13.reuse ;  /* 0x000000010e0e4824 */ /* 0x100fe200078e0a0d */
[----:B------:R-:W-:Y:S01]  /*b730*/  @P3 LEA R12, R12, UR4, 0x2 ;  /* 0x000000040c0c3c11 */ /* 0x000fe2000f8e10ff */
[----:B------:R4:W-:Y:S01]  /*b740*/  @P2 STS [R3], R20 ;  /* 0x0000001403002388 */ /* 0x0009e20000000800 */
[----:B------:R-:W-:Y:S02]  /*b750*/  LOP3.LUT P2, RZ, R37, 0x1000, RZ, 0xc0, !PT ;  /* 0x0000100025ff7812 */ /* 0x000fe4000784c0ff */
[----:B---3--:R-:W-:Y:S01]  /*b760*/  @P4 LEA R19, R14, UR4, 0x2 ;  /* 0x000000040e134c11 */ /* 0x008fe2000f8e10ff */
[--C-:B------:R-:W-:Y:S01]  /*b770*/  @P5 IMAD.IADD R14, R0, 0x1, -R13.reuse ;  /* 0x00000001000e5824 */ /* 0x100fe200078e0a0d */
[----:B------:R3:W-:Y:S04]  /*b780*/  @P3 STS [R12], R17 ;  /* 0x000000110c003388 */ /* 0x0007e80000000800 */
[----:B------:R3:W-:Y:S01]  /*b790*/  @P4 STS [R19], R16 ;  /* 0x0000001013004388 */ /* 0x0007e20000000800 */
[----:B------:R-:W-:Y:S01]  /*b7a0*/  @P1 IMAD.IADD R5, R5, 0x1, -R13 ;  /* 0x0000000105051824 */ /* 0x000fe200078e0a0d */
[----:B--2---:R-:W-:-:S03]  /*b7b0*/  @P5 LEA R21, R14, UR4, 0x2 ;  /* 0x000000040e155c11 */ /* 0x004fc6000f8e10ff */
[----:B------:R-:W-:Y:S01]  /*b7c0*/  @P2 IMAD.IADD R34, R34, 0x1, -R13 ;  /* 0x0000000122222824 */ /* 0x000fe200078e0a0d */
[----:B------:R-:W-:Y:S02]  /*b7d0*/  @P1 LEA R0, R5, UR4, 0x2 ;  /* 0x0000000405001c11 */ /* 0x000fe4000f8e10ff */
[----:B------:R-:W-:Y:S02]  /*b7e0*/  @P0 LEA R5, R4, UR4, 0x2 ;  /* 0x0000000404050c11 */ /* 0x000fe4000f8e10ff */
[----:B----4-:R-:W-:Y:S02]  /*b7f0*/  @P2 LEA R3, R34, UR4, 0x2 ;  /* 0x0000000422032c11 */ /* 0x010fe4000f8e10ff */
[----:B------:R-:W-:-:S03]  /*b800*/  @P6 LEA R4, R33, UR4, 0x2 ;  /* 0x0000000421046c11 */ /* 0x000fc6000f8e10ff */
[----:B------:R3:W-:Y:S04]  /*b810*/  @P2 STS [R3], R10 ;  /* 0x0000000a03002388 */ /* 0x0007e80000000800 */
[----:B------:R3:W-:Y:S04]  /*b820*/  @P1 STS [R0], R9 ;  /* 0x0000000900001388 */ /* 0x0007e80000000800 */
[----:B------:R3:W-:Y:S01]  /*b830*/  @P0 STS [R5], R8 ;  /* 0x0000000805000388 */ /* 0x0007e20000000800 */
[----:B------:R-:W-:-:S03]  /*b840*/  ISETP.GE.AND P0, PT, R29, R40, PT ;  /* 0x000000281d00720c */ /* 0x000fc60003f06270 */
[----:B------:R3:W-:Y:S04]  /*b850*/  @P6 STS [R4], R7 ;  /* 0x0000000704006388 */ /* 0x0007e80000000800 */
[----:B------:R3:W-:Y:S01]  /*b860*/  @P5 STS [R21], R6 ;  /* 0x0000000615005388 */ /* 0x0007e20000000800 */
[----:B------:R-:W-:Y:S06]  /*b870*/  BAR.SYNC.DEFER_BLOCKING 0x0 ;  /* 0x0000000000007b1d */ /* 0x000fec0000010000 */
[----:B01----:R-:W-:Y:S05]  /*b880*/  @P0 BRA `(.L_x_187) ;  /* 0x0000000400540947 */ /* 0x003fea0003800000 */
[----:B------:R-:W0:Y:S01]  /*b890*/  LDCU UR5, c[0x0][0x3ac] ;  /* 0x00007580ff0577ac */ /* 0x000e220008000800 */
[----:B------:R-:W-:Y:S01]  /*b8a0*/  IMAD.IADD R2, R2, 0x1, R29 ;  /* 0x0000000102027824 */ /* 0x000fe200078e021d */
[----:B---3--:R-:W1:Y:S01]  /*b8b0*/  LDC.U8 R10, c[0x0][0x3b8] ;  /* 0x0000ee00ff0a7b82 */ /* 0x008e620000000000 */
[----:B------:R-:W-:Y:S03]  /*b8c0*/  BSSY.RECONVERGENT B0, `(.L_x_257) ;  /* 0x000001e000007945 */ /* 0x000fe60003800200 */
[----:B0-----:R-:W-:-:S05]  /*b8d0*/  IADD3 R2, PT, PT, -R2, UR5, R15 ;  /* 0x0000000502027c10 */ /* 0x001fca000fffe10f */
[----:B------:R-:W-:-:S04]  /*b8e0*/  VIADD R2, R2, 0xffffe67f ;  /* 0xffffe67f02027836 */ /* 0x000fc80000000000 */
[C---:B------:R-:W-:Y:S01]  /*b8f0*/  IMAD.HI.U32 R0, R2.reuse, -0x55555555, RZ ;  /* 0xaaaaaaab02007827 */ /* 0x040fe200078e00ff */
[----:B------:R-:W-:-:S04]  /*b900*/  ISETP.GE.U32.AND P1, PT, R2, 0x480, PT ;  /* 0x000004800200780c */ /* 0x000fc80003f26070 */
[----:B------:R-:W-:-:S04]  /*b910*/  SHF.R.U32.HI R0, RZ, 0x8, R0 ;  /* 0x00000008ff007819 */ /* 0x000fc80000011600 */
[----:B------:R-:W-:-:S04]  /*b920*/  LOP3.LUT R3, R0, 0x3, RZ, 0xc0, !PT ;  /* 0x0000000300037812 */ /* 0x000fc800078ec0ff */
[----:B------:R-:W-:-:S13]  /*b930*/  ISETP.NE.AND P0, PT, R3, 0x3, PT ;  /* 0x000000030300780c */ /* 0x000fda0003f05270 */
[----:B-1----:R-:W-:Y:S05]  /*b940*/  @!P0 BRA `(.L_x_258) ;  /* 0x0000000000548947 */ /* 0x002fea0003800000 */
[----:B------:R-:W-:Y:S01]  /*b950*/  VIADD R0, R0, 0x1 ;  /* 0x0000000100007836 */ /* 0x000fe20000000000 */
[C---:B------:R-:W-:Y:S01]  /*b960*/  LEA R6, R29.reuse, UR4, 0x2 ;  /* 0x000000041d067c11 */ /* 0x040fe2000f8e10ff */
[----:B------:R-:W-:Y:S01]  /*b970*/  IMAD.IADD R7, R29, 0x1, R13 ;  /* 0x000000011d077824 */ /* 0x000fe200078e020d */
[----:B------:R-:W-:Y:S02]  /*b980*/  ISETP.NE.AND P2, PT, R10, RZ, PT ;  /* 0x000000ff0a00720c */ /* 0x000fe40003f45270 */
[----:B------:R-:W-:-:S05]  /*b990*/  LOP3.LUT R0, R0, 0x3, RZ, 0xc0, !PT ;  /* 0x0000000300007812 */ /* 0x000fca00078ec0ff */
[----:B------:R-:W-:Y:S02]  /*b9a0*/  IMAD R29, R0, 0x180, R29 ;  /* 0x00000180001d7824 */ /* 0x000fe400078e021d */
[----:B------:R-:W-:-:S07]  /*b9b0*/  IMAD.MOV R0, RZ, RZ, -R0 ;  /* 0x000000ffff007224 */ /* 0x000fce00078e0a00 */
.L_x_259:
        /* <DEDUP_REMOVED lines=14> */
.L_x_258:
[----:B------:R-:W-:Y:S05]  /*baa0*/  BSYNC.RECONVERGENT B0 ;  /* 0x0000000000007941 */ /* 0x000fea0003800200 */
.L_x_257:
[----:B------:R-:W-:Y:S05]  /*bab0*/  @!P1 BRA `(.L_x_187) ;  /* 0x0000000000c89947 */ /* 0x000fea0003800000 */
[----:B------:R-:W1:Y:S01]  /*bac0*/  S2UR UR6, SR_CgaCtaId ;  /* 0x00000000000679c3 */ /* 0x000e620000008800 */
[----:B------:R-:W-:Y:S01]  /*bad0*/  UMOV UR5, 0x400 ;  /* 0x0000040000057882 */ /* 0x000fe20000000000 */
[----:B------:R-:W-:Y:S01]  /*bae0*/  ISETP.NE.AND P0, PT, R10, RZ, PT ;  /* 0x000000ff0a00720c */ /* 0x000fe20003f05270 */
[----:B------:R-:W-:Y:S01]  /*baf0*/  IMAD.IADD R15, R29, 0x1, R13 ;  /* 0x000000011d0f7824 */ /* 0x000fe200078e020d */
[----:B-1----:R-:W-:-:S06]  /*bb00*/  ULEA UR5, UR6, UR5, 0x18 ;  /* 0x0000000506057291 */ /* 0x002fcc000f8ec0ff */
[----:B------:R-:W-:-:S05]  /*bb10*/  LEA R0, R29, UR5, 0x2 ;  /* 0x000000051d007c11 */ /* 0x000fca000f8e10ff */
[----:B------:R-:W-:-:S07]  /*bb20*/  VIADD R0, R0, 0xc00 ;  /* 0x00000c0000007836 */ /* 0x000fce0000000000 */
.L_x_260:
[----:B0-----:R-:W1:Y:S01]  /*bb30*/  @!P0 LDC.64 R6, c[0x0][0x3d0] ;  /* 0x0000f400ff068b82 */ /* 0x001e620000000a00 */
[----:B0-----:R-:W-:Y:S01]  /*bb40*/  CS2R R2, SRZ ;  /* 0x0000000000027805 */ /* 0x001fe2000001ff00 */
[----:B------:R-:W0:Y:S01]  /*bb50*/  LDS R17, [R0+-0xc00] ;  /* 0xfff4000000117984 */ /* 0x000e220000000800 */
[----:B------:R-:W-:-:S03]  /*bb60*/  SHF.R.S32.HI R21, RZ, 0x1f, R15 ;  /* 0x0000001fff157819 */ /* 0x000fc6000001140f */
[----:B------:R-:W2:Y:S04]  /*bb70*/  LDS R19, [R0+-0x600] ;  /* 0xfffa000000137984 */ /* 0x000ea80000000800 */
[----:B-1----:R-:W3:Y:S01]  /*bb80*/  @!P0 LDG.E.64 R2, desc[UR8][R6.64] ;  /* 0x0000000806028981 */ /* 0x002ee2000c1e1b00 */
[----:B------:R-:W-:-:S13]  /*bb90*/  ISETP.NE.AND P0, PT, R10, RZ, PT ;  /* 0x000000ff0a00720c */ /* 0x000fda0003f05270 */
[----:B------:R-:W1:Y:S01]  /*bba0*/  @!P0 LDC.64 R8, c[0x0][0x3d0] ;  /* 0x0000f400ff088b82 */ /* 0x000e620000000a00 */
[----:B---3--:R-:W-:-:S05]  /*bbb0*/  IADD3 R2, P1, PT, R15, R2, RZ ;  /* 0x000000020f027210 */ /* 0x008fca0007f3e0ff */
[----:B------:R-:W-:Y:S01]  /*bbc0*/  IMAD.X R3, R21, 0x1, R3, P1 ;  /* 0x0000000115037824 */ /* 0x000fe200008e0603 */
[----:B------:R-:W-:-:S04]  /*bbd0*/  LEA R4, P1, R2, UR12, 0x2 ;  /* 0x0000000c02047c11 */ /* 0x000fc8000f8210ff */
[----:B------:R-:W-:Y:S02]  /*bbe0*/  LEA.HI.X R5, R2, UR13, R3, 0x2, P1 ;  /* 0x0000000d02057c11 */ /* 0x000fe400088f1403 */
[----:B------:R-:W-:-:S03]  /*bbf0*/  CS2R R2, SRZ ;  /* 0x0000000000027805 */ /* 0x000fc6000001ff00 */
[----:B0-----:R0:W-:Y:S04]  /*bc00*/  STG.E desc[UR8][R4.64], R17 ;  /* 0x0000001104007986 */ /* 0x0011e8000c101908 */
[----:B-1----:R-:W3:Y:S01]  /*bc10*/  @!P0 LDG.E.64 R2, desc[UR8][R8.64] ;  /* 0x0000000808028981 */ /* 0x002ee2000c1e1b00 */
[----:B------:R-:W1:Y:S03]  /*bc20*/  @!P0 LDC.64 R12, c[0x0][0x3d0] ;  /* 0x0000f400ff0c8b82 */ /* 0x000e660000000a00 */
[----:B------:R-:W4:Y:S01]  /*bc30*/  LDS R17, [R0] ;  /* 0x0000000000117984 */ /* 0x000f220000000800 */
[----:B---3--:R-:W-:-:S05]  /*bc40*/  IADD3 R2, P1, PT, R15, R2, RZ ;  /* 0x000000020f027210 */ /* 0x008fca0007f3e0ff */
[----:B------:R-:W-:Y:S01]  /*bc50*/  IMAD.X R3, R21, 0x1, R3, P1 ;  /* 0x0000000115037824 */ /* 0x000fe200008e0603 */
[----:B------:R-:W-:-:S04]  /*bc60*/  LEA R6, P1, R2, UR12, 0x2 ;  /* 0x0000000c02067c11 */ /* 0x000fc8000f8210ff */
[----:B------:R-:W-:Y:S02]  /*bc70*/  LEA.HI.X R7, R2, UR13, R3, 0x2, P1 ;  /* 0x0000000d02077c11 */ /* 0x000fe400088f1403 */
[----:B------:R-:W-:-:S03]  /*bc80*/  CS2R R2, SRZ ;  /* 0x0000000000027805 */ /* 0x000fc6000001ff00 */
[----:B--2---:R-:W-:Y:S04]  /*bc90*/  STG.E desc[UR8][R6.64+0x600], R19 ;  /* 0x0006001306007986 */ /* 0x004fe8000c101908 */
        /* <DEDUP_REMOVED lines=9> */
[----:B-1----:R-:W2:Y:S01]  /*bd30*/  @!P0 LDG.E.64 R2, desc[UR8][R8.64] ;  /* 0x0000000808028981 */ /* 0x002ea2000c1e1b00 */
[----:B------:R-:W-:Y:S02]  /*bd40*/  VIADD R29, R29, 0x600 ;  /* 0x000006001d1d7836 */ /* 0x000fe40000000000 */
[----:B---3--:R-:W-:Y:S01]  /*bd50*/  VIADD R0, R0, 0x1800 ;  /* 0x0000180000007836 */ /* 0x008fe20000000000 */
[C---:B--2---:R-:W-:Y:S01]  /*bd60*/  IADD3 R6, P1, PT, R15.reuse, R2, RZ ;  /* 0x000000020f067210 */ /* 0x044fe20007f3e0ff */
[----:B------:R-:W-:-:S04]  /*bd70*/  VIADD R15, R15, 0x600 ;  /* 0x000006000f0f7836 */ /* 0x000fc80000000000 */
[----:B------:R-:W-:Y:S01]  /*bd80*/  IMAD.X R3, R21, 0x1, R3, P1 ;  /* 0x0000000115037824 */ /* 0x000fe200008e0603 */
[----:B------:R-:W-:-:S04]  /*bd90*/  LEA R2, P1, R6, UR12, 0x2 ;  /* 0x0000000c06027c11 */ /* 0x000fc8000f8210ff */
[----:B------:R-:W-:Y:S02]  /*bda0*/  LEA.HI.X R3, R6, UR13, R3, 0x2, P1 ;  /* 0x0000000d06037c11 */ /* 0x000fe400088f1403 */
[----:B------:R-:W-:-:S03]  /*bdb0*/  ISETP.GE.AND P1, PT, R29, R40, PT ;  /* 0x000000281d00720c */ /* 0x000fc60003f26270 */
[----:B-----5:R0:W-:Y:S10]  /*bdc0*/  STG.E desc[UR8][R2.64+0x1200], R7 ;  /* 0x0012000702007986 */ /* 0x0201f4000c101908 */
[----:B------:R-:W-:Y:S05]  /*bdd0*/  @!P1 BRA `(.L_x_260) ;  /* 0xfffffffc00549947 */ /* 0x000fea000383ffff */
.L_x_187:
[----:B------:R-:W-:Y:S05]  /*bde0*/  BSYNC.RECONVERGENT B1 ;  /* 0x0000000000017941 */ /* 0x000fea0003800200 */
.L_x_129:
[----:B0--3--:R-:W0:Y:S02]  /*bdf0*/  S2R R0, SR_TID.X ;  /* 0x0000000000007919 */ /* 0x009e240000002100 */
[----:B0-----:R-:W-:-:S13]  /*be00*/  ISETP.NE.AND P0, PT, R0, RZ, PT ;  /* 0x000000ff0000720c */ /* 0x001fda0003f05270 */
[----:B------:R-:W-:Y:S05]  /*be10*/  @P0 EXIT ;  /* 0x000000000000094d */ /* 0x000fea0003800000 */
[----:B------:R-:W0:Y:S02]  /*be20*/  LDCU.U8 UR4, c[0x0][0x3b9] ;  /* 0x00007720ff0477ac */ /* 0x000e240008000000 */
[----:B0-----:R-:W-:-:S09]  /*be30*/  UISETP.NE.AND UP0, UPT, UR4, URZ, UPT ;  /* 0x000000ff0400728c */ /* 0x001fd2000bf05270 */
[----:B------:R-:W-:Y:S05]  /*be40*/  BRA.U !UP0, `(.L_x_261) ;  /* 0x00000001082c7547 */ /* 0x000fea000b800000 */
[----:B------:R-:W0:Y:S01]  /*be50*/  LDCU.U8 UR4, c[0x0][0x3b8] ;  /* 0x00007700ff0477ac */ /* 0x000e220008000000 */
[----:B-1----:R-:W1:Y:S01]  /*be60*/  LDC.64 R4, c[0x0][0x398] ;  /* 0x0000e600ff047b82 */ /* 0x002e620000000a00 */
[----:B--2-4-:R-:W-:Y:S01]  /*be70*/  CS2R R2, SRZ ;  /* 0x0000000000027805 */ /* 0x014fe2000001ff00 */
[----:B0-----:R-:W-:-:S09]  /*be80*/  UISETP.NE.AND UP0, UPT, UR4, URZ, UPT ;  /* 0x000000ff0400728c */ /* 0x001fd2000bf05270 */
[----:B------:R-:W-:Y:S05]  /*be90*/  BRA.U UP0, `(.L_x_262) ;  /* 0x0000000100087547 */ /* 0x000fea000b800000 */
[----:B------:R-:W0:Y:S02]  /*bea0*/  LDC.64 R2, c[0x0][0x3d0] ;  /* 0x0000f400ff027b82 */ /* 0x000e240000000a00 */
[----:B0-----:R-:W5:Y:S02]  /*beb0*/  LDG.E.64 R2, desc[UR8][R2.64] ;  /* 0x0000000802027981 */ /* 0x001f64000c1e1b00 */
.L_x_262:
[----:B-----5:R-:W-:-:S04]  /*bec0*/  IADD3 R2, P0, PT, R11, R2, RZ ;  /* 0x000000020b027210 */ /* 0x020fc80007f1e0ff */
[----:B------:R-:W-:-:S05]  /*bed0*/  LEA.HI.X.SX32 R3, R11, R3, 0x1, P0 ;  /* 0x000000030b037211 */ /* 0x000fca00000f0eff */
[----:B-1----:R-:W-:Y:S01]  /*bee0*/  STG.E.64 desc[UR8][R4.64], R2 ;  /* 0x0000000204007986 */ /* 0x002fe2000c101b08 */
[----:B------:R-:W-:Y:S05]  /*bef0*/  EXIT ;  /* 0x000000000000794d */ /* 0x000fea0003800000 */
.L_x_261:
[----:B------:R-:W0:Y:S01]  /*bf00*/  LDCU.U8 UR4, c[0x0][0x3b8] ;  /* 0x00007700ff0477ac */ /* 0x000e220008000000 */
[----:B-1----:R-:W1:Y:S01]  /*bf10*/  LDC.64 R4, c[0x0][0x3d8] ;  /* 0x0000f600ff047b82 */ /* 0x002e620000000a00 */
[----:B--2-4-:R-:W-:Y:S01]  /*bf20*/  CS2R R2, SRZ ;  /* 0x0000000000027805 */ /* 0x014fe2000001ff00 */
[----:B0-----:R-:W-:-:S09]  /*bf30*/  UISETP.NE.AND UP0, UPT, UR4, URZ, UPT ;  /* 0x000000ff0400728c */ /* 0x001fd2000bf05270 */
[----:B------:R-:W-:Y:S05]  /*bf40*/  BRA.U UP0, `(.L_x_263) ;  /* 0x0000000100087547 */ /* 0x000fea000b800000 */
[----:B------:R-:W0:Y:S02]  /*bf50*/  LDC.64 R2, c[0x0][0x3d0] ;  /* 0x0000f400ff027b82 */ /* 0x000e240000000a00 */
[----:B0-----:R-:W5:Y:S02]  /*bf60*/  LDG.E.64 R2, desc[UR8][R2.64] ;  /* 0x0000000802027981 */ /* 0x001f64000c1e1b00 */
.L_x_263:
[----:B-----5:R-:W-:-:S04]  /*bf70*/  IADD3 R2, P0, PT, R11, R2, RZ ;  /* 0x000000020b027210 */ /* 0x020fc80007f1e0ff */
[----:B------:R-:W-:-:S05]  /*bf80*/  LEA.HI.X.SX32 R3, R11, R3, 0x1, P0 ;  /* 0x000000030b037211 */ /* 0x000fca00000f0eff */
[----:B-1----:R-:W-:Y:S01]  /*bf90*/  STG.E.64 desc[UR8][R4.64], R2 ;  /* 0x0000000204007986 */ /* 0x002fe2000c101b08 */
[----:B------:R-:W-:Y:S05]  /*bfa0*/  EXIT ;  /* 0x000000000000794d */ /* 0x000fea0003800000 */
.L_x_59:
[----:B------:R-:W-:Y:S01]  /*bfb0*/  BSSY B0, `(.L_x_264) ;  /* 0x0000006000007945 */ /* 0x000fe20003800000 */
[----:B------:R-:W-:Y:S01]  /*bfc0*/  PLOP3.LUT P6, PT, P6, PT, PT, 0x8, 0x80 ;  /* 0x000000000080781c */ /* 0x000fe200037ce170 */
[----:B------:R-:W-:-:S12]  /*bfd0*/  IMAD.MOV.U32 R18, RZ, RZ, -0x1 ;  /* 0xffffffffff127424 */ /* 0x000fd800078e00ff */
[----:B------:R-:W-:Y:S05]  /*bfe0*/  WARPSYNC.COLLECTIVE R18, `(.L_x_265) ;  /* 0x0000000012087348 */ /* 0x000fea0003c00000 */
[----:B------:R-:W-:Y:S01]  /*bff0*/  VOTE.ANY P6, P6 ;  /* 0x0000000000ff7806 */ /* 0x000fe200030c0100 */
[----:B------:R-:W-:-:S12]  /*c000*/  ENDCOLLECTIVE ;  /* 0x000000000000791b */ /* 0x000fd80003800000 */
.L_x_265:
[----:B------:R-:W-:Y:S05]  /*c010*/  BSYNC B0 ;  /* 0x0000000000007941 */ /* 0x000fea0003800000 */
.L_x_264:
[----:B------:R-:W-:Y:S05]  /*c020*/  BRA `(.L_x_266) ;  /* 0xffffff7000d87947 */ /* 0x000fea000383ffff */
.L_x_63:
[----:B------:R-:W-:Y:S01]  /*c030*/  BSSY B0, `(.L_x_267) ;  /* 0x0000006000007945 */ /* 0x000fe20003800000 */
[----:B------:R-:W-:Y:S01]  /*c040*/  PLOP3.LUT P6, PT, P6, PT, PT, 0x8, 0x80 ;  /* 0x000000000080781c */ /* 0x000fe200037ce170 */
[----:B------:R-:W-:-:S12]  /*c050*/  IMAD.MOV.U32 R18, RZ, RZ, -0x1 ;  /* 0xffffffffff127424 */ /* 0x000fd800078e00ff */
[----:B------:R-:W-:Y:S05]  /*c060*/  WARPSYNC.COLLECTIVE R18, `(.L_x_268) ;  /* 0x0000000012087348 */ /* 0x000fea0003c00000 */
[----:B------:R-:W-:Y:S01]  /*c070*/  VOTE.ANY P6, P6 ;  /* 0x0000000000ff7806 */ /* 0x000fe200030c0100 */
[----:B------:R-:W-:-:S12]  /*c080*/  ENDCOLLECTIVE ;  /* 0x000000000000791b */ /* 0x000fd80003800000 */
.L_x_268:
[----:B------:R-:W-:Y:S05]  /*c090*/  BSYNC B0 ;  /* 0x0000000000007941 */ /* 0x000fea0003800000 */
.L_x_267:
[----:B------:R-:W-:Y:S05]  /*c0a0*/  BRA `(.L_x_269) ;  /* 0xffffff7000e87947 */ /* 0x000fea000383ffff */
.L_x_65:
[----:B------:R-:W0:Y:S01]  /*c0b0*/  S2R R51, SR_GEMASK ;  /* 0x0000000000337919 */ /* 0x000e220000003c00 */
[----:B------:R-:W-:Y:S01]  /*c0c0*/  BSSY B0, `(.L_x_270) ;  /* 0x0000007000007945 */ /* 0x000fe20003800000 */
[----:B------:R-:W-:Y:S01]  /*c0d0*/  ISETP.NE.AND P0, PT, R14, 0x65, PT ;  /* 0x000000650e00780c */ /* 0x000fe20003f05270 */
[----:B------:R-:W-:Y:S01]  /*c0e0*/  IMAD.MOV.U32 R18, RZ, RZ, -0x1 ;  /* 0xffffffffff127424 */ /* 0x000fe200078e00ff */
[----:B------:R-:W-:-:S13]  /*c0f0*/  PLOP3.LUT P5, PT, P5, PT, PT, 0x8, 0x80 ;  /* 0x000000000080781c */ /* 0x000fda0002fae170 */
[----:B0-----:R-:W-:Y:S05]  /*c100*/  WARPSYNC.COLLECTIVE R18, `(.L_x_271) ;  /* 0x0000000012087348 */ /* 0x001fea0003c00000 */
[----:B------:R-:W-:Y:S01]  /*c110*/  VOTE.ANY R18, PT, P5 ;  /* 0x0000000000127806 */ /* 0x000fe200028e0100 */
[----:B0-----:R-:W-:Y:S06]  /*c120*/  ENDCOLLECTIVE ;  /* 0x000000000000791b */ /* 0x001fec0003800000 */
.L_x_271:
[----:B------:R-:W-:Y:S05]  /*c130*/  BSYNC B0 ;  /* 0x0000000000007941 */ /* 0x000fea0003800000 */
.L_x_270:
[----:B------:R-:W-:Y:S01]  /*c140*/  LOP3.LUT R18, R18, 0x80000000, R51, 0xec, !PT ;  /* 0x8000000012127812 */ /* 0x000fe200078eec33 */
[C---:B------:R-:W-:Y:S02]  /*c150*/  VIADD R22, R50.reuse, 0x2 ;  /* 0x0000000232167836 */ /* 0x040fe40000000000 */
[----:B------:R-:W-:Y:S02]  /*c160*/  VIADD R21, R50, 0x4 ;  /* 0x0000000432157836 */ /* 0x000fe40000000000 */
[----:B------:R-:W-:-:S05]  /*c170*/  VIADD R13, R18, 0xffffffff ;  /* 0xffffffff120d7836 */ /* 0x000fca0000000000 */
[----:B------:R-:W-:Y:S01]  /*c180*/  LOP3.LUT R53, R18, R13, RZ, 0xc, !PT ;  /* 0x0000000d12357212 */ /* 0x000fe200078e0cff */
[----:B------:R-:W-:Y:S02]  /*c190*/  IMAD.MOV.U32 R13, RZ, RZ, 0x1 ;  /* 0x00000001ff0d7424 */ /* 0x000fe400078e00ff */
[----:B------:R-:W-:-:S03]  /*c1a0*/  IMAD.MOV.U32 R18, RZ, RZ, -0x1 ;  /* 0xffffffffff127424 */ /* 0x000fc600078e00ff */
[----:B------:R-:W0:Y:S02]  /*c1b0*/  POPC R53, R53 ;  /* 0x0000003500357309 */ /* 0x000e240000000000 */
[----:B0-----:R-:W-:Y:S01]  /*c1c0*/  IMAD.MOV.U32 R12, RZ, RZ, R53 ;  /* 0x000000ffff0c7224 */ /* 0x001fe200078e0035 */
[----:B------:R-:W-:-:S13]  /*c1d0*/  ISETP.GE.AND P1, PT, R50, R53, PT ;  /* 0x000000353200720c */ /* 0x000fda0003f26270 */
[----:B------:R-:W-:Y:S05]  /*c1e0*/  WARPSYNC.COLLECTIVE R18, `(.L_x_272) ;  /* 0x0000000012087348 */ /* 0x000fea0003c00000 */
[----:B------:R0:W1:Y:S02]  /*c1f0*/  SHFL.DOWN P5, R19, R15, R13, R12 ;  /* 0x0800000d0f137389 */ /* 0x00006400000a000c */
[----:B01----:R-:W-:Y:S05]  /*c200*/  ENDCOLLECTIVE ;  /* 0x000000000000791b */ /* 0x003fea0003800000 */
.L_x_272:
[----:B------:R-:W-:Y:S01]  /*c210*/  IMAD.MOV.U32 R13, RZ, RZ, 0x2 ;  /* 0x00000002ff0d7424 */ /* 0x000fe200078e00ff */
[----:B------:R-:W-:Y:S02]  /*c220*/  SEL R20, R19, RZ, !P1 ;  /* 0x000000ff13147207 */ /* 0x000fe40004800000 */
[----:B------:R-:W-:-:S03]  /*c230*/  ISETP.GT.AND P1, PT, R22, R53, PT ;  /* 0x000000351600720c */ /* 0x000fc60003f24270 */
[----:B------:R-:W-:-:S04]  /*c240*/  IMAD.IADD R20, R20, 0x1, R15 ;  /* 0x0000000114147824 */ /* 0x000fc800078e020f */
[----:B------:R-:W-:-:S07]  /*c250*/  IMAD.MOV.U32 R15, RZ, RZ, R20 ;  /* 0x000000ffff0f7224 */ /* 0x000fce00078e0014 */
[----:B------:R-:W-:Y:S05]  /*c260*/  WARPSYNC.COLLECTIVE R18, `(.L_x_273) ;  /* 0x0000000012087348 */ /* 0x000fea0003c00000 */
[----:B------:R0:W1:Y:S02]  /*c270*/  SHFL.DOWN P5, R19, R15, R13, R12 ;  /* 0x0800000d0f137389 */ /* 0x00006400000a000c */
[----:B01----:R-:W-:Y:S05]  /*c280*/  ENDCOLLECTIVE ;  /* 0x000000000000791b */ /* 0x003fea0003800000 */
.L_x_273:
[----:B------:R-:W-:Y:S01]  /*c290*/  IMAD.MOV.U32 R13, RZ, RZ, 0x4 ;  /* 0x00000004ff0d7424 */ /* 0x000fe200078e00ff */
[----:B------:R-:W-:Y:S02]  /*c2a0*/  SEL R19, R19, RZ, !P1 ;  /* 0x000000ff13137207 */ /* 0x000fe40004800000 */
[----:B------:R-:W-:-:S03]  /*c2b0*/  ISETP.GT.AND P1, PT, R21, R53, PT ;  /* 0x000000351500720c */ /* 0x000fc60003f24270 */
[----:B------:R-:W-:Y:S02]  /*c2c0*/  IMAD.IADD R40, R20, 0x1, R19 ;  /* 0x0000000114287824 */ /* 0x000fe400078e0213 */
[----:B------:R-:W-:Y:S02]  /*c2d0*/  VIADD R20, R50, 0x8 ;  /* 0x0000000832147836 */ /* 0x000fe40000000000 */
[----:B------:R-:W-:-:S07]  /*c2e0*/  IMAD.MOV.U32 R15, RZ, RZ, R40 ;  /* 0x000000ffff0f7224 */ /* 0x000fce00078e0028 */
[----:B------:R-:W-:Y:S05]  /*c2f0*/  WARPSYNC.COLLECTIVE R18, `(.L_x_274) ;  /* 0x0000000012087348 */ /* 0x000fea0003c00000 */
[----:B------:R0:W1:Y:S02]  /*c300*/  SHFL.DOWN P5, R19, R15, R13, R12 ;  /* 0x0800000d0f137389 */ /* 0x00006400000a000c */
[----:B01----:R-:W-:Y:S05]  /*c310*/  ENDCOLLECTIVE ;  /* 0x000000000000791b */ /* 0x003fea0003800000 */
.L_x_274:
        /* <DEDUP_REMOVED lines=9> */
.L_x_275:
        /* <DEDUP_REMOVED lines=8> */
.L_x_276:
[----:B------:R-:W0:Y:S01]  /*c430*/  LDC.64 R12, c[0x0][0x3a0] ;  /* 0x0000e800ff0c7b82 */ /* 0x000e220000000a00 */
[----:B------:R-:W-:Y:S02]  /*c440*/  PLOP3.LUT P5, PT, P0, PT, PT, 0x80, 0x8 ;  /* 0x000000000008781c */ /* 0x000fe400007af070 */
[----:B------:R-:W-:-:S05]  /*c450*/  SEL R19, R19, RZ, !P1 ;  /* 0x000000ff13137207 */ /* 0x000fca0004800000 */
[----:B------:R-:W-:-:S07]  /*c460*/  IMAD.IADD R41, R52, 0x1, R19 ;  /* 0x0000000134297824 */ /* 0x000fce00078e0213 */
[----:B0-----:R-:W-:Y:S05]  /*c470*/  WARPSYNC.COLLECTIVE R18, `(.L_x_277) ;  /* 0x0000000012087348 */ /* 0x001fea0003c00000 */
[----:B------:R-:W-:Y:S01]  /*c480*/  VOTE.ALL P5, P5 ;  /* 0x0000000000ff7806 */ /* 0x000fe200028a0000 */
[----:B0-----:R-:W-:-:S12]  /*c490*/  ENDCOLLECTIVE ;  /* 0x000000000000791b */ /* 0x001fd80003800000 */
.L_x_277:
[----:B------:R-:W-:-:S05]  /*c4a0*/  IADD3 R43, P1, PT, R12, 0x100, RZ ;  /* 0x000001000c2b7810 */ /* 0x000fca0007f3e0ff */
[----:B------:R-:W-:Y:S01]  /*c4b0*/  IMAD.X R45, RZ, RZ, R13, P1 ;  /* 0x000000ffff2d7224 */ /* 0x000fe200008e060d */
[----:B------:R-:W-:Y:S07]  /*c4c0*/  BRA `(.L_x_278) ;  /* 0xffffff70007c7947 */ /* 0x000fee000383ffff */
.L_x_67:
[----:B------:R-:W-:Y:S01]  /*c4d0*/  BSSY B0, `(.L_x_279) ;  /* 0x0000006000007945 */ /* 0x000fe20003800000 */
[----:B------:R-:W-:Y:S01]  /*c4e0*/  PLOP3.LUT P6, PT, P6, PT, PT, 0x8, 0x80 ;  /* 0x000000000080781c */ /* 0x000fe200037ce170 */
[----:B------:R-:W-:-:S12]  /*c4f0*/  IMAD.MOV.U32 R18, RZ, RZ, -0x1 ;  /* 0xffffffffff127424 */ /* 0x000fd800078e00ff */
[----:B------:R-:W-:Y:S05]  /*c500*/  WARPSYNC.COLLECTIVE R18, `(.L_x_280) ;  /* 0x0000000012087348 */ /* 0x000fea0003c00000 */
[----:B------:R-:W-:Y:S01]  /*c510*/  VOTE.ANY P6, P6 ;  /* 0x0000000000ff7806 */ /* 0x000fe200030c0100 */
[----:B------:R-:W-:-:S12]  /*c520*/  ENDCOLLECTIVE ;  /* 0x000000000000791b */ /* 0x000fd80003800000 */
.L_x_280:
[----:B------:R-:W-:Y:S05]  /*c530*/  BSYNC B0 ;  /* 0x0000000000007941 */ /* 0x000fea0003800000 */
.L_x_279:
[----:B------:R-:W-:Y:S05]  /*c540*/  BRA `(.L_x_281) ;  /* 0xffffff7000847947 */ /* 0x000fea000383ffff */
.L_x_71:
[----:B------:R-:W-:Y:S01]  /*c550*/  BSSY B0, `(.L_x_282) ;  /* 0x0000006000007945 */ /* 0x000fe20003800000 */
[----:B------:R-:W-:Y:S01]  /*c560*/  PLOP3.LUT P6, PT, P6, PT, PT, 0x8, 0x80 ;  /* 0x000000000080781c */ /* 0x000fe200037ce170 */
[----:B------:R-:W-:-:S12]  /*c570*/  IMAD.MOV.U32 R18, RZ, RZ, -0x1 ;  /* 0xffffffffff127424 */ /* 0x000fd800078e00ff */
[----:B------:R-:W-:Y:S05]  /*c580*/  WARPSYNC.COLLECTIVE R18, `(.L_x_283) ;  /* 0x0000000012087348 */ /* 0x000fea0003c00000 */
[----:B------:R-:W-:Y:S01]  /*c590*/  VOTE.ANY P6, P6 ;  /* 0x0000000000ff7806 */ /* 0x000fe200030c0100 */
[----:B------:R-:W-:-:S12]  /*c5a0*/  ENDCOLLECTIVE ;  /* 0x000000000000791b */ /* 0x000fd80003800000 */
.L_x_283:
[----:B------:R-:W-:Y:S05]  /*c5b0*/  BSYNC B0 ;  /* 0x0000000000007941 */ /* 0x000fea0003800000 */
.L_x_282:
[----:B------:R-:W-:Y:S05]  /*c5c0*/  BRA `(.L_x_284) ;  /* 0xffffff7000987947 */ /* 0x000fea000383ffff */
.L_x_73:
[----:B------:R-:W-:Y:S01]  /*c5d0*/  BSSY B0, `(.L_x_285) ;  /* 0x0000006000007945 */ /* 0x000fe20003800000 */
[----:B------:R-:W-:Y:S01]  /*c5e0*/  PLOP3.LUT P5, PT, P5, PT, PT, 0x8, 0x80 ;  /* 0x000000000080781c */ /* 0x000fe20002fae170 */
[----:B------:R-:W-:-:S12]  /*c5f0*/  IMAD.MOV.U32 R18, RZ, RZ, -0x1 ;  /* 0xffffffffff127424 */ /* 0x000fd800078e00ff */
[----:B------:R-:W-:Y:S05]  /*c600*/  WARPSYNC.COLLECTIVE R18, `(.L_x_286) ;  /* 0x0000000012087348 */ /* 0x000fea0003c00000 */
[----:B------:R-:W-:Y:S01]  /*c610*/  VOTE.ANY R18, PT, P5 ;  /* 0x0000000000127806 */ /* 0x000fe200028e0100 */
[----:B------:R-:W-:Y:S06]  /*c620*/  ENDCOLLECTIVE ;  /* 0x000000000000791b */ /* 0x000fec0003800000 */
.L_x_286:
[----:B------:R-:W-:Y:S05]  /*c630*/  BSYNC B0 ;  /* 0x0000000000007941 */ /* 0x000fea0003800000 */
.L_x_285:
[----:B------:R-:W-:Y:S01]  /*c640*/  LOP3.LUT R18, R18, 0x80000000, R51, 0xec, !PT ;  /* 0x8000000012127812 */ /* 0x000fe200078eec33 */
[----:B------:R-:W-:-:S04]  /*c650*/  VIADD R17, R17, 0xffffffe0 ;  /* 0xffffffe011117836 */ /* 0x000fc80000000000 */
[----:B------:R-:W-:-:S05]  /*c660*/  VIADD R13, R18, 0xffffffff ;  /* 0xffffffff120d7836 */ /* 0x000fca0000000000 */
[----:B------:R-:W-:Y:S01]  /*c670*/  LOP3.LUT R52, R18, R13, RZ, 0xc, !PT ;  /* 0x0000000d12347212 */ /* 0x000fe200078e0cff */
[----:B------:R-:W-:Y:S02]  /*c680*/  IMAD.MOV.U32 R13, RZ, RZ, 0x1 ;  /* 0x00000001ff0d7424 */ /* 0x000fe400078e00ff */
[----:B------:R-:W-:Y:S01]  /*c690*/  IMAD.MOV.U32 R18, RZ, RZ, -0x1 ;  /* 0xffffffffff127424 */ /* 0x000fe200078e00ff */
[----:B------:R0:W1:Y:S06]  /*c6a0*/  POPC R12, R52 ;  /* 0x00000034000c7309 */ /* 0x00006c0000000000 */
[----:B01----:R-:W-:Y:S05]  /*c6b0*/  WARPSYNC.COLLECTIVE R18, `(.L_x_287) ;  /* 0x0000000012087348 */ /* 0x003fea0003c00000 */
[----:B-1----:R1:W2:Y:S02]  /*c6c0*/  SHFL.DOWN P5, R19, R15, R13, R12 ;  /* 0x0800000d0f137389 */ /* 0x0022a400000a000c */
[----:B012---:R-:W-:Y:S05]  /*c6d0*/  ENDCOLLECTIVE ;  /* 0x000000000000791b */ /* 0x007fea0003800000 */
.L_x_287:
[----:B------:R-:W-:Y:S01]  /*c6e0*/  ISETP.GE.AND P0, PT, R50, R12, PT ;  /* 0x0000000c3200720c */ /* 0x000fe20003f06270 */
[----:B------:R-:W-:-:S03]  /*c6f0*/  IMAD.MOV.U32 R13, RZ, RZ, 0x2 ;  /* 0x00000002ff0d7424 */ /* 0x000fc600078e00ff */
[----:B------:R-:W-:Y:S02]  /*c700*/  SEL R19, R19, RZ, !P0 ;  /* 0x000000ff13137207 */ /* 0x000fe40004000000 */
[----:B------:R-:W-:-:S03]  /*c710*/  ISETP.GT.AND P0, PT, R22, R12, PT ;  /* 0x0000000c1600720c */ /* 0x000fc60003f04270 */
[----:B------:R-:W-:-:S04]  /*c720*/  IMAD.IADD R53, R19, 0x1, R15 ;  /* 0x0000000113357824 */ /* 0x000fc800078e020f */
[----:B------:R-:W-:-:S07]  /*c730*/  IMAD.MOV.U32 R15, RZ, RZ, R53 ;  /* 0x000000ffff0f7224 */ /* 0x000fce00078e0035 */
[----:B------:R-:W-:Y:S05]  /*c740*/  WARPSYNC.COLLECTIVE R18, `(.L_x_288) ;  /* 0x0000000012087348 */ /* 0x000fea0003c00000 */
[----:B------:R0:W1:Y:S02]  /*c750*/  SHFL.DOWN P5, R19, R15, R13, R12 ;  /* 0x0800000d0f137389 */ /* 0x00006400000a000c */
[----:B01----:R-:W-:Y:S05]  /*c760*/  ENDCOLLECTIVE ;  /* 0x000000000000791b */ /* 0x003fea0003800000 */
.L_x_288:
        /* <DEDUP_REMOVED lines=8> */
.L_x_289:
[----:B------:R-:W-:Y:S01]  /*c7f0*/  IMAD.MOV.U32 R13, RZ, RZ, 0x8 ;  /* 0x00000008ff0d7424 */ /* 0x000fe200078e00ff */
[----:B------:R-:W-:Y:S02]  /*c800*/  SEL R19, R19, RZ, !P0 ;  /* 0x000000ff13137207 */ /* 0x000fe40004000000 */
[----:B------:R-:W-:-:S03]  /*c810*/  ISETP.GT.AND P0, PT, R20, R12, PT ;  /* 0x0000000c1400720c */ /* 0x000fc60003f04270 */
[----:B------:R-:W-:-:S10]  /*c820*/  IMAD.IADD R15, R52, 0x1, R19 ;  /* 0x00000001340f7824 */ /* 0x000fd400078e0213 */
[----:B------:R-:W-:Y:S05]  /*c830*/  WARPSYNC.COLLECTIVE R18, `(.L_x_290) ;  /* 0x0000000012087348 */ /* 0x000fea0003c00000 */
[----:B------:R0:W1:Y:S02]  /*c840*/  SHFL.DOWN P5, R19, R15, R13, R12 ;  /* 0x0800000d0f137389 */ /* 0x00006400000a000c */
[----:B01----:R-:W-:Y:S05]  /*c850*/  ENDCOLLECTIVE ;  /* 0x000000000000791b */ /* 0x003fea0003800000 */
.L_x_290:
        /* <DEDUP_REMOVED lines=8> */
.L_x_291:
[----:B------:R-:W-:Y:S02]  /*c8e0*/  ISETP.NE.AND P5, PT, R14, 0x65, PT ;  /* 0x000000650e00780c */ /* 0x000fe40003fa5270 */
[----:B------:R-:W-:-:S04]  /*c8f0*/  SEL R52, R19, RZ, !P0 ;  /* 0x000000ff13347207 */ /* 0x000fc80004000000 */
[----:B------:R-:W-:-:S07]  /*c900*/  IADD3 R41, PT, PT, R53, R52, R41 ;  /* 0x0000003435297210 */ /* 0x000fce0007ffe029 */
[----:B------:R-:W-:Y:S05]  /*c910*/  WARPSYNC.COLLECTIVE R18, `(.L_x_292) ;  /* 0x0000000012087348 */ /* 0x000fea0003c00000 */
[----:B------:R-:W-:Y:S01]  /*c920*/  VOTE.ALL P5, P5 ;  /* 0x0000000000ff7806 */ /* 0x000fe200028a0000 */
[----:B------:R-:W-:-:S12]  /*c930*/  ENDCOLLECTIVE ;  /* 0x000000000000791b */ /* 0x000fd80003800000 */
.L_x_292:
[----:B------:R-:W-:Y:S05]  /*c940*/  BRA `(.L_x_293) ;  /* 0xffffff7000387947 */ /* 0x000fea000383ffff */
.L_x_191:
[----:B------:R-:W-:Y:S01]  /*c950*/  BSSY B0, `(.L_x_294) ;  /* 0x0000006000007945 */ /* 0x000fe20003800000 */
[----:B------:R-:W-:Y:S01]  /*c960*/  PLOP3.LUT P6, PT, P6, PT, PT, 0x8, 0x80 ;  /* 0x000000000080781c */ /* 0x000fe200037ce170 */
[----:B------:R-:W-:-:S12]  /*c970*/  IMAD.MOV.U32 R18, RZ, RZ, -0x1 ;  /* 0xffffffffff127424 */ /* 0x000fd800078e00ff */
[----:B------:R-:W-:Y:S05]  /*c980*/  WARPSYNC.COLLECTIVE R18, `(.L_x_295) ;  /* 0x0000000012087348 */ /* 0x000fea0003c00000 */
[----:B------:R-:W-:Y:S01]  /*c990*/  VOTE.ANY P6, P6 ;  /* 0x0000000000ff7806 */ /* 0x000fe200030c0100 */
[----:B------:R-:W-:-:S12]  /*c9a0*/  ENDCOLLECTIVE ;  /* 0x000000000000791b */ /* 0x000fd80003800000 */
.L_x_295:
[----:B------:R-:W-:Y:S05]  /*c9b0*/  BSYNC B0 ;  /* 0x0000000000007941 */ /* 0x000fea0003800000 */
.L_x_294:
[----:B------:R-:W-:Y:S05]  /*c9c0*/  BRA `(.L_x_296) ;  /* 0xffffffcc007c7947 */ /* 0x000fea000383ffff */
.L_x_195:
[----:B------:R-:W-:Y:S01]  /*c9d0*/  BSSY B0, `(.L_x_297) ;  /* 0x0000006000007945 */ /* 0x000fe20003800000 */
[----:B------:R-:W-:Y:S01]  /*c9e0*/  PLOP3.LUT P6, PT, P6, PT, PT, 0x8, 0x80 ;  /* 0x000000000080781c */ /* 0x000fe200037ce170 */
[----:B------:R-:W-:-:S12]  /*c9f0*/  IMAD.MOV.U32 R18, RZ, RZ, -0x1 ;  /* 0xffffffffff127424 */ /* 0x000fd800078e00ff */
[----:B------:R-:W-:Y:S05]  /*ca00*/  WARPSYNC.COLLECTIVE R18, `(.L_x_298) ;  /* 0x0000000012087348 */ /* 0x000fea0003c00000 */
[----:B------:R-:W-:Y:S01]  /*ca10*/  VOTE.ANY P6, P6 ;  /* 0x0000000000ff7806 */ /* 0x000fe200030c0100 */
[----:B------:R-:W-:-:S12]  /*ca20*/  ENDCOLLECTIVE ;  /* 0x000000000000791b */ /* 0x000fd80003800000 */
.L_x_298:
[----:B------:R-:W-:Y:S05]  /*ca30*/  BSYNC B0 ;  /* 0x0000000000007941 */ /* 0x000fea0003800000 */
.L_x_297:
[----:B------:R-:W-:Y:S05]  /*ca40*/  BRA `(.L_x_299) ;  /* 0xffffffcc00907947 */ /* 0x000fea000383ffff */
.L_x_197:
[----:B------:R-:W-:Y:S01]  /*ca50*/  BSSY B0, `(.L_x_300) ;  /* 0x0000006000007945 */ /* 0x000fe20003800000 */
[----:B------:R-:W-:Y:S01]  /*ca60*/  PLOP3.LUT P5, PT, P5, PT, PT, 0x8, 0x80 ;  /* 0x000000000080781c */ /* 0x000fe20002fae170 */
[----:B------:R-:W-:-:S12]  /*ca70*/  IMAD.MOV.U32 R18, RZ, RZ, -0x1 ;  /* 0xffffffffff127424 */ /* 0x000fd800078e00ff */
[----:B------:R-:W-:Y:S05]  /*ca80*/  WARPSYNC.COLLECTIVE R18, `(.L_x_301) ;  /* 0x0000000012087348 */ /* 0x000fea0003c00000 */
[----:B------:R-:W-:Y:S01]  /*ca90*/  VOTE.ANY R18, PT, P5 ;  /* 0x0000000000127806 */ /* 0x000fe200028e0100 */
[----:B------:R-:W-:Y:S06]  /*caa0*/  ENDCOLLECTIVE ;  /* 0x000000000000791b */ /* 0x000fec0003800000 */
.L_x_301:
[----:B------:R-:W-:Y:S05]  /*cab0*/  BSYNC B0 ;  /* 0x0000000000007941 */ /* 0x000fea0003800000 */
.L_x_300:
[----:B------:R-:W0:Y:S01]  /*cac0*/  S2R R47, SR_GEMASK ;  /* 0x00000000002f7919 */ /* 0x000e220000003c00 */
[C---:B------:R-:W-:Y:S02]  /*cad0*/  VIADD R38, R46.reuse, 0x2 ;  /* 0x000000022e267836 */ /* 0x040fe40000000000 */
[C---:B------:R-:W-:Y:S02]  /*cae0*/  VIADD R34, R46.reuse, 0x4 ;  /* 0x000000042e227836 */ /* 0x040fe40000000000 */
[C---:B------:R-:W-:Y:S02]  /*caf0*/  VIADD R31, R46.reuse, 0x8 ;  /* 0x000000082e1f7836 */ /* 0x040fe40000000000 */
[----:B------:R-:W-:Y:S01]  /*cb00*/  VIADD R41, R46, 0x10 ;  /* 0x000000102e297836 */ /* 0x000fe20000000000 */
[----:B0-----:R-:W-:-:S05]  /*cb10*/  LOP3.LUT R18, R18, 0x80000000, R47, 0xec, !PT ;  /* 0x8000000012127812 */ /* 0x001fca00078eec2f */
[----:B------:R-:W-:-:S05]  /*cb20*/  VIADD R13, R18, 0xffffffff ;  /* 0xffffffff120d7836 */ /* 0x000fca0000000000 */
[----:B------:R-:W-:Y:S01]  /*cb30*/  LOP3.LUT R49, R18, R13, RZ, 0xc, !PT ;  /* 0x0000000d12317212 */ /* 0x000fe200078e0cff */
[----:B------:R-:W-:Y:S02]  /*cb40*/  IMAD.MOV.U32 R13, RZ, RZ, 0x1 ;  /* 0x00000001ff0d7424 */ /* 0x000fe400078e00ff */
[----:B------:R-:W-:-:S03]  /*cb50*/  IMAD.MOV.U32 R18, RZ, RZ, -0x1 ;  /* 0xffffffffff127424 */ /* 0x000fc600078e00ff */
[----:B------:R-:W0:Y:S02]  /*cb60*/  POPC R49, R49 ;  /* 0x0000003100317309 */ /* 0x000e240000000000 */
[----:B0-----:R-:W-:-:S07]  /*cb70*/  IMAD.MOV.U32 R12, RZ, RZ, R49 ;  /* 0x000000ffff0c7224 */ /* 0x001fce00078e0031 */
[----:B------:R-:W-:Y:S05]  /*cb80*/  WARPSYNC.COLLECTIVE R18, `(.L_x_302) ;  /* 0x0000000012087348 */ /* 0x000fea0003c00000 */
[----:B------:R0:W1:Y:S02]  /*cb90*/  SHFL.DOWN P5, R19, R15, R13, R12 ;  /* 0x0800000d0f137389 */ /* 0x00006400000a000c */
[----:B01----:R-:W-:Y:S05]  /*cba0*/  ENDCOLLECTIVE ;  /* 0x000000000000791b */ /* 0x003fea0003800000 */
.L_x_302:
[----:B------:R-:W-:Y:S01]  /*cbb0*/  IMAD.MOV.U32 R13, RZ, RZ, 0x2 ;  /* 0x00000002ff0d7424 */ /* 0x000fe200078e00ff */
[----:B------:R-:W-:-:S04]  /*cbc0*/  ISETP.GE.AND P5, PT, R46, R49, PT ;  /* 0x000000312e00720c */ /* 0x000fc80003fa6270 */
[----:B------:R-:W-:-:S05]  /*cbd0*/  SEL R42, R19, RZ, !P5 ;  /* 0x000000ff132a7207 */ /* 0x000fca0006800000 */
[----:B------:R-:W-:-:S04]  /*cbe0*/  IMAD.IADD R42, R42, 0x1, R15 ;  /* 0x000000012a2a7824 */ /* 0x000fc800078e020f */
[----:B------:R-:W-:-:S07]  /*cbf0*/  IMAD.MOV.U32 R15, RZ, RZ, R42 ;  /* 0x000000ffff0f7224 */ /* 0x000fce00078e002a */
[----:B------:R-:W-:Y:S05]  /*cc00*/  WARPSYNC.COLLECTIVE R18, `(.L_x_303) ;  /* 0x0000000012087348 */ /* 0x000fea0003c00000 */
[----:B------:R0:W1:Y:S02]  /*cc10*/  SHFL.DOWN P5, R19, R15, R13, R12 ;  /* 0x0800000d0f137389 */ /* 0x00006400000a000c */
[----:B01----:R-:W-:Y:S05]  /*cc20*/  ENDCOLLECTIVE ;  /* 0x000000000000791b */ /* 0x003fea0003800000 */
.L_x_303:
[----:B------:R-:W-:Y:S01]  /*cc30*/  IMAD.MOV.U32 R13, RZ, RZ, 0x4 ;  /* 0x00000004ff0d7424 */ /* 0x000fe200078e00ff */
[----:B------:R-:W-:-:S04]  /*cc40*/  ISETP.GT.AND P5, PT, R38, R49, PT ;  /* 0x000000312600720c */ /* 0x000fc80003fa4270 */
[----:B------:R-:W-:-:S05]  /*cc50*/  SEL R19, R19, RZ, !P5 ;  /* 0x000000ff13137207 */ /* 0x000fca0006800000 */
[----:B------:R-:W-:-:S04]  /*cc60*/  IMAD.IADD R44, R42, 0x1, R19 ;  /* 0x000000012a2c7824 */ /* 0x000fc800078e0213 */
[----:B------:R-:W-:-:S07]  /*cc70*/  IMAD.MOV.U32 R15, RZ, RZ, R44 ;  /* 0x000000ffff0f7224 */ /* 0x000fce00078e002c */
[----:B------:R-:W-:Y:S05]  /*cc80*/  WARPSYNC.COLLECTIVE R18, `(.L_x_304) ;  /* 0x0000000012087348 */ /* 0x000fea0003c00000 */
[----:B------:R0:W1:Y:S02]  /*cc90*/  SHFL.DOWN P5, R19, R15, R13, R12 ;  /* 0x0800000d0f137389 */ /* 0x00006400000a000c */
[----:B01----:R-:W-:Y:S05]  /*cca0*/  ENDCOLLECTIVE ;  /* 0x000000000000791b */ /* 0x003fea0003800000 */
.L_x_304:
        /* <DEDUP_REMOVED lines=8> */
.L_x_305:
        /* <DEDUP_REMOVED lines=8> */
.L_x_306:
[----:B------:R-:W0:Y:S01]  /*cdb0*/  LDC.64 R12, c[0x0][0x3a0] ;  /* 0x0000e800ff0c7b82 */ /* 0x000e220000000a00 */
[----:B------:R-:W-:-:S04]  /*cdc0*/  ISETP.GT.AND P5, PT, R41, R49, PT ;  /* 0x000000312900720c */ /* 0x000fc80003fa4270 */
[----:B------:R-:W-:Y:S02]  /*cdd0*/  SEL R19, R19, RZ, !P5 ;  /* 0x000000ff13137207 */ /* 0x000fe40006800000 */
[----:B------:R-:W-:-:S03]  /*cde0*/  ISETP.NE.AND P5, PT, R14, 0x65, PT ;  /* 0x000000650e00780c */ /* 0x000fc60003fa5270 */
[----:B------:R-:W-:Y:S01]  /*cdf0*/  IMAD.IADD R39, R50, 0x1, R19 ;  /* 0x0000000132277824 */ /* 0x000fe200078e0213 */
[----:B0-----:R-:W-:-:S05]  /*ce00*/  IADD3 R42, P6, PT, R12, 0x100, RZ ;  /* 0x000001000c2a7810 */ /* 0x001fca0007fde0ff */
[----:B------:R-:W-:-:S08]  /*ce10*/  IMAD.X R44, RZ, RZ, R13, P6 ;  /* 0x000000ffff2c7224 */ /* 0x000fd000030e060d */
[----:B------:R-:W-:Y:S05]  /*ce20*/  WARPSYNC.COLLECTIVE R18, `(.L_x_307) ;  /* 0x0000000012087348 */ /* 0x000fea0003c00000 */
[----:B------:R-:W-:Y:S01]  /*ce30*/  VOTE.ALL P5, P5 ;  /* 0x0000000000ff7806 */ /* 0x000fe200028a0000 */
[----:B------:R-:W-:-:S12]  /*ce40*/  ENDCOLLECTIVE ;  /* 0x000000000000791b */ /* 0x000fd80003800000 */
.L_x_307:
[----:B------:R-:W-:Y:S05]  /*ce50*/  BRA `(.L_x_308) ;  /* 0xffffffcc00287947 */ /* 0x000fea000383ffff */
.L_x_199:
[----:B------:R-:W-:Y:S01]  /*ce60*/  BSSY B0, `(.L_x_309) ;  /* 0x0000006000007945 */ /* 0x000fe20003800000 */
[----:B------:R-:W-:Y:S01]  /*ce70*/  PLOP3.LUT P6, PT, P6, PT, PT, 0x8, 0x80 ;  /* 0x000000000080781c */ /* 0x000fe200037ce170 */
[----:B------:R-:W-:-:S12]  /*ce80*/  IMAD.MOV.U32 R18, RZ, RZ, -0x1 ;  /* 0xffffffffff127424 */ /* 0x000fd800078e00ff */
[----:B------:R-:W-:Y:S05]  /*ce90*/  WARPSYNC.COLLECTIVE R18, `(.L_x_310) ;  /* 0x0000000012087348 */ /* 0x000fea0003c00000 */
[----:B------:R-:W-:Y:S01]  /*cea0*/  VOTE.ANY P6, P6 ;  /* 0x0000000000ff7806 */ /* 0x000fe200030c0100 */
[----:B------:R-:W-:-:S12]  /*ceb0*/  ENDCOLLECTIVE ;  /* 0x000000000000791b */ /* 0x000fd80003800000 */
.L_x_310:
[----:B------:R-:W-:Y:S05]  /*cec0*/  BSYNC B0 ;  /* 0x0000000000007941 */ /* 0x000fea0003800000 */
.L_x_309:
[----:B------:R-:W-:Y:S05]  /*ced0*/  BRA `(.L_x_311) ;  /* 0xffffffcc00307947 */ /* 0x000fea000383ffff */
.L_x_203:
[----:B------:R-:W-:Y:S01]  /*cee0*/  BSSY B0, `(.L_x_312) ;  /* 0x0000006000007945 */ /* 0x000fe20003800000 */
[----:B------:R-:W-:Y:S01]  /*cef0*/  PLOP3.LUT P6, PT, P6, PT, PT, 0x8, 0x80 ;  /* 0x000000000080781c */ /* 0x000fe200037ce170 */
[----:B------:R-:W-:-:S12]  /*cf00*/  IMAD.MOV.U32 R18, RZ, RZ, -0x1 ;  /* 0xffffffffff127424 */ /* 0x000fd800078e00ff */
[----:B------:R-:W-:Y:S05]  /*cf10*/  WARPSYNC.COLLECTIVE R18, `(.L_x_313) ;  /* 0x0000000012087348 */ /* 0x000fea0003c00000 */
[----:B------:R-:W-:Y:S01]  /*cf20*/  VOTE.ANY P6, P6 ;  /* 0x0000000000ff7806 */ /* 0x000fe200030c0100 */
[----:B------:R-:W-:-:S12]  /*cf30*/  ENDCOLLECTIVE ;  /* 0x000000000000791b */ /* 0x000fd80003800000 */
.L_x_313:
[----:B------:R-:W-:Y:S05]  /*cf40*/  BSYNC B0 ;  /* 0x0000000000007941 */ /* 0x000fea0003800000 */
.L_x_312:
[----:B------:R-:W-:Y:S05]  /*cf50*/  BRA `(.L_x_314) ;  /* 0xffffffcc00447947 */ /* 0x000fea000383ffff */
.L_x_205:
[----:B------:R-:W-:Y:S01]  /*cf60*/  BSSY B0, `(.L_x_315) ;  /* 0x0000006000007945 */ /* 0x000fe20003800000 */
[----:B------:R-:W-:Y:S01]  /*cf70*/  PLOP3.LUT P5, PT, P5, PT, PT, 0x8, 0x80 ;  /* 0x000000000080781c */ /* 0x000fe20002fae170 */
[----:B------:R-:W-:-:S12]  /*cf80*/  IMAD.MOV.U32 R18, RZ, RZ, -0x1 ;  /* 0xffffffffff127424 */ /* 0x000fd800078e00ff */
[----:B------:R-:W-:Y:S05]  /*cf90*/  WARPSYNC.COLLECTIVE R18, `(.L_x_316) ;  /* 0x0000000012087348 */ /* 0x000fea0003c00000 */
[----:B------:R-:W-:Y:S01]  /*cfa0*/  VOTE.ANY R18, PT, P5 ;  /* 0x0000000000127806 */ /* 0x000fe200028e0100 */
[----:B------:R-:W-:Y:S06]  /*cfb0*/  ENDCOLLECTIVE ;  /* 0x000000000000791b */ /* 0x000fec0003800000 */
.L_x_316:
[----:B------:R-:W-:Y:S05]  /*cfc0*/  BSYNC B0 ;  /* 0x0000000000007941 */ /* 0x000fea0003800000 */
.L_x_315:
        /* <DEDUP_REMOVED lines=10> */
.L_x_317:
        /* <DEDUP_REMOVED lines=8> */
.L_x_318:
        /* <DEDUP_REMOVED lines=8> */
.L_x_319:
        /* <DEDUP_REMOVED lines=8> */
.L_x_320:
        /* <DEDUP_REMOVED lines=8> */
.L_x_321:
[----:B------:R-:W-:-:S04]  /*d270*/  ISETP.GT.AND P5, PT, R41, R12, PT ;  /* 0x0000000c2900720c */ /* 0x000fc80003fa4270 */
[----:B------:R-:W-:Y:S02]  /*d280*/  SEL R19, R19, RZ, !P5 ;  /* 0x000000ff13137207 */ /* 0x000fe40006800000 */
[----:B------:R-:W-:Y:S02]  /*d290*/  ISETP.NE.AND P5, PT, R14, 0x65, PT ;  /* 0x000000650e00780c */ /* 0x000fe40003fa5270 */
[----:B------:R-:W-:-:S11]  /*d2a0*/  IADD3 R39, PT, PT, R48, R19, R39 ;  /* 0x0000001330277210 */ /* 0x000fd60007ffe027 */
[----:B------:R-:W-:Y:S05]  /*d2b0*/  WARPSYNC.COLLECTIVE R18, `(.L_x_322) ;  /* 0x0000000012087348 */ /* 0x000fea0003c00000 */
[----:B------:R-:W-:Y:S01]  /*d2c0*/  VOTE.ALL P5, P5 ;  /* 0x0000000000ff7806 */ /* 0x000fe200028a0000 */
[----:B------:R-:W-:-:S12]  /*d2d0*/  ENDCOLLECTIVE ;  /* 0x000000000000791b */ /* 0x000fd80003800000 */
.L_x_322:
[----:B------:R-:W-:Y:S05]  /*d2e0*/  BRA `(.L_x_323) ;  /* 0xffffffc800e07947 */ /* 0x000fea000383ffff */
.L_x_324:
[----:B------:R-:W-:-:S00]  /*d2f0*/  BRA `(.L_x_324) ;  /* 0xfffffffc00fc7947 */ /* 0x000fc0000383ffff */
[----:B------:R-:W-:-:S00]  /*d300*/  NOP ;  /* 0x0000000000007918 */ /* 0x000fc00000000000 */
[----:B------:R-:W-:-:S00]  /*d310*/  NOP ;  /* 0x0000000000007918 */ /* 0x000fc00000000000 */
[----:B------:R-:W-:-:S00]  /*d320*/  NOP ;  /* 0x0000000000007918 */ /* 0x000fc00000000000 */
[----:B------:R-:W-:-:S00]  /*d330*/  NOP ;  /* 0x0000000000007918 */ /* 0x000fc00000000000 */
[----:B------:R-:W-:-:S00]  /*d340*/  NOP ;  /* 0x0000000000007918 */ /* 0x000fc00000000000 */
[----:B------:R-:W-:-:S00]  /*d350*/  NOP ;  /* 0x0000000000007918 */ /* 0x000fc00000000000 */
[----:B------:R-:W-:-:S00]  /*d360*/  NOP ;  /* 0x0000000000007918 */ /* 0x000fc00000000000 */
[----:B------:R-:W-:-:S00]  /*d370*/  NOP ;  /* 0x0000000000007918 */ /* 0x000fc00000000000 */
.L_x_367:


//--------------------- .text._ZN3cub18CUB_300001_SM_10006detail4scan23DeviceCompactInitKernelINS0_13ScanTileStateIiLb1EEEPlEEvT_iT0_ --------------------------
	.section	.text._ZN3cub18CUB_300001_SM_10006detail4scan23DeviceCompactInitKernelINS0_13ScanTileStateIiLb1EEEPlEEvT_iT0_,"ax",@progbits
	.align	128
        .global         _ZN3cub18CUB_300001_SM_10006detail4scan23DeviceCompactInitKernelINS0_13ScanTileStateIiLb1EEEPlEEvT_iT0_
        .type           _ZN3cub18CUB_300001_SM_10006detail4scan23DeviceCompactInitKernelINS0_13ScanTileStateIiLb1EEEPlEEvT_iT0_,@function
        .size           _ZN3cub18CUB_300001_SM_10006detail4scan23DeviceCompactInitKernelINS0_13ScanTileStateIiLb1EEEPlEEvT_iT0_,(.L_x_368 - _ZN3cub18CUB_300001_SM_10006detail4scan23DeviceCompactInitKernelINS0_13ScanTileStateIiLb1EEEPlEEvT_iT0_)
        .other          _ZN3cub18CUB_300001_SM_10006detail4scan23DeviceCompactInitKernelINS0_13ScanTileStateIiLb1EEEPlEEvT_iT0_,@"STO_CUDA_ENTRY STV_DEFAULT"
_ZN3cub18CUB_300001_SM_10006detail4scan23DeviceCompactInitKernelINS0_13ScanTileStateIiLb1EEEPlEEvT_iT0_:
.text._ZN3cub18CUB_300001_SM_10006detail4scan23DeviceCompactInitKernelINS0_13ScanTileStateIiLb1EEEPlEEvT_iT0_:
[----:B------:R-:W-:Y:S01]  /*0000*/  LDC R1, c[0x0][0x37c] ;  /* 0x0000df00ff017b82 */ /* 0x000fe20000000800 */
[----:B------:R-:W0:Y:S07]  /*0010*/  S2R R0, SR_TID.X ;  /* 0x0000000000007919 */ /* 0x000e2e0000002100 */
[----:B------:R-:W1:Y:S01]  /*0020*/  S2UR UR6, SR_CTAID.X ;  /* 0x00000000000679c3 */ /* 0x000e620000002500 */
[----:B------:R-:W2:Y:S07]  /*0030*/  LDCU UR4, c[0x0][0x388] ;  /* 0x00007100ff0477ac */ /* 0x000eae0008000800 */
[----:B------:R-:W1:Y:S01]  /*0040*/  LDC R7, c[0x0][0x360] ;  /* 0x0000d800ff077b82 */ /* 0x000e620000000800 */
[C---:B0-----:R-:W-:Y:S01]  /*0050*/  ISETP.GT.U32.AND P0, PT, R0.reuse, 0x1f, PT ;  /* 0x0000001f0000780c */ /* 0x041fe20003f04070 */
[----:B-1----:R-:W-:Y:S01]  /*0060*/  IMAD R7, R7, UR6, R0 ;  /* 0x0000000607077c24 */ /* 0x002fe2000f8e0200 */
[----:B------:R-:W-:-:S02]  /*0070*/  LOP3.LUT P2, RZ, R0, UR6, RZ, 0xfc, !PT ;  /* 0x0000000600ff7c12 */ /* 0x000fc4000f84fcff */
[----:B------:R-:W-:Y:S02]  /*0080*/  ISETP.NE.OR P0, PT, RZ, UR6, P0 ;  /* 0x00000006ff007c0c */ /* 0x000fe40008705670 */
[----:B--2---:R-:W-:Y:S01]  /*0090*/  ISETP.GE.AND P1, PT, R7, UR4, PT ;  /* 0x0000000407007c0c */ /* 0x004fe2000bf26270 */
[----:B------:R-:W0:Y:S10]  /*00a0*/  LDCU.64 UR4, c[0x0][0x358] ;  /* 0x00006b00ff0477ac */ /* 0x000e340008000a00 */
[----:B------:R-:W1:Y:S02]  /*00b0*/  @!P0 LDC.64 R4, c[0x0][0x380] ;  /* 0x0000e000ff048b82 */ /* 0x000e640000000a00 */
[----:B------:R-:W-:-:S06]  /*00c0*/  @!P1 MOV R6, 0x63 ;  /* 0x0000006300069802 */ /* 0x000fcc0000000f00 */
[----:B------:R-:W2:Y:S01]  /*00d0*/  @!P1 LDC.64 R2, c[0x0][0x380] ;  /* 0x0000e000ff029b82 */ /* 0x000ea20000000a00 */
[----:B-1----:R-:W-:-:S04]  /*00e0*/  @!P0 IMAD.WIDE.U32 R4, R0, 0x8, R4 ;  /* 0x0000000800048825 */ /* 0x002fc800078e0004 */
[----:B--2---:R-:W-:-:S04]  /*00f0*/  @!P1 IMAD.WIDE R2, R7, 0x8, R2 ;  /* 0x0000000807029825 */ /* 0x004fc800078e0202 */
[----:B------:R-:W-:-:S05]  /*0100*/  IMAD.MOV.U32 R7, RZ, RZ, RZ ;  /* 0x000000ffff077224 */ /* 0x000fca00078e00ff */
[----:B0-----:R0:W-:Y:S04]  /*0110*/  @!P1 STG.E.64 desc[UR4][R2.64+0x100], R6 ;  /* 0x0001000602009986 */ /* 0x0011e8000c101b04 */
[----:B------:R0:W-:Y:S01]  /*0120*/  @!P0 STG.E.64 desc[UR4][R4.64], RZ ;  /* 0x000000ff04008986 */ /* 0x0001e2000c101b04 */
[----:B------:R-:W-:Y:S05]  /*0130*/  @P2 EXIT ;  /* 0x000000000000294d */ /* 0x000fea0003800000 */
[----:B0-----:R-:W0:Y:S02]  /*0140*/  LDC.64 R2, c[0x0][0x390] ;  /* 0x0000e400ff027b82 */ /* 0x001e240000000a00 */
[----:B0-----:R-:W-:Y:S01]  /*0150*/  STG.E.64 desc[UR4][R2.64], RZ ;  /* 0x000000ff02007986 */ /* 0x001fe2000c101b04 */
[----:B------:R-:W-:Y:S05]  /*0160*/  EXIT ;  /* 0x000000000000794d */ /* 0x000fea0003800000 */
.L_x_325:
        /* <DEDUP_REMOVED lines=9> */
.L_x_368:


//--------------------- .text._ZN3cub18CUB_300001_SM_10006detail8for_each13static_kernelINS2_12policy_hub_t12policy_500_tElN6thrust24THRUST_300001_SM_1000_NS8cuda_cub6__fill7functorINS7_6detail15normal_iteratorINS7_10device_ptrIiEEEEiEEEEvT0_T1_ --------------------------
	.section	.text._ZN3cub18CUB_300001_SM_10006detail8for_each13static_kernelINS2_12policy_hub_t12policy_500_tElN6thrust24THRUST_300001_SM_1000_NS8cuda_cub6__fill7functorINS7_6detail15normal_iteratorINS7_10device_ptrIiEEEEiEEEEvT0_T1_,"ax",@progbits
	.align	128
        .global         _ZN3cub18CUB_300001_SM_10006detail8for_each13static_kernelINS2_12policy_hub_t12policy_500_tElN6thrust24THRUST_300001_SM_1000_NS8cuda_cub6__fill7functorINS7_6detail15normal_iteratorINS7_10device_ptrIiEEEEiEEEEvT0_T1_
        .type           _ZN3cub18CUB_300001_SM_10006detail8for_each13static_kernelINS2_12policy_hub_t12policy_500_tElN6thrust24THRUST_300001_SM_1000_NS8cuda_cub6__fill7functorINS7_6detail15normal_iteratorINS7_10device_ptrIiEEEEiEEEEvT0_T1_,@function
        .size           _ZN3cub18CUB_300001_SM_10006detail8for_each13static_kernelINS2_12policy_hub_t12policy_500_tElN6thrust24THRUST_300001_SM_1000_NS8cuda_cub6__fill7functorINS7_6detail15normal_iteratorINS7_10device_ptrIiEEEEiEEEEvT0_T1_,(.L_x_369 - _ZN3cub18CUB_300001_SM_10006detail8for_each13static_kernelINS2_12policy_hub_t12policy_500_tElN6thrust24THRUST_300001_SM_1000_NS8cuda_cub6__fill7functorINS7_6detail15normal_iteratorINS7_10device_ptrIiEEEEiEEEEvT0_T1_)
        .other          _ZN3cub18CUB_300001_SM_10006detail8for_each13static_kernelINS2_12policy_hub_t12policy_500_tElN6thrust24THRUST_300001_SM_1000_NS8cuda_cub6__fill7functorINS7_6detail15normal_iteratorINS7_10device_ptrIiEEEEiEEEEvT0_T1_,@"STO_CUDA_ENTRY STV_DEFAULT"
_ZN3cub18CUB_300001_SM_10006detail8for_each13static_kernelINS2_12policy_hub_t12policy_500_tElN6thrust24THRUST_300001_SM_1000_NS8cuda_cub6__fill7functorINS7_6detail15normal_iteratorINS7_10device_ptrIiEEEEiEEEEvT0_T1_:
.text._ZN3cub18CUB_300001_SM_10006detail8for_each13static_kernelINS2_12policy_hub_t12policy_500_tElN6thrust24THRUST_300001_SM_1000_NS8cuda_cub6__fill7functorINS7_6detail15normal_iteratorINS7_10device_ptrIiEEEEiEEEEvT0_T1_:
[----:B------:R-:W-:Y:S08]  /*0000*/  LDC R1, c[0x0][0x37c] ;  /* 0x0000df00ff017b82 */ /* 0x000ff00000000800 */
[----:B------:R-:W0:Y:S01]  /*0010*/  S2UR UR4, SR_CTAID.X ;  /* 0x00000000000479c3 */ /* 0x000e220000002500 */
[----:B------:R-:W1:Y:S01]  /*0020*/  LDCU.64 UR6, c[0x0][0x380] ;  /* 0x00007000ff0677ac */ /* 0x000e620008000a00 */
[----:B------:R-:W2:Y:S01]  /*0030*/  LDCU.64 UR8, c[0x0][0x358] ;  /* 0x00006b00ff0877ac */ /* 0x000ea20008000a00 */
[----:B0-----:R-:W-:-:S04]  /*0040*/  UIMAD.WIDE.U32 UR4, UR4, 0x200, URZ ;  /* 0x00000200040478a5 */ /* 0x001fc8000f8e00ff */
[----:B-1----:R-:W-:-:S04]  /*0050*/  UIADD3 UR6, UP0, UPT, -UR4, UR6, URZ ;  /* 0x0000000604067290 */ /* 0x002fc8000ff1e1ff */
[----:B------:R-:W-:Y:S02]  /*0060*/  UIADD3.X UR7, UPT, UPT, ~UR5, UR7, URZ, UP0, !UPT ;  /* 0x0000000705077290 */ /* 0x000fe400087fe5ff */
[----:B------:R-:W-:-:S04]  /*0070*/  UISETP.GE.U32.AND UP0, UPT, UR6, 0x200, UPT ;  /* 0x000002000600788c */ /* 0x000fc8000bf06070 */
[----:B------:R-:W-:-:S09]  /*0080*/  UISETP.GE.AND.EX UP0, UPT, UR7, URZ, UPT, UP0 ;  /* 0x000000ff0700728c */ /* 0x000fd2000bf06300 */
[----:B--2---:R-:W-:Y:S05]  /*0090*/  BRA.U !UP0, `(.L_x_326) ;  /* 0x0000000108287547 */ /* 0x004fea000b800000 */
[----:B------:R-:W0:Y:S01]  /*00a0*/  S2R R0, SR_TID.X ;  /* 0x0000000000007919 */ /* 0x000e220000002100 */
[----:B------:R-:W1:Y:S01]  /*00b0*/  LDCU.64 UR6, c[0x0][0x388] ;  /* 0x00007100ff0677ac */ /* 0x000e620008000a00 */
[----:B------:R-:W2:Y:S01]  /*00c0*/  LDC R5, c[0x0][0x390] ;  /* 0x0000e400ff057b82 */ /* 0x000ea20000000800 */
[----:B0-----:R-:W-:-:S05]  /*00d0*/  IADD3 R0, P0, PT, R0, UR4, RZ ;  /* 0x0000000400007c10 */ /* 0x001fca000ff1e0ff */
[----:B------:R-:W-:Y:S01]  /*00e0*/  IMAD.X R3, RZ, RZ, UR5, P0 ;  /* 0x00000005ff037e24 */ /* 0x000fe200080e06ff */
[----:B-1----:R-:W-:-:S04]  /*00f0*/  LEA R2, P0, R0, UR6, 0x2 ;  /* 0x0000000600027c11 */ /* 0x002fc8000f8010ff */
[----:B------:R-:W-:-:S05]  /*0100*/  LEA.HI.X R3, R0, UR7, R3, 0x2, P0 ;  /* 0x0000000700037c11 */ /* 0x000fca00080f1403 */
[----:B--2---:R-:W-:Y:S04]  /*0110*/  STG.E desc[UR8][R2.64], R5 ;  /* 0x0000000502007986 */ /* 0x004fe8000c101908 */
[----:B------:R-:W-:Y:S01]  /*0120*/  STG.E desc[UR8][R2.64+0x400], R5 ;  /* 0x0004000502007986 */ /* 0x000fe2000c101908 */
[----:B------:R-:W-:Y:S05]  /*0130*/  EXIT ;  /* 0x000000000000794d */ /* 0x000fea0003800000 */
.L_x_326:
[----:B------:R-:W0:Y:S01]  /*0140*/  S2R R0, SR_TID.X ;  /* 0x0000000000007919 */ /* 0x000e220000002100 */
[----:B------:R-:W-:Y:S01]  /*0150*/  USHF.R.S32.HI UR7, URZ, 0x1f, UR6 ;  /* 0x0000001fff077899 */ /* 0x000fe20008011406 */
[----:B------:R-:W1:Y:S05]  /*0160*/  LDCU.64 UR10, c[0x0][0x388] ;  /* 0x00007100ff0a77ac */ /* 0x000e6a0008000a00 */
[----:B------:R-:W-:Y:S02]  /*0170*/  IMAD.U32 R2, RZ, RZ, UR7 ;  /* 0x00000007ff027e24 */ /* 0x000fe4000f8e00ff */
[----:B------:R-:W-:Y:S01]  /*0180*/  IMAD.U32 R4, RZ, RZ, UR7 ;  /* 0x00000007ff047e24 */ /* 0x000fe2000f8e00ff */
[----:B0-----:R-:W-:-:S04]  /*0190*/  ISETP.LT.U32.AND P0, PT, R0, UR6, PT ;  /* 0x0000000600007c0c */ /* 0x001fc8000bf01070 */
[----:B------:R-:W-:Y:S01]  /*01a0*/  ISETP.GT.AND.EX P0, PT, R2, RZ, PT, P0 ;  /* 0x000000ff0200720c */ /* 0x000fe20003f04300 */
[C---:B------:R-:W-:Y:S01]  /*01b0*/  VIADD R2, R0.reuse, 0x100 ;  /* 0x0000010000027836 */ /* 0x040fe20000000000 */
[----:B------:R-:W-:-:S04]  /*01c0*/  IADD3 R0, P2, PT, R0, UR4, RZ ;  /* 0x0000000400007c10 */ /* 0x000fc8000ff5e0ff */
[----:B------:R-:W-:Y:S01]  /*01d0*/  ISETP.LT.U32.AND P1, PT, R2, UR6, PT ;  /* 0x0000000602007c0c */ /* 0x000fe2000bf21070 */
[----:B------:R-:W-:Y:S01]  /*01e0*/  IMAD.X R3, RZ, RZ, UR5, P2 ;  /* 0x00000005ff037e24 */ /* 0x000fe200090e06ff */
[----:B-1----:R-:W-:Y:S02]  /*01f0*/  LEA R2, P2, R0, UR10, 0x2 ;  /* 0x0000000a00027c11 */ /* 0x002fe4000f8410ff */
[----:B------:R-:W-:Y:S02]  /*0200*/  ISETP.GT.AND.EX P1, PT, R4, RZ, PT, P1 ;  /* 0x000000ff0400720c */ /* 0x000fe40003f24310 */
[----:B------:R-:W-:Y:S01]  /*0210*/  LEA.HI.X R3, R0, UR11, R3, 0x2, P2 ;  /* 0x0000000b00037c11 */ /* 0x000fe200090f1403 */
[----:B------:R-:W0:Y:S04]  /*0220*/  @P0 LDC R5, c[0x0][0x390] ;  /* 0x0000e400ff050b82 */ /* 0x000e280000000800 */
[----:B0-----:R0:W-:Y:S06]  /*0230*/  @P0 STG.E desc[UR8][R2.64], R5 ;  /* 0x0000000502000986 */ /* 0x0011ec000c101908 */
[----:B------:R-:W-:Y:S05]  /*0240*/  @!P1 EXIT ;  /* 0x000000000000994d */ /* 0x000fea0003800000 */
[----:B0-----:R-:W0:Y:S02]  /*0250*/  LDC R5, c[0x0][0x390] ;  /* 0x0000e400ff057b82 */ /* 0x001e240000000800 */
[----:B0-----:R-:W-:Y:S01]  /*0260*/  STG.E desc[UR8][R2.64+0x400], R5 ;  /* 0x0004000502007986 */ /* 0x001fe2000c101908 */
[----:B------:R-:W-:Y:S05]  /*0270*/  EXIT ;  /* 0x000000000000794d */ /* 0x000fea0003800000 */
.L_x_327:
        /* <DEDUP_REMOVED lines=16> */
.L_x_369:


//--------------------- .text._ZN3cub18CUB_300001_SM_10006detail8for_each13static_kernelINS2_12policy_hub_t12policy_500_tEmN6thrust24THRUST_300001_SM_1000_NS8cuda_cub20__uninitialized_fill7functorINS7_10device_ptrIiEEiEEEEvT0_T1_ --------------------------
	.section	.text._ZN3cub18CUB_300001_SM_10006detail8for_each13static_kernelINS2_12policy_hub_t12policy_500_tEmN6thrust24THRUST_300001_SM_1000_NS8cuda_cub20__uninitialized_fill7functorINS7_10device_ptrIiEEiEEEEvT0_T1_,"ax",@progbits
	.align	128
        .global         _ZN3cub18CUB_300001_SM_10006detail8for_each13static_kernelINS2_12policy_hub_t12policy_500_tEmN6thrust24THRUST_300001_SM_1000_NS8cuda_cub20__uninitialized_fill7functorINS7_10device_ptrIiEEiEEEEvT0_T1_
        .type           _ZN3cub18CUB_300001_SM_10006detail8for_each13static_kernelINS2_12policy_hub_t12policy_500_tEmN6thrust24THRUST_300001_SM_1000_NS8cuda_cub20__uninitialized_fill7functorINS7_10device_ptrIiEEiEEEEvT0_T1_,@function
        .size           _ZN3cub18CUB_300001_SM_10006detail8for_each13static_kernelINS2_12policy_hub_t12policy_500_tEmN6thrust24THRUST_300001_SM_1000_NS8cuda_cub20__uninitialized_fill7functorINS7_10device_ptrIiEEiEEEEvT0_T1_,(.L_x_370 - _ZN3cub18CUB_300001_SM_10006detail8for_each13static_kernelINS2_12policy_hub_t12policy_500_tEmN6thrust24THRUST_300001_SM_1000_NS8cuda_cub20__uninitialized_fill7functorINS7_10device_ptrIiEEiEEEEvT0_T1_)
        .other          _ZN3cub18CUB_300001_SM_10006detail8for_each13static_kernelINS2_12policy_hub_t12policy_500_tEmN6thrust24THRUST_300001_SM_1000_NS8cuda_cub20__uninitialized_fill7functorINS7_10device_ptrIiEEiEEEEvT0_T1_,@"STO_CUDA_ENTRY STV_DEFAULT"
_ZN3cub18CUB_300001_SM_10006detail8for_each13static_kernelINS2_12policy_hub_t12policy_500_tEmN6thrust24THRUST_300001_SM_1000_NS8cuda_cub20__uninitialized_fill7functorINS7_10device_ptrIiEEiEEEEvT0_T1_:
.text._ZN3cub18CUB_300001_SM_10006detail8for_each13static_kernelINS2_12policy_hub_t12policy_500_tEmN6thrust24THRUST_300001_SM_1000_NS8cuda_cub20__uninitialized_fill7functorINS7_10device_ptrIiEEiEEEEvT0_T1_:
        /* <DEDUP_REMOVED lines=8> */
[----:B------:R-:W-:-:S09]  /*0080*/  UISETP.GE.U32.AND.EX UP0, UPT, UR7, URZ, UPT, UP0 ;  /* 0x000000ff0700728c */ /* 0x000fd2000bf06100 */
        /* <DEDUP_REMOVED lines=11> */
.L_x_328:
[----:B------:R-:W0:Y:S01]  /*0140*/  S2R R0, SR_TID.X ;  /* 0x0000000000007919 */ /* 0x000e220000002100 */
[----:B------:R-:W-:Y:S01]  /*0150*/  IMAD.U32 R2, RZ, RZ, UR7 ;  /* 0x00000007ff027e24 */ /* 0x000fe2000f8e00ff */
[----:B------:R-:W1:Y:S01]  /*0160*/  LDCU.64 UR10, c[0x0][0x388] ;  /* 0x00007100ff0a77ac */ /* 0x000e620008000a00 */
[----:B------:R-:W-:Y:S01]  /*0170*/  IMAD.U32 R4, RZ, RZ, UR7 ;  /* 0x00000007ff047e24 */ /* 0x000fe2000f8e00ff */
[----:B0-----:R-:W-:-:S04]  /*0180*/  ISETP.LT.U32.AND P0, PT, R0, UR6, PT ;  /* 0x0000000600007c0c */ /* 0x001fc8000bf01070 */
[----:B------:R-:W-:Y:S01]  /*0190*/  ISETP.GT.U32.AND.EX P0, PT, R2, RZ, PT, P0 ;  /* 0x000000ff0200720c */ /* 0x000fe20003f04100 */
[C---:B------:R-:W-:Y:S01]  /*01a0*/  VIADD R2, R0.reuse, 0x100 ;  /* 0x0000010000027836 */ /* 0x040fe20000000000 */
[----:B------:R-:W-:-:S04]  /*01b0*/  IADD3 R0, P2, PT, R0, UR4, RZ ;  /* 0x0000000400007c10 */ /* 0x000fc8000ff5e0ff */
[----:B------:R-:W-:Y:S01]  /*01c0*/  ISETP.LT.U32.AND P1, PT, R2, UR6, PT ;  /* 0x0000000602007c0c */ /* 0x000fe2000bf21070 */
[----:B------:R-:W-:Y:S01]  /*01d0*/  IMAD.X R3, RZ, RZ, UR5, P2 ;  /* 0x00000005ff037e24 */ /* 0x000fe200090e06ff */
[----:B-1----:R-:W-:Y:S02]  /*01e0*/  LEA R2, P2, R0, UR10, 0x2 ;  /* 0x0000000a00027c11 */ /* 0x002fe4000f8410ff */
[----:B------:R-:W-:Y:S02]  /*01f0*/  ISETP.GT.U32.AND.EX P1, PT, R4, RZ, PT, P1 ;  /* 0x000000ff0400720c */ /* 0x000fe40003f24110 */
[----:B------:R-:W-:Y:S01]  /*0200*/  LEA.HI.X R3, R0, UR11, R3, 0x2, P2 ;  /* 0x0000000b00037c11 */ /* 0x000fe200090f1403 */
[----:B------:R-:W0:Y:S04]  /*0210*/  @P0 LDC R5, c[0x0][0x390] ;  /* 0x0000e400ff050b82 */ /* 0x000e280000000800 */
[----:B0-----:R0:W-:Y:S06]  /*0220*/  @P0 STG.E desc[UR8][R2.64], R5 ;  /* 0x0000000502000986 */ /* 0x0011ec000c101908 */
[----:B------:R-:W-:Y:S05]  /*0230*/  @!P1 EXIT ;  /* 0x000000000000994d */ /* 0x000fea0003800000 */
[----:B0-----:R-:W0:Y:S02]  /*0240*/  LDC R5, c[0x0][0x390] ;  /* 0x0000e400ff057b82 */ /* 0x001e240000000800 */
[----:B0-----:R-:W-:Y:S01]  /*0250*/  STG.E desc[UR8][R2.64+0x400], R5 ;  /* 0x0004000502007986 */ /* 0x001fe2000c101908 */
[----:B------:R-:W-:Y:S05]  /*0260*/  EXIT ;  /* 0x000000000000794d */ /* 0x000fea0003800000 */
.L_x_329:
        /* <DEDUP_REMOVED lines=9> */
.L_x_370:


//--------------------- .text._ZN3cub18CUB_300001_SM_10006detail8for_each13static_kernelINS2_12policy_hub_t12policy_500_tEmN6thrust24THRUST_300001_SM_1000_NS8cuda_cub6__fill7functorINS7_6detail15normal_iteratorINS7_10device_ptrIiEEEEiEEEEvT0_T1_ --------------------------
	.section	.text._ZN3cub18CUB_300001_SM_10006detail8for_each13static_kernelINS2_12policy_hub_t12policy_500_tEmN6thrust24THRUST_300001_SM_1000_NS8cuda_cub6__fill7functorINS7_6detail15normal_iteratorINS7_10device_ptrIiEEEEiEEEEvT0_T1_,"ax",@progbits
	.align	128
        .global         _ZN3cub18CUB_300001_SM_10006detail8for_each13static_kernelINS2_12policy_hub_t12policy_500_tEmN6thrust24THRUST_300001_SM_1000_NS8cuda_cub6__fill7functorINS7_6detail15normal_iteratorINS7_10device_ptrIiEEEEiEEEEvT0_T1_
        .type           _ZN3cub18CUB_300001_SM_10006detail8for_each13static_kernelINS2_12policy_hub_t12policy_500_tEmN6thrust24THRUST_300001_SM_1000_NS8cuda_cub6__fill7functorINS7_6detail15normal_iteratorINS7_10device_ptrIiEEEEiEEEEvT0_T1_,@function
        .size           _ZN3cub18CUB_300001_SM_10006detail8for_each13static_kernelINS2_12policy_hub_t12policy_500_tEmN6thrust24THRUST_300001_SM_1000_NS8cuda_cub6__fill7functorINS7_6detail15normal_iteratorINS7_10device_ptrIiEEEEiEEEEvT0_T1_,(.L_x_371 - _ZN3cub18CUB_300001_SM_10006detail8for_each13static_kernelINS2_12policy_hub_t12policy_500_tEmN6thrust24THRUST_300001_SM_1000_NS8cuda_cub6__fill7functorINS7_6detail15normal_iteratorINS7_10device_ptrIiEEEEiEEEEvT0_T1_)
        .other          _ZN3cub18CUB_300001_SM_10006detail8for_each13static_kernelINS2_12policy_hub_t12policy_500_tEmN6thrust24THRUST_300001_SM_1000_NS8cuda_cub6__fill7functorINS7_6detail15normal_iteratorINS7_10device_ptrIiEEEEiEEEEvT0_T1_,@"STO_CUDA_ENTRY STV_DEFAULT"
_ZN3cub18CUB_300001_SM_10006detail8for_each13static_kernelINS2_12policy_hub_t12policy_500_tEmN6thrust24THRUST_300001_SM_1000_NS8cuda_cub6__fill7functorINS7_6detail15normal_iteratorINS7_10device_ptrIiEEEEiEEEEvT0_T1_:
.text._ZN3cub18CUB_300001_SM_10006detail8for_each13static_kernelINS2_12policy_hub_t12policy_500_tEmN6thrust24THRUST_300001_SM_1000_NS8cuda_cub6__fill7functorINS7_6detail15normal_iteratorINS7_10device_ptrIiEEEEiEEEEvT0_T1_:
        /* <DEDUP_REMOVED lines=20> */
.L_x_330:
        /* <DEDUP_REMOVED lines=19> */
.L_x_331:
        /* <DEDUP_REMOVED lines=9> */
.L_x_371:


//--------------------- .text._ZN3cub18CUB_300001_SM_10006detail11EmptyKernelIvEEvv --------------------------
	.section	.text._ZN3cub18CUB_300001_SM_10006detail11EmptyKernelIvEEvv,"ax",@progbits
	.align	128
        .global         _ZN3cub18CUB_300001_SM_10006detail11EmptyKernelIvEEvv
        .type           _ZN3cub18CUB_300001_SM_10006detail11EmptyKernelIvEEvv,@function
        .size           _ZN3cub18CUB_300001_SM_10006detail11EmptyKernelIvEEvv,(.L_x_372 - _ZN3cub18CUB_300001_SM_10006detail11EmptyKernelIvEEvv)
        .other          _ZN3cub18CUB_300001_SM_10006detail11EmptyKernelIvEEvv,@"STO_CUDA_ENTRY STV_DEFAULT"
_ZN3cub18CUB_300001_SM_10006detail11EmptyKernelIvEEvv:
.text._ZN3cub18CUB_300001_SM_10006detail11EmptyKernelIvEEvv:
[----:B------:R-:W-:Y:S01]  /*0000*/  LDC R1, c[0x0][0x37c] ;  /* 0x0000df00ff017b82 */ /* 0x000fe20000000800 */
[----:B------:R-:W-:Y:S05]  /*0010*/  EXIT ;  /* 0x000000000000794d */ /* 0x000fea0003800000 */
.L_x_332:
        /* <DEDUP_REMOVED lines=14> */
.L_x_372:


//--------------------- .text._Z15dev_solve_levelPfPiS0_iiS0_iiS_S_b --------------------------
	.section	.text._Z15dev_solve_levelPfPiS0_iiS0_iiS_S_b,"ax",@progbits
	.align	128
        .global         _Z15dev_solve_levelPfPiS0_iiS0_iiS_S_b
        .type           _Z15dev_solve_levelPfPiS0_iiS0_iiS_S_b,@function
        .size           _Z15dev_solve_levelPfPiS0_iiS0_iiS_S_b,(.L_x_366 - _Z15dev_solve_levelPfPiS0_iiS0_iiS_S_b)
        .other          _Z15dev_solve_levelPfPiS0_iiS0_iiS_S_b,@"STO_CUDA_ENTRY STV_DEFAULT"
_Z15dev_solve_levelPfPiS0_iiS0_iiS_S_b:
.text._Z15dev_solve_levelPfPiS0_iiS0_iiS_S_b:
[----:B------:R-:W-:Y:S01]  /*0000*/  LDC R1, c[0x0][0x37c] ;  /* 0x0000df00ff017b82 */ /* 0x000fe20000000800 */
[----:B------:R-:W0:Y:S07]  /*0010*/  S2R R0, SR_TID.X ;  /* 0x0000000000007919 */ /* 0x000e2e0000002100 */
[----:B------:R-:W0:Y:S01]  /*0020*/  S2UR UR4, SR_CTAID.X ;  /* 0x00000000000479c3 */ /* 0x000e220000002500 */
[----:B------:R-:W1:Y:S07]  /*0030*/  LDCU UR5, c[0x0][0x3ac] ;  /* 0x00007580ff0577ac */ /* 0x000e6e0008000800 */
[----:B------:R-:W0:Y:S02]  /*0040*/  LDC R3, c[0x0][0x360] ;  /* 0x0000d800ff037b82 */ /* 0x000e240000000800 */
[----:B0-----:R-:W-:-:S05]  /*0050*/  IMAD R3, R3, UR4, R0 ;  /* 0x0000000403037c24 */ /* 0x001fca000f8e0200 */
[----:B-1----:R-:W-:-:S13]  /*0060*/  ISETP.GE.AND P0, PT, R3, UR5, PT ;  /* 0x0000000503007c0c */ /* 0x002fda000bf06270 */
[----:B------:R-:W-:Y:S05]  /*0070*/  @P0 EXIT ;  /* 0x000000000000094d */ /* 0x000fea0003800000 */
[----:B------:R-:W0:Y:S01]  /*0080*/  LDC.64 R6, c[0x0][0x3a0] ;  /* 0x0000e800ff067b82 */ /* 0x000e220000000a00 */
[----:B------:R-:W1:Y:S01]  /*0090*/  LDCU.64 UR6, c[0x0][0x358] ;  /* 0x00006b00ff0677ac */ /* 0x000e620008000a00 */
[----:B------:R-:W2:Y:S06]  /*00a0*/  LDCU UR4, c[0x0][0x39c] ;  /* 0x00007380ff0477ac */ /* 0x000eac0008000800 */
[----:B------:R-:W3:Y:S01]  /*00b0*/  LDC.64 R8, c[0x0][0x390] ;  /* 0x0000e400ff087b82 */ /* 0x000ee20000000a00 */
[----:B0-----:R-:W-:-:S05]  /*00c0*/  IMAD.WIDE R6, R3, 0x4, R6 ;  /* 0x0000000403067825 */ /* 0x001fca00078e0206 */
[----:B-1----:R-:W4:Y:S01]  /*00d0*/  LDG.E R2, desc[UR6][R6.64] ;  /* 0x0000000606027981 */ /* 0x002f22000c1e1900 */
[----:B------:R-:W0:Y:S02]  /*00e0*/  LDCU UR5, c[0x0][0x398] ;  /* 0x00007300ff0577ac */ /* 0x000e240008000800 */
[----:B0-----:R-:W-:Y:S02]  /*00f0*/  IMAD.U32 R3, RZ, RZ, UR5 ;  /* 0x00000005ff037e24 */ /* 0x001fe4000f8e00ff */
[C---:B----4-:R-:W-:Y:S02]  /*0100*/  VIADD R0, R2.reuse, 0x1 ;  /* 0x0000000102007836 */ /* 0x050fe40000000000 */
[----:B---3--:R-:W-:-:S03]  /*0110*/  IMAD.WIDE R8, R2, 0x4, R8 ;  /* 0x0000000402087825 */ /* 0x008fc600078e0208 */
[----:B--2---:R-:W-:Y:S02]  /*0120*/  ISETP.NE.AND P0, PT, R0, UR4, PT ;  /* 0x0000000400007c0c */ /* 0x004fe4000bf05270 */
[----:B------:R-:W2:Y:S11]  /*0130*/  LDG.E R4, desc[UR6][R8.64] ;  /* 0x0000000608047981 */ /* 0x000eb6000c1e1900 */
[----:B------:R-:W2:Y:S01]  /*0140*/  @P0 LDG.E R3, desc[UR6][R8.64+0x4] ;  /* 0x0000040608030981 */ /* 0x000ea2000c1e1900 */
[----:B------:R-:W-:Y:S01]  /*0150*/  BSSY.RECONVERGENT B0, `(.L_x_333) ;  /* 0x00000a5000007945 */ /* 0x000fe20003800200 */
[----:B------:R-:W-:Y:S01]  /*0160*/  HFMA2 R0, -RZ, RZ, 0, 0 ;  /* 0x00000000ff007431 */ /* 0x000fe200000001ff */
[----:B--2---:R-:W-:-:S13]  /*0170*/  ISETP.GE.AND P0, PT, R4, R3, PT ;  /* 0x000000030400720c */ /* 0x004fda0003f06270 */
[----:B------:R-:W-:Y:S05]  /*0180*/  @P0 BRA `(.L_x_334) ;  /* 0x0000000800840947 */ /* 0x000fea0003800000 */
[----:B------:R-:W-:Y:S01]  /*0190*/  IMAD.IADD R0, R4, 0x1, -R3 ;  /* 0x0000000104007824 */ /* 0x000fe200078e0a03 */
[----:B------:R-:W-:Y:S01]  /*01a0*/  BSSY.RECONVERGENT B1, `(.L_x_335) ;  /* 0x0000050000017945 */ /* 0x000fe20003800200 */
[--C-:B------:R-:W-:Y:S02]  /*01b0*/  IMAD.IADD R5, R3, 0x1, -R4.reuse ;  /* 0x0000000103057824 */ /* 0x100fe400078e0a04 */
[----:B------:R-:W-:Y:S01]  /*01c0*/  IMAD.MOV.U32 R7, RZ, RZ, R4 ;  /* 0x000000ffff077224 */ /* 0x000fe200078e0004 */
[----:B------:R-:W-:Y:S02]  /*01d0*/  ISETP.GT.U32.AND P1, PT, R0, -0x8, PT ;  /* 0xfffffff80000780c */ /* 0x000fe40003f24070 */
[----:B------:R-:W-:Y:S02]  /*01e0*/  LOP3.LUT R6, R5, 0x7, RZ, 0xc0, !PT ;  /* 0x0000000705067812 */ /* 0x000fe400078ec0ff */
[----:B------:R-:W-:Y:S02]  /*01f0*/  MOV R0, RZ ;  /* 0x000000ff00007202 */ /* 0x000fe40000000f00 */
[----:B------:R-:W-:-:S07]  /*0200*/  ISETP.NE.AND P0, PT, R6, RZ, PT ;  /* 0x000000ff0600720c */ /* 0x000fce0003f05270 */
[----:B------:R-:W-:Y:S06]  /*0210*/  @P1 BRA `(.L_x_336) ;  /* 0x0000000400201947 */ /* 0x000fec0003800000 */
[----:B------:R-:W0:Y:S01]  /*0220*/  LDC.64 R12, c[0x0][0x380] ;  /* 0x0000e000ff0c7b82 */ /* 0x000e220000000a00 */
[----:B------:R-:W-:Y:S01]  /*0230*/  LOP3.LUT R8, R5, 0xfffffff8, RZ, 0xc0, !PT ;  /* 0xfffffff805087812 */ /* 0x000fe200078ec0ff */
[----:B------:R-:W-:Y:S02]  /*0240*/  IMAD.MOV.U32 R0, RZ, RZ, RZ ;  /* 0x000000ffff007224 */ /* 0x000fe400078e00ff */
[----:B------:R-:W-:Y:S01]  /*0250*/  IMAD.MOV.U32 R7, RZ, RZ, R4 ;  /* 0x000000ffff077224 */ /* 0x000fe200078e0004 */
[----:B------:R-:W-:-:S03]  /*0260*/  IADD3 R8, PT, PT, -R8, RZ, RZ ;  /* 0x000000ff08087210 */ /* 0x000fc60007ffe1ff */
[----:B------:R-:W1:Y:S01]  /*0270*/  LDC.64 R14, c[0x0][0x388] ;  /* 0x0000e200ff0e7b82 */ /* 0x000e620000000a00 */
[----:B0-----:R-:W-:-:S05]  /*0280*/  IADD3 R12, P2, PT, R12, 0x10, RZ ;  /* 0x000000100c0c7810 */ /* 0x001fca0007f5e0ff */
[----:B------:R-:W-:Y:S01]  /*0290*/  IMAD.X R13, RZ, RZ, R13, P2 ;  /* 0x000000ffff0d7224 */ /* 0x000fe200010e060d */
[----:B-1----:R-:W-:-:S04]  /*02a0*/  IADD3 R14, P1, PT, R14, 0x10, RZ ;  /* 0x000000100e0e7810 */ /* 0x002fc80007f3e0ff */
[----:B------:R-:W-:-:S09]  /*02b0*/  IADD3.X R15, PT, PT, RZ, R15, RZ, P1, !PT ;  /* 0x0000000fff0f7210 */ /* 0x000fd20000ffe4ff */
.L_x_337:
[----:B------:R-:W-:-:S05]  /*02c0*/  IMAD.WIDE R18, R7, 0x4, R14 ;  /* 0x0000000407127825 */ /* 0x000fca00078e020e */
[----:B------:R-:W2:Y:S04]  /*02d0*/  LDG.E R9, desc[UR6][R18.64+-0x10] ;  /* 0xfffff00612097981 */ /* 0x000ea8000c1e1900 */
[----:B------:R-:W3:Y:S04]  /*02e0*/  LDG.E R27, desc[UR6][R18.64+-0xc] ;  /* 0xfffff406121b7981 */ /* 0x000ee8000c1e1900 */
[----:B------:R-:W4:Y:S01]  /*02f0*/  LDG.E R23, desc[UR6][R18.64+-0x8] ;  /* 0xfffff80612177981 */ /* 0x000f22000c1e1900 */
[----:B------:R-:W-:-:S03]  /*0300*/  IMAD.WIDE R16, R7, 0x4, R12 ;  /* 0x0000000407107825 */ /* 0x000fc600078e020c */
[----:B------:R-:W5:Y:S04]  /*0310*/  LDG.E R25, desc[UR6][R18.64+-0x4] ;  /* 0xfffffc0612197981 */ /* 0x000f68000c1e1900 */
[----:B------:R-:W5:Y:S04]  /*0320*/  LDG.E R11, desc[UR6][R18.64] ;  /* 0x00000006120b7981 */ /* 0x000f68000c1e1900 */
[----:B------:R0:W5:Y:S01]  /*0330*/  LDG.E R26, desc[UR6][R18.64+0xc] ;  /* 0x00000c06121a7981 */ /* 0x000162000c1e1900 */
[C---:B--2---:R-:W-:Y:S02]  /*0340*/  ISETP.NE.AND P2, PT, R2.reuse, R9, PT ;  /* 0x000000090200720c */ /* 0x044fe40003f45270 */
[----:B---3--:R-:W-:-:S11]  /*0350*/  ISETP.NE.AND P4, PT, R2, R27, PT ;  /* 0x0000001b0200720c */ /* 0x008fd60003f85270 */
[----:B------:R-:W1:Y:S01]  /*0360*/  @P2 LDC.64 R28, c[0x0][0x3b0] ;  /* 0x0000ec00ff1c2b82 */ /* 0x000e620000000a00 */
[----:B------:R-:W2:Y:S04]  /*0370*/  @P2 LDG.E R10, desc[UR6][R16.64+-0x10] ;  /* 0xfffff006100a2981 */ /* 0x000ea8000c1e1900 */
[----:B------:R-:W3:Y:S03]  /*0380*/  @P4 LDG.E R22, desc[UR6][R16.64+-0xc] ;  /* 0xfffff40610164981 */ /* 0x000ee6000c1e1900 */
[----:B------:R-:W0:Y:S01]  /*0390*/  @P4 LDC.64 R20, c[0x0][0x3b0] ;  /* 0x0000ec00ff144b82 */ /* 0x000e220000000a00 */
[----:B-1----:R-:W-:Y:S02]  /*03a0*/  @P2 IMAD.WIDE R28, R9, 0x4, R28 ;  /* 0x00000004091c2825 */ /* 0x002fe400078e021c */
[----:B------:R-:W3:Y:S04]  /*03b0*/  LDG.E R9, desc[UR6][R18.64+0x4] ;  /* 0x0000040612097981 */ /* 0x000ee8000c1e1900 */
[----:B------:R-:W2:Y:S01]  /*03c0*/  @P2 LDG.E R29, desc[UR6][R28.64] ;  /* 0x000000061c1d2981 */ /* 0x000ea2000c1e1900 */
[----:B0-----:R-:W-:-:S03]  /*03d0*/  @P4 IMAD.WIDE R20, R27, 0x4, R20 ;  /* 0x000000041b144825 */ /* 0x001fc600078e0214 */
[----:B------:R-:W3:Y:S04]  /*03e0*/  LDG.E R27, desc[UR6][R18.64+0x8] ;  /* 0x00000806121b7981 */ /* 0x000ee8000c1e1900 */
[----:B------:R-:W3:Y:S01]  /*03f0*/  @P4 LDG.E R21, desc[UR6][R20.64] ;  /* 0x0000000614154981 */ /* 0x000ee2000c1e1900 */
[C---:B----4-:R-:W-:Y:S02]  /*0400*/  ISETP.NE.AND P1, PT, R2.reuse, R23, PT ;  /* 0x000000170200720c */ /* 0x050fe40003f25270 */
[----:B-----5:R-:W-:Y:S01]  /*0410*/  ISETP.NE.AND P3, PT, R2, R11, PT ;  /* 0x0000000b0200720c */ /* 0x020fe20003f65270 */
[----:B--2---:R-:W-:-:S10]  /*0420*/  @P2 FFMA R0, R10, R29, R0 ;  /* 0x0000001d0a002223 */ /* 0x004fd40000000000 */
[----:B------:R-:W0:Y:S01]  /*0430*/  @P1 LDC.64 R28, c[0x0][0x3b0] ;  /* 0x0000ec00ff1c1b82 */ /* 0x000e220000000a00 */
[----:B------:R-:W-:Y:S01]  /*0440*/  ISETP.NE.AND P2, PT, R2, R25, PT ;  /* 0x000000190200720c */ /* 0x000fe20003f45270 */
[----:B------:R-:W2:Y:S01]  /*0450*/  @P3 LDG.E R10, desc[UR6][R16.64] ;  /* 0x00000006100a3981 */ /* 0x000ea2000c1e1900 */
[----:B---3--:R-:W-:Y:S01]  /*0460*/  @P4 FFMA R0, R22, R21, R0 ;  /* 0x0000001516004223 */ /* 0x008fe20000000000 */
[----:B------:R-:W-:-:S04]  /*0470*/  ISETP.NE.AND P6, PT, R2, R9, PT ;  /* 0x000000090200720c */ /* 0x000fc80003fc5270 */
[----:B------:R-:W1:Y:S01]  /*0480*/  @P3 LDC.64 R20, c[0x0][0x3b0] ;  /* 0x0000ec00ff143b82 */ /* 0x000e620000000a00 */
[----:B------:R-:W-:Y:S01]  /*0490*/  ISETP.NE.AND P5, PT, R2, R27, PT ;  /* 0x0000001b0200720c */ /* 0x000fe20003fa5270 */
[----:B0-----:R-:W-:-:S12]  /*04a0*/  @P1 IMAD.WIDE R28, R23, 0x4, R28 ;  /* 0x00000004171c1825 */ /* 0x001fd800078e021c */
[----:B------:R-:W0:Y:S08]  /*04b0*/  @P5 LDC.64 R18, c[0x0][0x3b0] ;  /* 0x0000ec00ff125b82 */ /* 0x000e300000000a00 */
[----:B------:R-:W3:Y:S01]  /*04c0*/  @P2 LDC.64 R22, c[0x0][0x3b0] ;  /* 0x0000ec00ff162b82 */ /* 0x000ee20000000a00 */
[----:B------:R-:W-:Y:S01]  /*04d0*/  ISETP.NE.AND P4, PT, R2, R26, PT ;  /* 0x0000001a0200720c */ /* 0x000fe20003f85270 */
[----:B-1----:R-:W-:-:S06]  /*04e0*/  @P3 IMAD.WIDE R20, R11, 0x4, R20 ;  /* 0x000000040b143825 */ /* 0x002fcc00078e0214 */
[----:B------:R-:W2:Y:S01]  /*04f0*/  @P3 LDG.E R21, desc[UR6][R20.64] ;  /* 0x0000000614153981 */ /* 0x000ea2000c1e1900 */
[----:B0-----:R-:W-:-:S03]  /*0500*/  @P5 IMAD.WIDE R18, R27, 0x4, R18 ;  /* 0x000000041b125825 */ /* 0x001fc600078e0212 */
[----:B------:R-:W4:Y:S04]  /*0510*/  @P1 LDG.E R27, desc[UR6][R16.64+-0x8] ;  /* 0xfffff806101b1981 */ /* 0x000f28000c1e1900 */
[----:B------:R-:W5:Y:S01]  /*0520*/  @P6 LDG.E R20, desc[UR6][R16.64+0x4] ;  /* 0x0000040610146981 */ /* 0x000f62000c1e1900 */
[----:B---3--:R-:W-:Y:S02]  /*0530*/  @P2 IMAD.WIDE R22, R25, 0x4, R22 ;  /* 0x0000000419162825 */ /* 0x008fe400078e0216 */
[----:B------:R-:W0:Y:S01]  /*0540*/  @P6 LDC.64 R24, c[0x0][0x3b0] ;  /* 0x0000ec00ff186b82 */ /* 0x000e220000000a00 */
[----:B------:R-:W3:Y:S04]  /*0550*/  @P5 LDG.E R19, desc[UR6][R18.64] ;  /* 0x0000000612135981 */ /* 0x000ee8000c1e1900 */
[----:B------:R1:W2:Y:S03]  /*0560*/  @P2 LDG.E R11, desc[UR6][R22.64] ;  /* 0x00000006160b2981 */ /* 0x0002a6000c1e1900 */
[----:B-1----:R-:W1:Y:S01]  /*0570*/  @P4 LDC.64 R22, c[0x0][0x3b0] ;  /* 0x0000ec00ff164b82 */ /* 0x002e620000000a00 */
[----:B0-----:R-:W-:-:S02]  /*0580*/  @P6 IMAD.WIDE R24, R9, 0x4, R24 ;  /* 0x0000000409186825 */ /* 0x001fc400078e0218 */
[----:B------:R-:W4:Y:S04]  /*0590*/  @P1 LDG.E R9, desc[UR6][R28.64] ;  /* 0x000000061c091981 */ /* 0x000f28000c1e1900 */
[----:B------:R-:W5:Y:S04]  /*05a0*/  @P6 LDG.E R25, desc[UR6][R24.64] ;  /* 0x0000000618196981 */ /* 0x000f68000c1e1900 */
[----:B------:R-:W2:Y:S01]  /*05b0*/  @P2 LDG.E R29, desc[UR6][R16.64+-0x4] ;  /* 0xfffffc06101d2981 */ /* 0x000ea2000c1e1900 */
[----:B-1----:R-:W-:-:S03]  /*05c0*/  @P4 IMAD.WIDE R22, R26, 0x4, R22 ;  /* 0x000000041a164825 */ /* 0x002fc600078e0216 */
[----:B------:R-:W3:Y:S04]  /*05d0*/  @P5 LDG.E R24, desc[UR6][R16.64+0x8] ;  /* 0x0000080610185981 */ /* 0x000ee8000c1e1900 */
[----:B------:R-:W3:Y:S04]  /*05e0*/  @P4 LDG.E R28, desc[UR6][R16.64+0xc] ;  /* 0x00000c06101c4981 */ /* 0x000ee8000c1e1900 */
[----:B------:R-:W3:Y:S01]  /*05f0*/  @P4 LDG.E R23, desc[UR6][R22.64] ;  /* 0x0000000616174981 */ /* 0x000ee2000c1e1900 */
[----:B------:R-:W-:Y:S02]  /*0600*/  VIADD R8, R8, 0x8 ;  /* 0x0000000808087836 */ /* 0x000fe40000000000 */
[----:B------:R-:W-:-:S02]  /*0610*/  VIADD R7, R7, 0x8 ;  /* 0x0000000807077836 */ /* 0x000fc40000000000 */
[----:B----4-:R-:W-:Y:S01]  /*0620*/  @P1 FFMA R0, R27, R9, R0 ;  /* 0x000000091b001223 */ /* 0x010fe20000000000 */
[----:B------:R-:W-:-:S03]  /*0630*/  ISETP.NE.AND P1, PT, R8, RZ, PT ;  /* 0x000000ff0800720c */ /* 0x000fc60003f25270 */
[----:B--2---:R-:W-:-:S04]  /*0640*/  @P2 FFMA R0, R29, R11, R0 ;  /* 0x0000000b1d002223 */ /* 0x004fc80000000000 */
[----:B------:R-:W-:-:S04]  /*0650*/  @P3 FFMA R0, R10, R21, R0 ;  /* 0x000000150a003223 */ /* 0x000fc80000000000 */
[----:B-----5:R-:W-:-:S04]  /*0660*/  @P6 FFMA R0, R20, R25, R0 ;  /* 0x0000001914006223 */ /* 0x020fc80000000000 */
[----:B---3--:R-:W-:-:S04]  /*0670*/  @P5 FFMA R0, R24, R19, R0 ;  /* 0x0000001318005223 */ /* 0x008fc80000000000 */
[----:B------:R-:W-:Y:S01]  /*0680*/  @P4 FFMA R0, R28, R23, R0 ;  /* 0x000000171c004223 */ /* 0x000fe20000000000 */
[----:B------:R-:W-:Y:S06]  /*0690*/  @P1 BRA `(.L_x_337) ;  /* 0xfffffffc00081947 */ /* 0x000fec000383ffff */
.L_x_336:
[----:B------:R-:W-:Y:S05]  /*06a0*/  BSYNC.RECONVERGENT B1 ;  /* 0x0000000000017941 */ /* 0x000fea0003800200 */
.L_x_335:
[----:B------:R-:W-:Y:S05]  /*06b0*/  @!P0 BRA `(.L_x_334) ;  /* 0x0000000400388947 */ /* 0x000fea0003800000 */
[----:B------:R-:W-:Y:S01]  /*06c0*/  ISETP.GE.U32.AND P0, PT, R6, 0x4, PT ;  /* 0x000000040600780c */ /* 0x000fe20003f06070 */
[----:B------:R-:W-:Y:S01]  /*06d0*/  BSSY.RECONVERGENT B1, `(.L_x_338) ;  /* 0x0000025000017945 */ /* 0x000fe20003800200 */
[----:B------:R-:W-:-:S04]  /*06e0*/  LOP3.LUT R18, R5, 0x3, RZ, 0xc0, !PT ;  /* 0x0000000305127812 */ /* 0x000fc800078ec0ff */
[----:B------:R-:W-:-:S07]  /*06f0*/  ISETP.NE.AND P4, PT, R18, RZ, PT ;  /* 0x000000ff1200720c */ /* 0x000fce0003f85270 */
[----:B------:R-:W-:Y:S06]  /*0700*/  @!P0 BRA `(.L_x_339) ;  /* 0x0000000000848947 */ /* 0x000fec0003800000 */
[----:B------:R-:W0:Y:S08]  /*0710*/  LDC.64 R8, c[0x0][0x388] ;  /* 0x0000e200ff087b82 */ /* 0x000e300000000a00 */
[----:B------:R-:W1:Y:S01]  /*0720*/  LDC.64 R10, c[0x0][0x380] ;  /* 0x0000e000ff0a7b82 */ /* 0x000e620000000a00 */
[----:B0-----:R-:W-:-:S05]  /*0730*/  IMAD.WIDE R22, R7, 0x4, R8 ;  /* 0x0000000407167825 */ /* 0x001fca00078e0208 */
[----:B------:R-:W2:Y:S04]  /*0740*/  LDG.E R25, desc[UR6][R22.64] ;  /* 0x0000000616197981 */ /* 0x000ea8000c1e1900 */
[----:B------:R-:W3:Y:S04]  /*0750*/  LDG.E R27, desc[UR6][R22.64+0x4] ;  /* 0x00000406161b7981 */ /* 0x000ee8000c1e1900 */
[----:B------:R-:W4:Y:S04]  /*0760*/  LDG.E R21, desc[UR6][R22.64+0x8] ;  /* 0x0000080616157981 */ /* 0x000f28000c1e1900 */
[----:B------:R-:W5:Y:S01]  /*0770*/  LDG.E R19, desc[UR6][R22.64+0xc] ;  /* 0x00000c0616137981 */ /* 0x000f62000c1e1900 */
[----:B-1----:R-:W-:Y:S01]  /*0780*/  IMAD.WIDE R10, R7, 0x4, R10 ;  /* 0x00000004070a7825 */ /* 0x002fe200078e020a */
[----:B--2---:R-:W-:-:S02]  /*0790*/  ISETP.NE.AND P0, PT, R2, R25, PT ;  /* 0x000000190200720c */ /* 0x004fc40003f05270 */
[C---:B---3--:R-:W-:Y:S02]  /*07a0*/  ISETP.NE.AND P1, PT, R2.reuse, R27, PT ;  /* 0x0000001b0200720c */ /* 0x048fe40003f25270 */
[C---:B----4-:R-:W-:Y:S02]  /*07b0*/  ISETP.NE.AND P2, PT, R2.reuse, R21, PT ;  /* 0x000000150200720c */ /* 0x050fe40003f45270 */
[----:B-----5:R-:W-:-:S07]  /*07c0*/  ISETP.NE.AND P3, PT, R2, R19, PT ;  /* 0x000000130200720c */ /* 0x020fce0003f65270 */
[----:B------:R-:W0:Y:S01]  /*07d0*/  @P0 LDC.64 R14, c[0x0][0x3b0] ;  /* 0x0000ec00ff0e0b82 */ /* 0x000e220000000a00 */
[----:B------:R-:W2:Y:S07]  /*07e0*/  @P0 LDG.E R23, desc[UR6][R10.64] ;  /* 0x000000060a170981 */ /* 0x000eae000c1e1900 */
[----:B------:R-:W1:Y:S08]  /*07f0*/  @P1 LDC.64 R16, c[0x0][0x3b0] ;  /* 0x0000ec00ff101b82 */ /* 0x000e700000000a00 */
[----:B------:R-:W3:Y:S08]  /*0800*/  @P2 LDC.64 R12, c[0x0][0x3b0] ;  /* 0x0000ec00ff0c2b82 */ /* 0x000ef00000000a00 */
[----:B------:R-:W4:Y:S01]  /*0810*/  @P3 LDC.64 R8, c[0x0][0x3b0] ;  /* 0x0000ec00ff083b82 */ /* 0x000f220000000a00 */
[----:B0-----:R-:W-:-:S02]  /*0820*/  @P0 IMAD.WIDE R14, R25, 0x4, R14 ;  /* 0x00000004190e0825 */ /* 0x001fc400078e020e */
[----:B------:R-:W5:Y:S04]  /*0830*/  @P3 LDG.E R25, desc[UR6][R10.64+0xc] ;  /* 0x00000c060a193981 */ /* 0x000f68000c1e1900 */
[----:B------:R-:W2:Y:S01]  /*0840*/  @P0 LDG.E R14, desc[UR6][R14.64] ;  /* 0x000000060e0e0981 */ /* 0x000ea2000c1e1900 */
[----:B-1----:R-:W-:-:S06]  /*0850*/  @P1 IMAD.WIDE R16, R27, 0x4, R16 ;  /* 0x000000041b101825 */ /* 0x002fcc00078e0210 */
[----:B------:R-:W5:Y:S01]  /*0860*/  @P1 LDG.E R16, desc[UR6][R16.64] ;  /* 0x0000000610101981 */ /* 0x000f62000c1e1900 */
[----:B---3--:R-:W-:-:S03]  /*0870*/  @P2 IMAD.WIDE R12, R21, 0x4, R12 ;  /* 0x00000004150c2825 */ /* 0x008fc600078e020c */
[----:B------:R-:W5:Y:S04]  /*0880*/  @P1 LDG.E R21, desc[UR6][R10.64+0x4] ;  /* 0x000004060a151981 */ /* 0x000f68000c1e1900 */
[----:B------:R-:W3:Y:S01]  /*0890*/  @P2 LDG.E R12, desc[UR6][R12.64] ;  /* 0x000000060c0c2981 */ /* 0x000ee2000c1e1900 */
[----:B----4-:R-:W-:-:S03]  /*08a0*/  @P3 IMAD.WIDE R8, R19, 0x4, R8 ;  /* 0x0000000413083825 */ /* 0x010fc600078e0208 */
[----:B------:R-:W3:Y:S04]  /*08b0*/  @P2 LDG.E R19, desc[UR6][R10.64+0x8] ;  /* 0x000008060a132981 */ /* 0x000ee8000c1e1900 */
[----:B------:R-:W4:Y:S01]  /*08c0*/  @P3 LDG.E R8, desc[UR6][R8.64] ;  /* 0x0000000608083981 */ /* 0x000f22000c1e1900 */
[----:B------:R-:W-:Y:S01]  /*08d0*/  IADD3 R7, PT, PT, R7, 0x4, RZ ;  /* 0x0000000407077810 */ /* 0x000fe20007ffe0ff */
[----:B--2---:R-:W-:-:S04]  /*08e0*/  @P0 FFMA R0, R23, R14, R0 ;  /* 0x0000000e17000223 */ /* 0x004fc80000000000 */
[----:B-----5:R-:W-:-:S04]  /*08f0*/  @P1 FFMA R0, R21, R16, R0 ;  /* 0x0000001015001223 */ /* 0x020fc80000000000 */
[----:B---3--:R-:W-:-:S04]  /*0900*/  @P2 FFMA R0, R19, R12, R0 ;  /* 0x0000000c13002223 */ /* 0x008fc80000000000 */
[----:B----4-:R-:W-:-:S07]  /*0910*/  @P3 FFMA R0, R25, R8, R0 ;  /* 0x0000000819003223 */ /* 0x010fce0000000000 */
.L_x_339:
[----:B------:R-:W-:Y:S05]  /*0920*/  BSYNC.RECONVERGENT B1 ;  /* 0x0000000000017941 */ /* 0x000fea0003800200 */
.L_x_338:
[----:B------:R-:W-:Y:S05]  /*0930*/  @!P4 BRA `(.L_x_334) ;  /* 0x000000000098c947 */ /* 0x000fea0003800000 */
[----:B------:R-:W-:Y:S01]  /*0940*/  ISETP.NE.AND P0, PT, R18, 0x1, PT ;  /* 0x000000011200780c */ /* 0x000fe20003f05270 */
[----:B------:R-:W-:Y:S01]  /*0950*/  BSSY.RECONVERGENT B1, `(.L_x_340) ;  /* 0x0000017000017945 */ /* 0x000fe20003800200 */
[----:B------:R-:W-:-:S04]  /*0960*/  LOP3.LUT R5, R5, 0x1, RZ, 0xc0, !PT ;  /* 0x0000000105057812 */ /* 0x000fc800078ec0ff */
[----:B------:R-:W-:-:S07]  /*0970*/  ISETP.NE.U32.AND P2, PT, R5, 0x1, PT ;  /* 0x000000010500780c */ /* 0x000fce0003f45070 */
[----:B------:R-:W-:Y:S06]  /*0980*/  @!P0 BRA `(.L_x_341) ;  /* 0x00000000004c8947 */ /* 0x000fec0003800000 */
[----:B------:R-:W0:Y:S02]  /*0990*/  LDC.64 R8, c[0x0][0x388] ;  /* 0x0000e200ff087b82 */ /* 0x000e240000000a00 */
[----:B0-----:R-:W-:-:S06]  /*09a0*/  IMAD.WIDE R14, R7, 0x4, R8 ;  /* 0x00000004070e7825 */ /* 0x001fcc00078e0208 */
[----:B------:R-:W0:Y:S01]  /*09b0*/  LDC.64 R8, c[0x0][0x380] ;  /* 0x0000e000ff087b82 */ /* 0x000e220000000a00 */
[----:B------:R-:W2:Y:S04]  /*09c0*/  LDG.E R5, desc[UR6][R14.64] ;  /* 0x000000060e057981 */ /* 0x000ea8000c1e1900 */
[----:B------:R-:W3:Y:S01]  /*09d0*/  LDG.E R17, desc[UR6][R14.64+0x4] ;  /* 0x000004060e117981 */ /* 0x000ee2000c1e1900 */
[----:B0-----:R-:W-:Y:S01]  /*09e0*/  IMAD.WIDE R8, R7, 0x4, R8 ;  /* 0x0000000407087825 */ /* 0x001fe200078e0208 */
[C---:B--2---:R-:W-:Y:S02]  /*09f0*/  ISETP.NE.AND P0, PT, R2.reuse, R5, PT ;  /* 0x000000050200720c */ /* 0x044fe40003f05270 */
[----:B---3--:R-:W-:-:S11]  /*0a00*/  ISETP.NE.AND P1, PT, R2, R17, PT ;  /* 0x000000110200720c */ /* 0x008fd60003f25270 */
[----:B------:R-:W0:Y:S02]  /*0a10*/  @P0 LDC.64 R10, c[0x0][0x3b0] ;  /* 0x0000ec00ff0a0b82 */ /* 0x000e240000000a00 */
[----:B------:R-:W2:Y:S06]  /*0a20*/  @P1 LDG.E R15, desc[UR6][R8.64+0x4] ;  /* 0x00000406080f1981 */ /* 0x000eac000c1e1900 */
[----:B------:R-:W1:Y:S01]  /*0a30*/  @P1 LDC.64 R12, c[0x0][0x3b0] ;  /* 0x0000ec00ff0c1b82 */ /* 0x000e620000000a00 */
[----:B0-----:R-:W-:Y:S02]  /*0a40*/  @P0 IMAD.WIDE R10, R5, 0x4, R10 ;  /* 0x00000004050a0825 */ /* 0x001fe400078e020a */
[----:B------:R-:W3:Y:S04]  /*0a50*/  @P0 LDG.E R5, desc[UR6][R8.64] ;  /* 0x0000000608050981 */ /* 0x000ee8000c1e1900 */
[----:B------:R-:W3:Y:S01]  /*0a60*/  @P0 LDG.E R10, desc[UR6][R10.64] ;  /* 0x000000060a0a0981 */ /* 0x000ee2000c1e1900 */
[----:B-1----:R-:W-:-:S06]  /*0a70*/  @P1 IMAD.WIDE R12, R17, 0x4, R12 ;  /* 0x00000004110c1825 */ /* 0x002fcc00078e020c */
[----:B------:R-:W2:Y:S01]  /*0a80*/  @P1 LDG.E R12, desc[UR6][R12.64] ;  /* 0x000000060c0c1981 */ /* 0x000ea2000c1e1900 */
[----:B------:R-:W-:Y:S02]  /*0a90*/  VIADD R7, R7, 0x2 ;  /* 0x0000000207077836 */ /* 0x000fe40000000000 */
[----:B---3--:R-:W-:-:S04]  /*0aa0*/  @P0 FFMA R0, R5, R10, R0 ;  /* 0x0000000a05000223 */ /* 0x008fc80000000000 */
[----:B--2---:R-:W-:-:S07]  /*0ab0*/  @P1 FFMA R0, R15, R12, R0 ;  /* 0x0000000c0f001223 */ /* 0x004fce0000000000 */
.L_x_341:
[----:B------:R-:W-:Y:S05]  /*0ac0*/  BSYNC.RECONVERGENT B1 ;  /* 0x0000000000017941 */ /* 0x000fea0003800200 */
.L_x_340:
[----:B------:R-:W-:Y:S05]  /*0ad0*/  @P2 BRA `(.L_x_334) ;  /* 0x0000000000302947 */ /* 0x000fea0003800000 */
[----:B------:R-:W0:Y:S02]  /*0ae0*/  LDC.64 R8, c[0x0][0x388] ;  /* 0x0000e200ff087b82 */ /* 0x000e240000000a00 */
[----:B0-----:R-:W-:-:S05]  /*0af0*/  IMAD.WIDE R8, R7, 0x4, R8 ;  /* 0x0000000407087825 */ /* 0x001fca00078e0208 */
[----:B------:R-:W2:Y:S02]  /*0b00*/  LDG.E R5, desc[UR6][R8.64] ;  /* 0x0000000608057981 */ /* 0x000ea4000c1e1900 */
[----:B--2---:R-:W-:-:S13]  /*0b10*/  ISETP.NE.AND P0, PT, R2, R5, PT ;  /* 0x000000050200720c */ /* 0x004fda0003f05270 */
[----:B------:R-:W-:Y:S05]  /*0b20*/  @!P0 BRA `(.L_x_334) ;  /* 0x00000000001c8947 */ /* 0x000fea0003800000 */
[----:B------:R-:W0:Y:S08]  /*0b30*/  LDC.64 R8, c[0x0][0x380] ;  /* 0x0000e000ff087b82 */ /* 0x000e300000000a00 */
[----:B------:R-:W1:Y:S01]  /*0b40*/  LDC.64 R10, c[0x0][0x3b0] ;  /* 0x0000ec00ff0a7b82 */ /* 0x000e620000000a00 */
[----:B0-----:R-:W-:-:S06]  /*0b50*/  IMAD.WIDE R6, R7, 0x4, R8 ;  /* 0x0000000407067825 */ /* 0x001fcc00078e0208 */
[----:B------:R-:W2:Y:S01]  /*0b60*/  LDG.E R7, desc[UR6][R6.64] ;  /* 0x0000000606077981 */ /* 0x000ea2000c1e1900 */
[----:B-1----:R-:W-:-:S06]  /*0b70*/  IMAD.WIDE R8, R5, 0x4, R10 ;  /* 0x0000000405087825 */ /* 0x002fcc00078e020a */
[----:B------:R-:W2:Y:S02]  /*0b80*/  LDG.E R8, desc[UR6][R8.64] ;  /* 0x0000000608087981 */ /* 0x000ea4000c1e1900 */
[----:B--2---:R-:W-:-:S07]  /*0b90*/  FFMA R0, R7, R8, R0 ;  /* 0x0000000807007223 */ /* 0x004fce0000000000 */
.L_x_334:
[----:B------:R-:W-:Y:S05]  /*0ba0*/  BSYNC.RECONVERGENT B0 ;  /* 0x0000000000007941 */ /* 0x000fea0003800200 */
.L_x_333:
[----:B------:R-:W0:Y:S02]  /*0bb0*/  LDCU.U8 UR4, c[0x0][0x3c0] ;  /* 0x00007800ff0477ac */ /* 0x000e240008000000 */
[----:B0-----:R-:W-:-:S04]  /*0bc0*/  UPRMT UR4, UR4, 0x8880, URZ ;  /* 0x0000888004047896 */ /* 0x001fc800080000ff */
[----:B------:R-:W-:-:S09]  /*0bd0*/  UISETP.NE.AND UP0, UPT, UR4, 0x1, UPT ;  /* 0x000000010400788c */ /* 0x000fd2000bf05270 */
[----:B------:R-:W-:Y:S05]  /*0be0*/  BRA.U UP0, `(.L_x_342) ;  /* 0x0000000100607547 */ /* 0x000fea000b800000 */
[----:B------:R-:W0:Y:S08]  /*0bf0*/  LDC.64 R6, c[0x0][0x380] ;  /* 0x0000e000ff067b82 */ /* 0x000e300000000a00 */
[----:B------:R-:W1:Y:S01]  /*0c00*/  LDC.64 R8, c[0x0][0x3b8] ;  /* 0x0000ee00ff087b82 */ /* 0x000e620000000a00 */
[----:B0-----:R-:W-:-:S05]  /*0c10*/  IMAD.WIDE R6, R4, 0x4, R6 ;  /* 0x0000000404067825 */ /* 0x001fca00078e0206 */
[----:B------:R-:W2:Y:S01]  /*0c20*/  LDG.E R3, desc[UR6][R6.64] ;  /* 0x0000000606037981 */ /* 0x000ea2000c1e1900 */
[----:B-1----:R-:W-:-:S06]  /*0c30*/  IMAD.WIDE R4, R2, 0x4, R8 ;  /* 0x0000000402047825 */ /* 0x002fcc00078e0208 */
[----:B------:R-:W3:Y:S01]  /*0c40*/  LDG.E R5, desc[UR6][R4.64] ;  /* 0x0000000604057981 */ /* 0x000ee2000c1e1900 */
[----:B------:R-:W-:Y:S01]  /*0c50*/  BSSY.RECONVERGENT B0, `(.L_x_343) ;  /* 0x000000d000007945 */ /* 0x000fe20003800200 */
[----:B--2---:R-:W0:Y:S01]  /*0c60*/  MUFU.RCP R8, R3 ;  /* 0x0000000300087308 */ /* 0x004e220000001000 */
[----:B---3--:R-:W-:-:S07]  /*0c70*/  FADD R0, R5, -R0 ;  /* 0x8000000005007221 */ /* 0x008fce0000000000 */
[----:B------:R-:W1:Y:S01]  /*0c80*/  FCHK P0, R0, R3 ;  /* 0x0000000300007302 */ /* 0x000e620000000000 */
[----:B0-----:R-:W-:-:S04]  /*0c90*/  FFMA R9, -R3, R8, 1 ;  /* 0x3f80000003097423 */ /* 0x001fc80000000108 */
[----:B------:R-:W-:-:S04]  /*0ca0*/  FFMA R9, R8, R9, R8 ;  /* 0x0000000908097223 */ /* 0x000fc80000000008 */
[----:B------:R-:W-:-:S04]  /*0cb0*/  FFMA R8, R0, R9, RZ ;  /* 0x0000000900087223 */ /* 0x000fc800000000ff */
[----:B------:R-:W-:-:S04]  /*0cc0*/  FFMA R10, -R3, R8, R0 ;  /* 0x00000008030a7223 */ /* 0x000fc80000000100 */
[----:B------:R-:W-:Y:S01]  /*0cd0*/  FFMA R9, R9, R10, R8 ;  /* 0x0000000a09097223 */ /* 0x000fe20000000008 */
[----:B-1----:R-:W-:Y:S06]  /*0ce0*/  @!P0 BRA `(.L_x_344) ;  /* 0x00000000000c8947 */ /* 0x002fec0003800000 */
[----:B------:R-:W-:-:S07]  /*0cf0*/  MOV R4, 0xd10 ;  /* 0x00000d1000047802 */ /* 0x000fce0000000f00 */
[----:B------:R-:W-:Y:S05]  /*0d00*/  CALL.REL.NOINC `($__internal_0_$__cuda_sm3x_div_rn_noftz_f32_slowpath) ;  /* 0x00000000007c7944 */ /* 0x000fea0003c00000 */
[----:B------:R-:W-:-:S07]  /*0d10*/  MOV R9, R0 ;  /* 0x0000000000097202 */ /* 0x000fce0000000f00 */
.L_x_344:
[----:B------:R-:W-:Y:S05]  /*0d20*/  BSYNC.RECONVERGENT B0 ;  /* 0x0000000000007941 */ /* 0x000fea0003800200 */
.L_x_343:
[----:B------:R-:W0:Y:S02]  /*0d30*/  LDC.64 R4, c[0x0][0x3b0] ;  /* 0x0000ec00ff047b82 */ /* 0x000e240000000a00 */
[----:B0-----:R-:W-:-:S05]  /*0d40*/  IMAD.WIDE R2, R2, 0x4, R4 ;  /* 0x0000000402027825 */ /* 0x001fca00078e0204 */
[----:B------:R-:W-:Y:S01]  /*0d50*/  STG.E desc[UR6][R2.64], R9 ;  /* 0x0000000902007986 */ /* 0x000fe2000c101906 */
[----:B------:R-:W-:Y:S05]  /*0d60*/  EXIT ;  /* 0x000000000000794d */ /* 0x000fea0003800000 */
.L_x_342:
[----:B------:R-:W0:Y:S08]  /*0d70*/  LDC.64 R4, c[0x0][0x380] ;  /* 0x0000e000ff047b82 */ /* 0x000e300000000a00 */
[----:B------:R-:W1:Y:S01]  /*0d80*/  LDC.64 R6, c[0x0][0x3b8] ;  /* 0x0000ee00ff067b82 */ /* 0x000e620000000a00 */
[----:B0-----:R-:W-:-:S06]  /*0d90*/  IMAD.WIDE R4, R3, 0x4, R4 ;  /* 0x0000000403047825 */ /* 0x001fcc00078e0204 */
        /* <DEDUP_REMOVED lines=13> */
[----:B------:R-:W-:Y:S01]  /*0e70*/  IMAD.MOV.U32 R3, RZ, RZ, R5 ;  /* 0x000000ffff037224 */ /* 0x000fe200078e0005 */
[----:B------:R-:W-:-:S07]  /*0e80*/  MOV R4, 0xea0 ;  /* 0x00000ea000047802 */ /* 0x000fce0000000f00 */
[----:B------:R-:W-:Y:S05]  /*0e90*/  CALL.REL.NOINC `($__internal_0_$__cuda_sm3x_div_rn_noftz_f32_slowpath) ;  /* 0x0000000000187944 */ /* 0x000fea0003c00000 */
[----:B------:R-:W-:-:S07]  /*0ea0*/  MOV R3, R0 ;  /* 0x0000000000037202 */ /* 0x000fce0000000f00 */
.L_x_346:
[----:B------:R-:W-:Y:S05]  /*0eb0*/  BSYNC.RECONVERGENT B0 ;  /* 0x0000000000007941 */ /* 0x000fea0003800200 */
.L_x_345:
[----:B------:R-:W0:Y:S02]  /*0ec0*/  LDC.64 R4, c[0x0][0x3b0] ;  /* 0x0000ec00ff047b82 */ /* 0x000e240000000a00 */
[----:B0-----:R-:W-:-:S05]  /*0ed0*/  IMAD.WIDE R4, R2, 0x4, R4 ;  /* 0x0000000402047825 */ /* 0x001fca00078e0204 */
[----:B------:R-:W-:Y:S01]  /*0ee0*/  STG.E desc[UR6][R4.64], R3 ;  /* 0x0000000304007986 */ /* 0x000fe2000c101906 */
[----:B------:R-:W-:Y:S05]  /*0ef0*/  EXIT ;  /* 0x000000000000794d */ /* 0x000fea0003800000 */
        .weak           $__internal_0_$__cuda_sm3x_div_rn_noftz_f32_slowpath
        .type           $__internal_0_$__cuda_sm3x_div_rn_noftz_f32_slowpath,@function
        .size           $__internal_0_$__cuda_sm3x_div_rn_noftz_f32_slowpath,(.L_x_366 - $__internal_0_$__cuda_sm3x_div_rn_noftz_f32_slowpath)
$__internal_0_$__cuda_sm3x_div_rn_noftz_f32_slowpath:
[----:B------:R-:W-:Y:S01]  /*0f00*/  SHF.R.U32.HI R6, RZ, 0x17, R3 ;  /* 0x00000017ff067819 */ /* 0x000fe20000011603 */
[----:B------:R-:W-:Y:S01]  /*0f10*/  BSSY.RECONVERGENT B1, `(.L_x_347) ;  /* 0x0000062000017945 */ /* 0x000fe20003800200 */
[----:B------:R-:W-:Y:S02]  /*0f20*/  SHF.R.U32.HI R5, RZ, 0x17, R0 ;  /* 0x00000017ff057819 */ /* 0x000fe40000011600 */
[----:B------:R-:W-:Y:S02]  /*0f30*/  LOP3.LUT R10, R6, 0xff, RZ, 0xc0, !PT ;  /* 0x000000ff060a7812 */ /* 0x000fe400078ec0ff */
[----:B------:R-:W-:-:S03]  /*0f40*/  LOP3.LUT R8, R5, 0xff, RZ, 0xc0, !PT ;  /* 0x000000ff05087812 */ /* 0x000fc600078ec0ff */
[----:B------:R-:W-:Y:S01]  /*0f50*/  VIADD R7, R10, 0xffffffff ;  /* 0xffffffff0a077836 */ /* 0x000fe20000000000 */
[----:B------:R-:W-:-:S04]  /*0f60*/  IADD3 R6, PT, PT, R8, -0x1, RZ ;  /* 0xffffffff08067810 */ /* 0x000fc80007ffe0ff */
[----:B------:R-:W-:-:S04]  /*0f70*/  ISETP.GT.U32.AND P0, PT, R7, 0xfd, PT ;  /* 0x000000fd0700780c */ /* 0x000fc80003f04070 */
[----:B------:R-:W-:-:S13]  /*0f80*/  ISETP.GT.U32.OR P0, PT, R6, 0xfd, P0 ;  /* 0x000000fd0600780c */ /* 0x000fda0000704470 */
[----:B------:R-:W-:Y:S01]  /*0f90*/  @!P0 IMAD.MOV.U32 R5, RZ, RZ, RZ ;  /* 0x000000ffff058224 */ /* 0x000fe200078e00ff */
[----:B------:R-:W-:Y:S06]  /*0fa0*/  @!P0 BRA `(.L_x_348) ;  /* 0x00000000005c8947 */ /* 0x000fec0003800000 */
[----:B------:R-:W-:Y:S02]  /*0fb0*/  FSETP.GTU.FTZ.AND P0, PT, |R0|, +INF , PT ;  /* 0x7f8000000000780b */ /* 0x000fe40003f1c200 */
[----:B------:R-:W-:-:S04]  /*0fc0*/  FSETP.GTU.FTZ.AND P1, PT, |R3|, +INF , PT ;  /* 0x7f8000000300780b */ /* 0x000fc80003f3c200 */
[----:B------:R-:W-:-:S13]  /*0fd0*/  PLOP3.LUT P0, PT, P0, P1, PT, 0xf8, 0x8f ;  /* 0x00000000008f781c */ /* 0x000fda0000703f70 */
[----:B------:R-:W-:Y:S05]  /*0fe0*/  @P0 BRA `(.L_x_349) ;  /* 0x00000004004c0947 */ /* 0x000fea0003800000 */
[----:B------:R-:W-:-:S13]  /*0ff0*/  LOP3.LUT P0, RZ, R3, 0x7fffffff, R0, 0xc8, !PT ;  /* 0x7fffffff03ff7812 */ /* 0x000fda000780c800 */
[----:B------:R-:W-:Y:S05]  /*1000*/  @!P0 BRA `(.L_x_350) ;  /* 0x00000004003c8947 */ /* 0x000fea0003800000 */
[C---:B------:R-:W-:Y:S02]  /*1010*/  FSETP.NEU.FTZ.AND P0, PT, |R0|.reuse, +INF , PT ;  /* 0x7f8000000000780b */ /* 0x040fe40003f1d200 */
[----:B------:R-:W-:Y:S02]  /*1020*/  FSETP.NEU.FTZ.AND P2, PT, |R3|, +INF , PT ;  /* 0x7f8000000300780b */ /* 0x000fe40003f5d200 */
[----:B------:R-:W-:-:S11]  /*1030*/  FSETP.NEU.FTZ.AND P1, PT, |R0|, +INF , PT ;  /* 0x7f8000000000780b */ /* 0x000fd60003f3d200 */
[----:B------:R-:W-:Y:S05]  /*1040*/  @!P2 BRA !P0, `(.L_x_350) ;  /* 0x00000004002ca947 */ /* 0x000fea0004000000 */
[----:B------:R-:W-:-:S04]  /*1050*/  LOP3.LUT P0, RZ, R0, 0x7fffffff, RZ, 0xc0, !PT ;  /* 0x7fffffff00ff7812 */ /* 0x000fc8000780c0ff */
[----:B------:R-:W-:-:S13]  /*1060*/  PLOP3.LUT P0, PT, P2, P0, PT, 0x2f, 0xf2 ;  /* 0x0000000000f2781c */ /* 0x000fda0001700577 */
[----:B------:R-:W-:Y:S05]  /*1070*/  @P0 BRA `(.L_x_351) ;  /* 0x0000000400180947 */ /* 0x000fea0003800000 */
[----:B------:R-:W-:-:S04]  /*1080*/  LOP3.LUT P0, RZ, R3, 0x7fffffff, RZ, 0xc0, !PT ;  /* 0x7fffffff03ff7812 */ /* 0x000fc8000780c0ff */
[----:B------:R-:W-:-:S13]  /*1090*/  PLOP3.LUT P0, PT, P1, P0, PT, 0x2f, 0xf2 ;  /* 0x0000000000f2781c */ /* 0x000fda0000f00577 */
[----:B------:R-:W-:Y:S05]  /*10a0*/  @P0 BRA `(.L_x_352) ;  /* 0x0000000400000947 */ /* 0x000fea0003800000 */
[----:B------:R-:W-:Y:S02]  /*10b0*/  ISETP.GE.AND P0, PT, R6, RZ, PT ;  /* 0x000000ff0600720c */ /* 0x000fe40003f06270 */
[----:B------:R-:W-:-:S11]  /*10c0*/  ISETP.GE.AND P1, PT, R7, RZ, PT ;  /* 0x000000ff0700720c */ /* 0x000fd60003f26270 */
[----:B------:R-:W-:Y:S01]  /*10d0*/  @P0 MOV R5, RZ ;  /* 0x000000ff00050202 */ /* 0x000fe20000000f00 */
[----:B------:R-:W-:Y:S02]  /*10e0*/  @!P0 IMAD.MOV.U32 R5, RZ, RZ, -0x40 ;  /* 0xffffffc0ff058424 */ /* 0x000fe400078e00ff */
[----:B------:R-:W-:Y:S01]  /*10f0*/  @!P0 FFMA R0, R0, 1.84467440737095516160e+19, RZ ;  /* 0x5f80000000008823 */ /* 0x000fe200000000ff */
[----:B------:R-:W-:Y:S02]  /*1100*/  @!P1 FFMA R3, R3, 1.84467440737095516160e+19, RZ ;  /* 0x5f80000003039823 */ /* 0x000fe400000000ff */
[----:B------:R-:W-:-:S07]  /*1110*/  @!P1 IADD3 R5, PT, PT, R5, 0x40, RZ ;  /* 0x0000004005059810 */ /* 0x000fce0007ffe0ff */
.L_x_348:
[----:B------:R-:W-:Y:S01]  /*1120*/  LEA R6, R10, 0xc0800000, 0x17 ;  /* 0xc08000000a067811 */ /* 0x000fe200078eb8ff */
[----:B------:R-:W-:Y:S04]  /*1130*/  BSSY.RECONVERGENT B2, `(.L_x_353) ;  /* 0x0000036000027945 */ /* 0x000fe80003800200 */
[----:B------:R-:W-:Y:S01]  /*1140*/  IMAD.IADD R6, R3, 0x1, -R6 ;  /* 0x0000000103067824 */ /* 0x000fe200078e0a06 */
[----:B------:R-:W-:-:S03]  /*1150*/  IADD3 R3, PT, PT, R8, -0x7f, RZ ;  /* 0xffffff8108037810 */ /* 0x000fc60007ffe0ff */
[----:B------:R0:W1:Y:S01]  /*1160*/  MUFU.RCP R7, R6 ;  /* 0x0000000600077308 */ /* 0x0000620000001000 */
[----:B------:R-:W-:Y:S01]  /*1170*/  FADD.FTZ R9, -R6, -RZ ;  /* 0x800000ff06097221 */ /* 0x000fe20000010100 */
[C---:B------:R-:W-:Y:S01]  /*1180*/  IMAD R0, R3.reuse, -0x800000, R0 ;  /* 0xff80000003007824 */ /* 0x040fe200078e0200 */
[----:B0-----:R-:W-:-:S05]  /*1190*/  IADD3 R6, PT, PT, R3, 0x7f, -R10 ;  /* 0x0000007f03067810 */ /* 0x001fca0007ffe80a */
[----:B------:R-:W-:Y:S02]  /*11a0*/  IMAD.IADD R6, R6, 0x1, R5 ;  /* 0x0000000106067824 */ /* 0x000fe400078e0205 */
[----:B-1----:R-:W-:-:S04]  /*11b0*/  FFMA R8, R7, R9, 1 ;  /* 0x3f80000007087423 */ /* 0x002fc80000000009 */
[----:B------:R-:W-:-:S04]  /*11c0*/  FFMA R12, R7, R8, R7 ;  /* 0x00000008070c7223 */ /* 0x000fc80000000007 */
[----:B------:R-:W-:-:S04]  /*11d0*/  FFMA R7, R0, R12, RZ ;  /* 0x0000000c00077223 */ /* 0x000fc800000000ff */
[----:B------:R-:W-:-:S04]  /*11e0*/  FFMA R8, R9, R7, R0 ;  /* 0x0000000709087223 */ /* 0x000fc80000000000 */
[----:B------:R-:W-:-:S04]  /*11f0*/  FFMA R7, R12, R8, R7 ;  /* 0x000000080c077223 */ /* 0x000fc80000000007 */
[----:B------:R-:W-:-:S04]  /*1200*/  FFMA R8, R9, R7, R0 ;  /* 0x0000000709087223 */ /* 0x000fc80000000000 */
[----:B------:R-:W-:-:S05]  /*1210*/  FFMA R0, R12, R8, R7 ;  /* 0x000000080c007223 */ /* 0x000fca0000000007 */
[----:B------:R-:W-:-:S04]  /*1220*/  SHF.R.U32.HI R3, RZ, 0x17, R0 ;  /* 0x00000017ff037819 */ /* 0x000fc80000011600 */
[----:B------:R-:W-:-:S04]  /*1230*/  LOP3.LUT R3, R3, 0xff, RZ, 0xc0, !PT ;  /* 0x000000ff03037812 */ /* 0x000fc800078ec0ff */
[----:B------:R-:W-:-:S05]  /*1240*/  IADD3 R9, PT, PT, R3, R6, RZ ;  /* 0x0000000603097210 */ /* 0x000fca0007ffe0ff */
[----:B------:R-:W-:-:S05]  /*1250*/  VIADD R3, R9, 0xffffffff ;  /* 0xffffffff09037836 */ /* 0x000fca0000000000 */
[----:B------:R-:W-:-:S13]  /*1260*/  ISETP.GE.U32.AND P0, PT, R3, 0xfe, PT ;  /* 0x000000fe0300780c */ /* 0x000fda0003f06070 */
[----:B------:R-:W-:Y:S05]  /*1270*/  @!P0 BRA `(.L_x_354) ;  /* 0x0000000000808947 */ /* 0x000fea0003800000 */
[----:B------:R-:W-:-:S13]  /*1280*/  ISETP.GT.AND P0, PT, R9, 0xfe, PT ;  /* 0x000000fe0900780c */ /* 0x000fda0003f04270 */
[----:B------:R-:W-:Y:S05]  /*1290*/  @P0 BRA `(.L_x_355) ;  /* 0x00000000006c0947 */ /* 0x000fea0003800000 */
[----:B------:R-:W-:-:S13]  /*12a0*/  ISETP.GE.AND P0, PT, R9, 0x1, PT ;  /* 0x000000010900780c */ /* 0x000fda0003f06270 */
[----:B------:R-:W-:Y:S05]  /*12b0*/  @P0 BRA `(.L_x_356) ;  /* 0x0000000000740947 */ /* 0x000fea0003800000 */
[----:B------:R-:W-:Y:S02]  /*12c0*/  ISETP.GE.AND P0, PT, R9, -0x18, PT ;  /* 0xffffffe80900780c */ /* 0x000fe40003f06270 */
[----:B------:R-:W-:-:S11]  /*12d0*/  LOP3.LUT R0, R0, 0x80000000, RZ, 0xc0, !PT ;  /* 0x8000000000007812 */ /* 0x000fd600078ec0ff */
[----:B------:R-:W-:Y:S05]  /*12e0*/  @!P0 BRA `(.L_x_356) ;  /* 0x0000000000688947 */ /* 0x000fea0003800000 */
[CCC-:B------:R-:W-:Y:S01]  /*12f0*/  FFMA.RZ R3, R12.reuse, R8.reuse, R7.reuse ;  /* 0x000000080c037223 */ /* 0x1c0fe2000000c007 */
[CCC-:B------:R-:W-:Y:S01]  /*1300*/  FFMA.RM R6, R12.reuse, R8.reuse, R7.reuse ;  /* 0x000000080c067223 */ /* 0x1c0fe20000004007 */
[C---:B------:R-:W-:Y:S02]  /*1310*/  ISETP.NE.AND P2, PT, R9.reuse, RZ, PT ;  /* 0x000000ff0900720c */ /* 0x040fe40003f45270 */
[----:B------:R-:W-:Y:S02]  /*1320*/  ISETP.NE.AND P1, PT, R9, RZ, PT ;  /* 0x000000ff0900720c */ /* 0x000fe40003f25270 */
[----:B------:R-:W-:Y:S01]  /*1330*/  LOP3.LUT R5, R3, 0x7fffff, RZ, 0xc0, !PT ;  /* 0x007fffff03057812 */ /* 0x000fe200078ec0ff */
[----:B------:R-:W-:Y:S01]  /*1340*/  FFMA.RP R3, R12, R8, R7 ;  /* 0x000000080c037223 */ /* 0x000fe20000008007 */
[----:B------:R-:W-:Y:S01]  /*1350*/  IADD3 R8, PT, PT, R9, 0x20, RZ ;  /* 0x0000002009087810 */ /* 0x000fe20007ffe0ff */
[----:B------:R-:W-:Y:S01]  /*1360*/  IMAD.MOV R7, RZ, RZ, -R9 ;  /* 0x000000ffff077224 */ /* 0x000fe200078e0a09 */
[----:B------:R-:W-:-:S02]  /*1370*/  LOP3.LUT R5, R5, 0x800000, RZ, 0xfc, !PT ;  /* 0x0080000005057812 */ /* 0x000fc400078efcff */
[----:B------:R-:W-:Y:S02]  /*1380*/  FSETP.NEU.FTZ.AND P0, PT, R3, R6, PT ;  /* 0x000000060300720b */ /* 0x000fe40003f1d000 */
[----:B------:R-:W-:Y:S02]  /*1390*/  SHF.L.U32 R8, R5, R8, RZ ;  /* 0x0000000805087219 */ /* 0x000fe400000006ff */
[----:B------:R-:W-:Y:S02]  /*13a0*/  SEL R6, R7, RZ, P2 ;  /* 0x000000ff07067207 */ /* 0x000fe40001000000 */
[----:B------:R-:W-:Y:S02]  /*13b0*/  ISETP.NE.AND P1, PT, R8, RZ, P1 ;  /* 0x000000ff0800720c */ /* 0x000fe40000f25270 */
[----:B------:R-:W-:Y:S02]  /*13c0*/  SHF.R.U32.HI R6, RZ, R6, R5 ;  /* 0x00000006ff067219 */ /* 0x000fe40000011605 */
[----:B------:R-:W-:-:S02]  /*13d0*/  PLOP3.LUT P0, PT, P0, P1, PT, 0xf8, 0x8f ;  /* 0x00000000008f781c */ /* 0x000fc40000703f70 */
[----:B------:R-:W-:Y:S02]  /*13e0*/  SHF.R.U32.HI R8, RZ, 0x1, R6 ;  /* 0x00000001ff087819 */ /* 0x000fe40000011606 */
[----:B------:R-:W-:-:S04]  /*13f0*/  SEL R3, RZ, 0x1, !P0 ;  /* 0x00000001ff037807 */ /* 0x000fc80004000000 */
[----:B------:R-:W-:-:S04]  /*1400*/  LOP3.LUT R3, R3, 0x1, R8, 0xf8, !PT ;  /* 0x0000000103037812 */ /* 0x000fc800078ef808 */
[----:B------:R-:W-:-:S04]  /*1410*/  LOP3.LUT R3, R3, R6, RZ, 0xc0, !PT ;  /* 0x0000000603037212 */ /* 0x000fc800078ec0ff */
[----:B------:R-:W-:-:S04]  /*1420*/  IADD3 R3, PT, PT, R8, R3, RZ ;  /* 0x0000000308037210 */ /* 0x000fc80007ffe0ff */
[----:B------:R-:W-:Y:S01]  /*1430*/  LOP3.LUT R0, R3, R0, RZ, 0xfc, !PT ;  /* 0x0000000003007212 */ /* 0x000fe200078efcff */
[----:B------:R-:W-:Y:S06]  /*1440*/  BRA `(.L_x_356) ;  /* 0x0000000000107947 */ /* 0x000fec0003800000 */
.L_x_355:
[----:B------:R-:W-:-:S04]  /*1450*/  LOP3.LUT R0, R0, 0x80000000, RZ, 0xc0, !PT ;  /* 0x8000000000007812 */ /* 0x000fc800078ec0ff */
[----:B------:R-:W-:Y:S01]  /*1460*/  LOP3.LUT R0, R0, 0x7f800000, RZ, 0xfc, !PT ;  /* 0x7f80000000007812 */ /* 0x000fe200078efcff */
[----:B------:R-:W-:Y:S06]  /*1470*/  BRA `(.L_x_356) ;  /* 0x0000000000047947 */ /* 0x000fec0003800000 */
.L_x_354:
[----:B------:R-:W-:-:S07]  /*1480*/  IMAD R0, R6, 0x800000, R0 ;  /* 0x0080000006007824 */ /* 0x000fce00078e0200 */
.L_x_356:
[----:B------:R-:W-:Y:S05]  /*1490*/  BSYNC.RECONVERGENT B2 ;  /* 0x0000000000027941 */ /* 0x000fea0003800200 */
.L_x_353:
[----:B------:R-:W-:Y:S05]  /*14a0*/  BRA `(.L_x_357) ;  /* 0x0000000000207947 */ /* 0x000fea0003800000 */
.L_x_352:
[----:B------:R-:W-:-:S04]  /*14b0*/  LOP3.LUT R0, R3, 0x80000000, R0, 0x48, !PT ;  /* 0x8000000003007812 */ /* 0x000fc800078e4800 */
[----:B------:R-:W-:Y:S01]  /*14c0*/  LOP3.LUT R0, R0, 0x7f800000, RZ, 0xfc, !PT ;  /* 0x7f80000000007812 */ /* 0x000fe200078efcff */
[----:B------:R-:W-:Y:S06]  /*14d0*/  BRA `(.L_x_357) ;  /* 0x0000000000147947 */ /* 0x000fec0003800000 */
.L_x_351:
[----:B------:R-:W-:Y:S01]  /*14e0*/  LOP3.LUT R0, R3, 0x80000000, R0, 0x48, !PT ;  /* 0x8000000003007812 */ /* 0x000fe200078e4800 */
[----:B------:R-:W-:Y:S06]  /*14f0*/  BRA `(.L_x_357) ;  /* 0x00000000000c7947 */ /* 0x000fec0003800000 */
.L_x_350:
[----:B------:R-:W0:Y:S01]  /*1500*/  MUFU.RSQ R0, -QNAN ;  /* 0xffc0000000007908 */ /* 0x000e220000001400 */
[----:B------:R-:W-:Y:S05]  /*1510*/  BRA `(.L_x_357) ;  /* 0x0000000000047947 */ /* 0x000fea0003800000 */
.L_x_349:
[----:B------:R-:W-:-:S07]  /*1520*/  FADD.FTZ R0, R0, R3 ;  /* 0x0000000300007221 */ /* 0x000fce0000010000 */
.L_x_357:
[----:B------:R-:W-:Y:S05]  /*1530*/  BSYNC.RECONVERGENT B1 ;  /* 0x0000000000017941 */ /* 0x000fea0003800200 */
.L_x_347:
[----:B------:R-:W-:-:S04]  /*1540*/  HFMA2 R5, -RZ, RZ, 0, 0 ;  /* 0x00000000ff057431 */ /* 0x000fc800000001ff */
[----:B0-----:R-:W-:Y:S05]  /*1550*/  RET.REL.NODEC R4 `(_Z15dev_solve_levelPfPiS0_iiS0_iiS_S_b) ;  /* 0xffffffe804a87950 */ /* 0x001fea0003c3ffff */
.L_x_358:
        /* <DEDUP_REMOVED lines=10> */
.L_x_366:


//--------------------- .text._Z11dev_analyzeiiPiPbS_ --------------------------
	.section	.text._Z11dev_analyzeiiPiPbS_,"ax",@progbits
	.align	128
        .global         _Z11dev_analyzeiiPiPbS_
        .type           _Z11dev_analyzeiiPiPbS_,@function
        .size           _Z11dev_analyzeiiPiPbS_,(.L_x_374 - _Z11dev_analyzeiiPiPbS_)
        .other          _Z11dev_analyzeiiPiPbS_,@"STO_CUDA_ENTRY STV_DEFAULT"
_Z11dev_analyzeiiPiPbS_:
.text._Z11dev_analyzeiiPiPbS_:
        /* <DEDUP_REMOVED lines=12> */
[----:B------:R-:W4:Y:S01]  /*00c0*/  LDCU.64 UR8, c[0x0][0x390] ;  /* 0x00007200ff0877ac */ /* 0x000f220008000a00 */
[----:B0-----:R-:W-:-:S06]  /*00d0*/  IMAD.WIDE R2, R7, 0x4, R2 ;  /* 0x0000000407027825 */ /* 0x001fcc00078e0202 */
[----:B-1----:R-:W4:Y:S01]  /*00e0*/  LDG.E R3, desc[UR4][R2.64] ;  /* 0x0000000402037981 */ /* 0x002f22000c1e1900 */
[----:B--2---:R-:W-:Y:S01]  /*00f0*/  IADD3 R7, PT, PT, R7, UR6, RZ ;  /* 0x0000000607077c10 */ /* 0x004fe2000fffe0ff */
[----:B------:R-:W-:-:S04]  /*0100*/  HFMA2 R0, -RZ, RZ, 0, 5.9604644775390625e-08 ;  /* 0x00000001ff007431 */ /* 0x000fc800000001ff */
[----:B---3--:R-:W-:Y:S01]  /*0110*/  IMAD.WIDE R4, R7, 0x4, R4 ;  /* 0x0000000407047825 */ /* 0x008fe200078e0204 */
[----:B----4-:R-:W-:-:S04]  /*0120*/  IADD3 R6, P0, PT, R3, UR8, RZ ;  /* 0x0000000803067c10 */ /* 0x010fc8000ff1e0ff */
[----:B------:R-:W-:Y:S01]  /*0130*/  STG.E desc[UR4][R4.64], R3 ;  /* 0x0000000304007986 */ /* 0x000fe2000c101904 */
[----:B------:R-:W-:-:S05]  /*0140*/  LEA.HI.X.SX32 R7, R3, UR9, 0x1, P0 ;  /* 0x0000000903077c11 */ /* 0x000fca00080f0eff */
[----:B------:R-:W-:Y:S01]  /*0150*/  STG.E.U8 desc[UR4][R6.64], R0 ;  /* 0x0000000006007986 */ /* 0x000fe2000c101104 */
[----:B------:R-:W-:Y:S05]  /*0160*/  EXIT ;  /* 0x000000000000794d */ /* 0x000fea0003800000 */
.L_x_359:
        /* <DEDUP_REMOVED lines=9> */
.L_x_374:


//--------------------- .text._Z14dev_find_rootsPiS_iiPbS_ --------------------------
	.section	.text._Z14dev_find_rootsPiS_iiPbS_,"ax",@progbits
	.align	128
        .global         _Z14dev_find_rootsPiS_iiPbS_
        .type           _Z14dev_find_rootsPiS_iiPbS_,@function
        .size           _Z14dev_find_rootsPiS_iiPbS_,(.L_x_375 - _Z14dev_find_rootsPiS_iiPbS_)
        .other          _Z14dev_find_rootsPiS_iiPbS_,@"STO_CUDA_ENTRY STV_DEFAULT"
_Z14dev_find_rootsPiS_iiPbS_:
.text._Z14dev_find_rootsPiS_iiPbS_:
        /* <DEDUP_REMOVED lines=8> */
[----:B------:R-:W0:Y:S01]  /*0080*/  LDCU.64 UR8, c[0x0][0x398] ;  /* 0x00007300ff0877ac */ /* 0x000e220008000a00 */
[----:B------:R-:W1:Y:S01]  /*0090*/  LDCU.64 UR4, c[0x0][0x358] ;  /* 0x00006b00ff0477ac */ /* 0x000e620008000a00 */
[----:B0-----:R-:W-:-:S04]  /*00a0*/  IADD3 R2, P0, PT, R7, UR8, RZ ;  /* 0x0000000807027c10 */ /* 0x001fc8000ff1e0ff */
[----:B------:R-:W-:-:S05]  /*00b0*/  LEA.HI.X.SX32 R3, R7, UR9, 0x1, P0 ;  /* 0x0000000907037c11 */ /* 0x000fca00080f0eff */
[----:B-1----:R-:W2:Y:S02]  /*00c0*/  LDG.E.U8 R2, desc[UR4][R2.64] ;  /* 0x0000000402027981 */ /* 0x002ea4000c1e1100 */
[----:B--2---:R-:W-:-:S13]  /*00d0*/  ISETP.NE.AND P0, PT, R2, RZ, PT ;  /* 0x000000ff0200720c */ /* 0x004fda0003f05270 */
[----:B------:R-:W-:Y:S05]  /*00e0*/  @P0 EXIT ;  /* 0x000000000000094d */ /* 0x000fea0003800000 */
[----:B------:R-:W0:Y:S01]  /*00f0*/  LDC.64 R2, c[0x0][0x388] ;  /* 0x0000e200ff027b82 */ /* 0x000e220000000a00 */
[----:B------:R-:W1:Y:S01]  /*0100*/  LDCU UR7, c[0x0][0x390] ;  /* 0x00007200ff0777ac */ /* 0x000e620008000800 */
[----:B------:R-:W-:-:S05]  /*0110*/  VIADD R0, R7, 0x1 ;  /* 0x0000000107007836 */ /* 0x000fca0000000000 */
[----:B------:R-:W-:Y:S01]  /*0120*/  ISETP.NE.AND P0, PT, R0, UR6, PT ;  /* 0x0000000600007c0c */ /* 0x000fe2000bf05270 */
[----:B------:R-:W2:Y:S01]  /*0130*/  LDC.64 R4, c[0x0][0x380] ;  /* 0x0000e000ff047b82 */ /* 0x000ea20000000a00 */
[----:B-1----:R-:W-:Y:S01]  /*0140*/  IMAD.U32 R0, RZ, RZ, UR7 ;  /* 0x00000007ff007e24 */ /* 0x002fe2000f8e00ff */
[----:B------:R-:W1:Y:S01]  /*0150*/  LDCU.64 UR6, c[0x0][0x398] ;  /* 0x00007300ff0677ac */ /* 0x000e620008000a00 */
[----:B0-----:R-:W-:-:S09]  /*0160*/  IMAD.WIDE R2, R7, 0x4, R2 ;  /* 0x0000000407027825 */ /* 0x001fd200078e0202 */
[----:B------:R-:W3:Y:S04]  /*0170*/  @P0 LDG.E R0, desc[UR4][R2.64+0x4] ;  /* 0x0000040402000981 */ /* 0x000ee8000c1e1900 */
[----:B------:R-:W3:Y:S01]  /*0180*/  LDG.E R9, desc[UR4][R2.64] ;  /* 0x0000000402097981 */ /* 0x000ee2000c1e1900 */
[----:B------:R-:W-:Y:S01]  /*0190*/  BSSY.RECONVERGENT B0, `(.L_x_360) ;  /* 0x0000011000007945 */ /* 0x000fe20003800200 */
[----:B---3--:R-:W-:-:S13]  /*01a0*/  ISETP.GE.AND P0, PT, R9, R0, PT ;  /* 0x000000000900720c */ /* 0x008fda0003f06270 */
[----:B-12---:R-:W-:Y:S05]  /*01b0*/  @P0 BRA `(.L_x_361) ;  /* 0x0000000000380947 */ /* 0x006fea0003800000 */
.L_x_364:
[----:B------:R-:W-:-:S05]  /*01c0*/  IMAD.WIDE R2, R9, 0x4, R4 ;  /* 0x0000000409027825 */ /* 0x000fca00078e0204 */
[----:B------:R-:W2:Y:S01]  /*01d0*/  LDG.E R6, desc[UR4][R2.64] ;  /* 0x0000000402067981 */ /* 0x000ea2000c1e1900 */
[----:B------:R-:W-:Y:S01]  /*01e0*/  VIADD R9, R9, 0x1 ;  /* 0x0000000109097836 */ /* 0x000fe20000000000 */
[----:B------:R-:W-:Y:S04]  /*01f0*/  BSSY.RECONVERGENT B1, `(.L_x_362) ;  /* 0x0000009000017945 */ /* 0x000fe80003800200 */
[----:B------:R-:W-:Y:S02]  /*0200*/  ISETP.NE.AND P0, PT, R9, R0, PT ;  /* 0x000000000900720c */ /* 0x000fe40003f05270 */
[----:B--2---:R-:W-:-:S13]  /*0210*/  ISETP.NE.AND P1, PT, R7, R6, PT ;  /* 0x000000060700720c */ /* 0x004fda0003f25270 */
[----:B------:R-:W-:Y:S05]  /*0220*/  @!P1 BRA `(.L_x_363) ;  /* 0x0000000000149947 */ /* 0x000fea0003800000 */
[----:B------:R-:W-:-:S04]  /*0230*/  IADD3 R2, P1, PT, R6, UR6, RZ ;  /* 0x0000000606027c10 */ /* 0x000fc8000ff3e0ff */
[----:B------:R-:W-:-:S05]  /*0240*/  LEA.HI.X.SX32 R3, R6, UR7, 0x1, P1 ;  /* 0x0000000706037c11 */ /* 0x000fca00088f0eff */
[----:B------:R-:W2:Y:S02]  /*0250*/  LDG.E.U8 R2, desc[UR4][R2.64] ;  /* 0x0000000402027981 */ /* 0x000ea4000c1e1100 */
[----:B--2---:R-:W-:-:S13]  /*0260*/  ISETP.NE.AND P1, PT, R2, 0x1, PT ;  /* 0x000000010200780c */ /* 0x004fda0003f25270 */
[----:B------:R-:W-:Y:S05]  /*0270*/  @P1 EXIT ;  /* 0x000000000000194d */ /* 0x000fea0003800000 */
.L_x_363:
[----:B------:R-:W-:Y:S05]  /*0280*/  BSYNC.RECONVERGENT B1 ;  /* 0x0000000000017941 */ /* 0x000fea0003800200 */
.L_x_362:
[----:B------:R-:W-:Y:S05]  /*0290*/  @P0 BRA `(.L_x_364) ;  /* 0xfffffffc00c80947 */ /* 0x000fea000383ffff */
.L_x_361:
[----:B------:R-:W-:Y:S05]  /*02a0*/  BSYNC.RECONVERGENT B0 ;  /* 0x0000000000007941 */ /* 0x000fea0003800200 */
.L_x_360:
[----:B------:R-:W0:Y:S02]  /*02b0*/  LDC.64 R2, c[0x0][0x3a0] ;  /* 0x0000e800ff027b82 */ /* 0x000e240000000a00 */
[----:B0-----:R-:W-:-:S05]  /*02c0*/  IMAD.WIDE R2, R7, 0x4, R2 ;  /* 0x0000000407027825 */ /* 0x001fca00078e0202 */
[----:B------:R-:W-:Y:S01]  /*02d0*/  STG.E desc[UR4][R2.64], R7 ;  /* 0x0000000702007986 */ /* 0x000fe2000c101904 */
[----:B------:R-:W-:Y:S05]  /*02e0*/  EXIT ;  /* 0x000000000000794d */ /* 0x000fea0003800000 */
.L_x_365:
        /* <DEDUP_REMOVED lines=9> */
.L_x_375:


//--------------------- .nv.shared._ZN3cub18CUB_300001_SM_10006detail6select23DeviceSelectSweepKernelINS2_10policy_hubIiNS0_8NullTypeEiLb0ELNS0_10SelectImplE1EE10Policy1000EN6thrust24THRUST_300001_SM_1000_NS6detail15normal_iteratorINSA_10device_ptrIiEEEEPS5_SF_PlNS0_13ScanTileStateIiLb1EEEN4cuda3std3__410__not_fn_tI10isMinusOneEES5_iNS2_19streaming_context_tIlLb1EEELS6_1EEEvT0_T1_T2_T3_T4_T5_T6_T7_iT8_NS1_7vsmem_tE --------------------------
	.section	.nv.shared._ZN3cub18CUB_300001_SM_10006detail6select23DeviceSelectSweepKernelINS2_10policy_hubIiNS0_8NullTypeEiLb0ELNS0_10SelectImplE1EE10Policy1000EN6thrust24THRUST_300001_SM_1000_NS6detail15normal_iteratorINSA_10device_ptrIiEEEEPS5_SF_PlNS0_13ScanTileStateIiLb1EEEN4cuda3std3__410__not_fn_tI10isMinusOneEES5_iNS2_19streaming_context_tIlLb1EEELS6_1EEEvT0_T1_T2_T3_T4_T5_T6_T7_iT8_NS1_7vsmem_tE,"aw",@nobits
	.sectionflags	@""
	.align	16
.nv.shared._ZN3cub18CUB_300001_SM_10006detail6select23DeviceSelectSweepKernelINS2_10policy_hubIiNS0_8NullTypeEiLb0ELNS0_10SelectImplE1EE10Policy1000EN6thrust24THRUST_300001_SM_1000_NS6detail15normal_iteratorINSA_10device_ptrIiEEEEPS5_SF_PlNS0_13ScanTileStateIiLb1EEEN4cuda3std3__410__not_fn_tI10isMinusOneEES5_iNS2_19streaming_context_tIlLb1EEELS6_1EEEvT0_T1_T2_T3_T4_T5_T6_T7_iT8_NS1_7vsmem_tE:
	.zero		27136


//--------------------- .nv.shared.reserved.0     --------------------------
	.section	.nv.shared.reserved.0,"aw",@nobits
	.weak		__nv_reservedSMEM_offset_0_alias
	.size		__nv_reservedSMEM_offset_0_alias, 0, 64
	.other		__nv_reservedSMEM_offset_0_alias,@"STO_CUDA_RESERVED_SHARED STV_DEFAULT"
__nv_reservedSMEM_offset_0_alias:
	.zero		0
	.zero		64


//--------------------- .nv.global                --------------------------
	.section	.nv.global,"aw",@nobits
.nv.global:
	.type		_ZN34_INTERNAL_3db9291b_4_k_cu_2787baf76thrust24THRUST_300001_SM_1000_NS12placeholders2_8E,@object
	.size		_ZN34_INTERNAL_3db9291b_4_k_cu_2787baf76thrust24THRUST_300001_SM_1000_NS12placeholders2_8E,(_ZN34_INTERNAL_3db9291b_4_k_cu_2787baf74cuda3std3__436_GLOBAL__N__3db9291b_4_k_cu_2787baf76ignoreE - _ZN34_INTERNAL_3db9291b_4_k_cu_2787baf76thrust24THRUST_300001_SM_1000_NS12placeholders2_8E)
_ZN34_INTERNAL_3db9291b_4_k_cu_2787baf76thrust24THRUST_300001_SM_1000_NS12placeholders2_8E:
	.zero		1
	.type		_ZN34_INTERNAL_3db9291b_4_k_cu_2787baf74cuda3std3__436_GLOBAL__N__3db9291b_4_k_cu_2787baf76ignoreE,@object
	.size		_ZN34_INTERNAL_3db9291b_4_k_cu_2787baf74cuda3std3__436_GLOBAL__N__3db9291b_4_k_cu_2787baf76ignoreE,(_ZN34_INTERNAL_3db9291b_4_k_cu_2787baf74cuda3std6ranges3__45__cpo4dataE - _ZN34_INTERNAL_3db9291b_4_k_cu_2787baf74cuda3std3__436_GLOBAL__N__3db9291b_4_k_cu_2787baf76ignoreE)
_ZN34_INTERNAL_3db9291b_4_k_cu_2787baf74cuda3std3__436_GLOBAL__N__3db9291b_4_k_cu_2787baf76ignoreE:
	.zero		1
	.type		_ZN34_INTERNAL_3db9291b_4_k_cu_2787baf74cuda3std6ranges3__45__cpo4dataE,@object
	.size		_ZN34_INTERNAL_3db9291b_4_k_cu_2787baf74cuda3std6ranges3__45__cpo4dataE,(_ZN34_INTERNAL_3db9291b_4_k_cu_2787baf76thrust24THRUST_300001_SM_1000_NS6system3cpp3parE - _ZN34_INTERNAL_3db9291b_4_k_cu_2787baf74cuda3std6ranges3__45__cpo4dataE)
_ZN34_INTERNAL_3db9291b_4_k_cu_2787baf74cuda3std6ranges3__45__cpo4dataE:
	.zero		1
	.type		_ZN34_INTERNAL_3db9291b_4_k_cu_2787baf76thrust24THRUST_300001_SM_1000_NS6system3cpp3parE,@object
	.size		_ZN34_INTERNAL_3db9291b_4_k_cu_2787baf76thrust24THRUST_300001_SM_1000_NS6system3cpp3parE,(_ZN34_INTERNAL_3db9291b_4_k_cu_2787baf74cuda3std3__45__cpo5beginE - _ZN34_INTERNAL_3db9291b_4_k_cu_2787baf76thrust24THRUST_300001_SM_1000_NS6system3cpp3parE)
_ZN34_INTERNAL_3db9291b_4_k_cu_2787baf76thrust24THRUST_300001_SM_1000_NS6system3cpp3parE:
	.zero		1
	.type		_ZN34_INTERNAL_3db9291b_4_k_cu_2787baf74cuda3std3__45__cpo5beginE,@object
	.size		_ZN34_INTERNAL_3db9291b_4_k_cu_2787baf74cuda3std3__45__cpo5beginE,(_ZN34_INTERNAL_3db9291b_4_k_cu_2787baf74cuda3std6ranges3__45__cpo5beginE - _ZN34_INTERNAL_3db9291b_4_k_cu_2787baf74cuda3std3__45__cpo5beginE)
_ZN34_INTERNAL_3db9291b_4_k_cu_2787baf74cuda3std3__45__cpo5beginE:
	.zero		1
	.type		_ZN34_INTERNAL_3db9291b_4_k_cu_2787baf74cuda3std6ranges3__45__cpo5beginE,@object
	.size		_ZN34_INTERNAL_3db9291b_4_k_cu_2787baf74cuda3std6ranges3__45__cpo5beginE,(_ZN34_INTERNAL_3db9291b_4_k_cu_2787baf76thrust24THRUST_300001_SM_1000_NS6deviceE - _ZN34_INTERNAL_3db9291b_4_k_cu_2787baf74cuda3std6ranges3__45__cpo5beginE)
_ZN34_INTERNAL_3db9291b_4_k_cu_2787baf74cuda3std6ranges3__45__cpo5beginE:
	.zero		1
	.type		_ZN34_INTERNAL_3db9291b_4_k_cu_2787baf76thrust24THRUST_300001_SM_1000_NS6deviceE,@object
	.size		_ZN34_INTERNAL_3db9291b_4_k_cu_2787baf76thrust24THRUST_300001_SM_1000_NS6deviceE,(_ZN34_INTERNAL_3db9291b_4_k_cu_2787baf74cuda3std3__47nulloptE - _ZN34_INTERNAL_3db9291b_4_k_cu_2787baf76thrust24THRUST_300001_SM_1000_NS6deviceE)
_ZN34_INTERNAL_3db9291b_4_k_cu_2787baf76thrust24THRUST_300001_SM_1000_NS6deviceE:
	.zero		1
	.type		_ZN34_INTERNAL_3db9291b_4_k_cu_2787baf74cuda3std3__47nulloptE,@object
	.size		_ZN34_INTERNAL_3db9291b_4_k_cu_2787baf74cuda3std3__47nulloptE,(_ZN34_INTERNAL_3db9291b_4_k_cu_2787baf74cuda3std6ranges3__45__cpo8distanceE - _ZN34_INTERNAL_3db9291b_4_k_cu_2787baf74cuda3std3__47nulloptE)
_ZN34_INTERNAL_3db9291b_4_k_cu_2787baf74cuda3std3__47nulloptE:
	.zero		1
	.type		_ZN34_INTERNAL_3db9291b_4_k_cu_2787baf74cuda3std6ranges3__45__cpo8distanceE,@object
	.size		_ZN34_INTERNAL_3db9291b_4_k_cu_2787baf74cuda3std6ranges3__45__cpo8distanceE,(_ZN34_INTERNAL_3db9291b_4_k_cu_2787baf76thrust24THRUST_300001_SM_1000_NS12placeholders2_4E - _ZN34_INTERNAL_3db9291b_4_k_cu_2787baf74cuda3std6ranges3__45__cpo8distanceE)
_ZN34_INTERNAL_3db9291b_4_k_cu_2787baf74cuda3std6ranges3__45__cpo8distanceE:
	.zero		1
	.type		_ZN34_INTERNAL_3db9291b_4_k_cu_2787baf76thrust24THRUST_300001_SM_1000_NS12placeholders2_4E,@object
	.size		_ZN34_INTERNAL_3db9291b_4_k_cu_2787baf76thrust24THRUST_300001_SM_1000_NS12placeholders2_4E,(_ZN34_INTERNAL_3db9291b_4_k_cu_2787baf74cuda3std3__45__cpo6rbeginE - _ZN34_INTERNAL_3db9291b_4_k_cu_2787baf76thrust24THRUST_300001_SM_1000_NS12placeholders2_4E)
_ZN34_INTERNAL_3db9291b_4_k_cu_2787baf76thrust24THRUST_300001_SM_1000_NS12placeholders2_4E:
	.zero		1
	.type		_ZN34_INTERNAL_3db9291b_4_k_cu_2787baf74cuda3std3__45__cpo6rbeginE,@object
	.size		_ZN34_INTERNAL_3db9291b_4_k_cu_2787baf74cuda3std3__45__cpo6rbeginE,(_ZN34_INTERNAL_3db9291b_4_k_cu_2787baf74cuda3std6ranges3__45__cpo7advanceE - _ZN34_INTERNAL_3db9291b_4_k_cu_2787baf74cuda3std3__45__cpo6rbeginE)
_ZN34_INTERNAL_3db9291b_4_k_cu_2787baf74cuda3std3__45__cpo6rbeginE:
	.zero		1
	.type		_ZN34_INTERNAL_3db9291b_4_k_cu_2787baf74cuda3std6ranges3__45__cpo7advanceE,@object
	.size		_ZN34_INTERNAL_3db9291b_4_k_cu_2787baf74cuda3std6ranges3__45__cpo7advanceE,(_ZN34_INTERNAL_3db9291b_4_k_cu_2787baf76thrust24THRUST_300001_SM_1000_NS12placeholders3_10E - _ZN34_INTERNAL_3db9291b_4_k_cu_2787baf74cuda3std6ranges3__45__cpo7advanceE)
_ZN34_INTERNAL_3db9291b_4_k_cu_2787baf74cuda3std6ranges3__45__cpo7advanceE:
	.zero		1
	.type		_ZN34_INTERNAL_3db9291b_4_k_cu_2787baf76thrust24THRUST_300001_SM_1000_NS12placeholders3_10E,@object
	.size		_ZN34_INTERNAL_3db9291b_4_k_cu_2787baf76thrust24THRUST_300001_SM_1000_NS12placeholders3_10E,(_ZN34_INTERNAL_3db9291b_4_k_cu_2787baf74cuda3std3__48in_placeE - _ZN34_INTERNAL_3db9291b_4_k_cu_2787baf76thrust24THRUST_300001_SM_1000_NS12placeholders3_10E)
_ZN34_INTERNAL_3db9291b_4_k_cu_2787baf76thrust24THRUST_300001_SM_1000_NS12placeholders3_10E:
	.zero		1
	.type		_ZN34_INTERNAL_3db9291b_4_k_cu_2787baf74cuda3std3__48in_placeE,@object
	.size		_ZN34_INTERNAL_3db9291b_4_k_cu_2787baf74cuda3std3__48in_placeE,(_ZN34_INTERNAL_3db9291b_4_k_cu_2787baf74cuda3std6ranges3__45__cpo4sizeE - _ZN34_INTERNAL_3db9291b_4_k_cu_2787baf74cuda3std3__48in_placeE)
_ZN34_INTERNAL_3db9291b_4_k_cu_2787baf74cuda3std3__48in_placeE:
	.zero		1
	.type		_ZN34_INTERNAL_3db9291b_4_k_cu_2787baf74cuda3std6ranges3__45__cpo4sizeE,@object
	.size		_ZN34_INTERNAL_3db9291b_4_k_cu_2787baf74cuda3std6ranges3__45__cpo4sizeE,(_ZN34_INTERNAL_3db9291b_4_k_cu_2787baf76thrust24THRUST_300001_SM_1000_NS12placeholders2_2E - _ZN34_INTERNAL_3db9291b_4_k_cu_2787baf74cuda3std6ranges3__45__cpo4sizeE)
_ZN34_INTERNAL_3db9291b_4_k_cu_2787baf74cuda3std6ranges3__45__cpo4sizeE:
	.zero		1
	.type		_ZN34_INTERNAL_3db9291b_4_k_cu_2787baf76thrust24THRUST_300001_SM_1000_NS12placeholders2_2E,@object
	.size		_ZN34_INTERNAL_3db9291b_4_k_cu_2787baf76thrust24THRUST_300001_SM_1000_NS12placeholders2_2E,(_ZN34_INTERNAL_3db9291b_4_k_cu_2787baf74cuda3std3__45__cpo6cbeginE - _ZN34_INTERNAL_3db9291b_4_k_cu_2787baf76thrust24THRUST_300001_SM_1000_NS12placeholders2_2E)
_ZN34_INTERNAL_3db9291b_4_k_cu_2787baf76thrust24THRUST_300001_SM_1000_NS12placeholders2_2E:
	.zero		1
	.type		_ZN34_INTERNAL_3db9291b_4_k_cu_2787baf74cuda3std3__45__cpo6cbeginE,@object
	.size		_ZN34_INTERNAL_3db9291b_4_k_cu_2787baf74cuda3std3__45__cpo6cbeginE,(_ZN34_INTERNAL_3db9291b_4_k_cu_2787baf74cuda3std6ranges3__45__cpo6cbeginE - _ZN34_INTERNAL_3db9291b_4_k_cu_2787baf74cuda3std3__45__cpo6cbeginE)
_ZN34_INTERNAL_3db9291b_4_k_cu_2787baf74cuda3std3__45__cpo6cbeginE:
	.zero		1
	.type		_ZN34_INTERNAL_3db9291b_4_k_cu_2787baf74cuda3std6ranges3__45__cpo6cbeginE,@object
	.size		_ZN34_INTERNAL_3db9291b_4_k_cu_2787baf74cuda3std6ranges3__45__cpo6cbeginE,(_ZN34_INTERNAL_3db9291b_4_k_cu_2787baf76thrust24THRUST_300001_SM_1000_NS12placeholders2_6E - _ZN34_INTERNAL_3db9291b_4_k_cu_2787baf74cuda3std6ranges3__45__cpo6cbeginE)
_ZN34_INTERNAL_3db9291b_4_k_cu_2787baf74cuda3std6ranges3__45__cpo6cbeginE:
	.zero		1
	.type		_ZN34_INTERNAL_3db9291b_4_k_cu_2787baf76thrust24THRUST_300001_SM_1000_NS12placeholders2_6E,@object
	.size		_ZN34_INTERNAL_3db9291b_4_k_cu_2787baf76thrust24THRUST_300001_SM_1000_NS12placeholders2_6E,(_ZN34_INTERNAL_3db9291b_4_k_cu_2787baf74cuda3std3__45__cpo7crbeginE - _ZN34_INTERNAL_3db9291b_4_k_cu_2787baf76thrust24THRUST_300001_SM_1000_NS12placeholders2_6E)
_ZN34_INTERNAL_3db9291b_4_k_cu_2787baf76thrust24THRUST_300001_SM_1000_NS12placeholders2_6E:
	.zero		1
	.type		_ZN34_INTERNAL_3db9291b_4_k_cu_2787baf74cuda3std3__45__cpo7crbeginE,@object
	.size		_ZN34_INTERNAL_3db9291b_4_k_cu_2787baf74cuda3std3__45__cpo7crbeginE,(_ZN34_INTERNAL_3db9291b_4_k_cu_2787baf74cuda3std6ranges3__45__cpo4nextE - _ZN34_INTERNAL_3db9291b_4_k_cu_2787baf74cuda3std3__45__cpo7crbeginE)
_ZN34_INTERNAL_3db9291b_4_k_cu_2787baf74cuda3std3__45__cpo7crbeginE:
	.zero		1
	.type		_ZN34_INTERNAL_3db9291b_4_k_cu_2787baf74cuda3std6ranges3__45__cpo4nextE,@object
	.size		_ZN34_INTERNAL_3db9291b_4_k_cu_2787baf74cuda3std6ranges3__45__cpo4nextE,(_ZN34_INTERNAL_3db9291b_4_k_cu_2787baf74cuda3std6ranges3__45__cpo4swapE - _ZN34_INTERNAL_3db9291b_4_k_cu_2787baf74cuda3std6ranges3__45__cpo4nextE)
_ZN34_INTERNAL_3db9291b_4_k_cu_2787baf74cuda3std6ranges3__45__cpo4nextE:
	.zero		1
	.type		_ZN34_INTERNAL_3db9291b_4_k_cu_2787baf74cuda3std6ranges3__45__cpo4swapE,@object
	.size		_ZN34_INTERNAL_3db9291b_4_k_cu_2787baf74cuda3std6ranges3__45__cpo4swapE,(_ZN34_INTERNAL_3db9291b_4_k_cu_2787baf76thrust24THRUST_300001_SM_1000_NS8cuda_cub10par_nosyncE - _ZN34_INTERNAL_3db9291b_4_k_cu_2787baf74cuda3std6ranges3__45__cpo4swapE)
_ZN34_INTERNAL_3db9291b_4_k_cu_2787baf74cuda3std6ranges3__45__cpo4swapE:
	.zero		1
	.type		_ZN34_INTERNAL_3db9291b_4_k_cu_2787baf76thrust24THRUST_300001_SM_1000_NS8cuda_cub10par_nosyncE,@object
	.size		_ZN34_INTERNAL_3db9291b_4_k_cu_2787baf76thrust24THRUST_300001_SM_1000_NS8cuda_cub10par_nosyncE,(_ZN34_INTERNAL_3db9291b_4_k_cu_2787baf76thrust24THRUST_300001_SM_1000_NS3seqE - _ZN34_INTERNAL_3db9291b_4_k_cu_2787baf76thrust24THRUST_300001_SM_1000_NS8cuda_cub10par_nosyncE)
_ZN34_INTERNAL_3db9291b_4_k_cu_2787baf76thrust24THRUST_300001_SM_1000_NS8cuda_cub10par_nosyncE:
	.zero		1
	.type		_ZN34_INTERNAL_3db9291b_4_k_cu_2787baf76thrust24THRUST_300001_SM_1000_NS3seqE,@object
	.size		_ZN34_INTERNAL_3db9291b_4_k_cu_2787baf76thrust24THRUST_300001_SM_1000_NS3seqE,(_ZN34_INTERNAL_3db9291b_4_k_cu_2787baf74cuda3std3__420unreachable_sentinelE - _ZN34_INTERNAL_3db9291b_4_k_cu_2787baf76thrust24THRUST_300001_SM_1000_NS3seqE)
_ZN34_INTERNAL_3db9291b_4_k_cu_2787baf76thrust24THRUST_300001_SM_1000_NS3seqE:
	.zero		1
	.type		_ZN34_INTERNAL_3db9291b_4_k_cu_2787baf74cuda3std3__420unreachable_sentinelE,@object
	.size		_ZN34_INTERNAL_3db9291b_4_k_cu_2787baf74cuda3std3__420unreachable_sentinelE,(_ZN34_INTERNAL_3db9291b_4_k_cu_2787baf74cuda3std6ranges3__45__cpo5ssizeE - _ZN34_INTERNAL_3db9291b_4_k_cu_2787baf74cuda3std3__420unreachable_sentinelE)
_ZN34_INTERNAL_3db9291b_4_k_cu_2787baf74cuda3std3__420unreachable_sentinelE:
	.zero		1
	.type		_ZN34_INTERNAL_3db9291b_4_k_cu_2787baf74cuda3std6ranges3__45__cpo5ssizeE,@object
	.size		_ZN34_INTERNAL_3db9291b_4_k_cu_2787baf74cuda3std6ranges3__45__cpo5ssizeE,(_ZN34_INTERNAL_3db9291b_4_k_cu_2787baf76thrust24THRUST_300001_SM_1000_NS12placeholders2_3E - _ZN34_INTERNAL_3db9291b_4_k_cu_2787baf74cuda3std6ranges3__45__cpo5ssizeE)
_ZN34_INTERNAL_3db9291b_4_k_cu_2787baf74cuda3std6ranges3__45__cpo5ssizeE:
	.zero		1
	.type		_ZN34_INTERNAL_3db9291b_4_k_cu_2787baf76thrust24THRUST_300001_SM_1000_NS12placeholders2_3E,@object
	.size		_ZN34_INTERNAL_3db9291b_4_k_cu_2787baf76thrust24THRUST_300001_SM_1000_NS12placeholders2_3E,(_ZN34_INTERNAL_3db9291b_4_k_cu_2787baf74cuda3std3__45__cpo4cendE - _ZN34_INTERNAL_3db9291b_4_k_cu_2787baf76thrust24THRUST_300001_SM_1000_NS12placeholders2_3E)
_ZN34_INTERNAL_3db9291b_4_k_cu_2787baf76thrust24THRUST_300001_SM_1000_NS12placeholders2_3E:
	.zero		1
	.type		_ZN34_INTERNAL_3db9291b_4_k_cu_2787baf74cuda3std3__45__cpo4cendE,@object
	.size		_ZN34_INTERNAL_3db9291b_4_k_cu_2787baf74cuda3std3__45__cpo4cendE,(_ZN34_INTERNAL_3db9291b_4_k_cu_2787baf74cuda3std6ranges3__45__cpo4cendE - _ZN34_INTERNAL_3db9291b_4_k_cu_2787baf74cuda3std3__45__cpo4cendE)
_ZN34_INTERNAL_3db9291b_4_k_cu_2787baf74cuda3std3__45__cpo4cendE:
	.zero		1
	.type		_ZN34_INTERNAL_3db9291b_4_k_cu_2787baf74cuda3std6ranges3__45__cpo4cendE,@object
	.size		_ZN34_INTERNAL_3db9291b_4_k_cu_2787baf74cuda3std6ranges3__45__cpo4cendE,(_ZN34_INTERNAL_3db9291b_4_k_cu_2787baf76thrust24THRUST_300001_SM_1000_NS12placeholders2_7E - _ZN34_INTERNAL_3db9291b_4_k_cu_2787baf74cuda3std6ranges3__45__cpo4cendE)
_ZN34_INTERNAL_3db9291b_4_k_cu_2787baf74cuda3std6ranges3__45__cpo4cendE:
	.zero		1
	.type		_ZN34_INTERNAL_3db9291b_4_k_cu_2787baf76thrust24THRUST_300001_SM_1000_NS12placeholders2_7E,@object
	.size		_ZN34_INTERNAL_3db9291b_4_k_cu_2787baf76thrust24THRUST_300001_SM_1000_NS12placeholders2_7E,(_ZN34_INTERNAL_3db9291b_4_k_cu_2787baf74cuda3std3__45__cpo5crendE - _ZN34_INTERNAL_3db9291b_4_k_cu_2787baf76thrust24THRUST_300001_SM_1000_NS12placeholders2_7E)
_ZN34_INTERNAL_3db9291b_4_k_cu_2787baf76thrust24THRUST_300001_SM_1000_NS12placeholders2_7E:
	.zero		1
	.type		_ZN34_INTERNAL_3db9291b_4_k_cu_2787baf74cuda3std3__45__cpo5crendE,@object
	.size		_ZN34_INTERNAL_3db9291b_4_k_cu_2787baf74cuda3std3__45__cpo5crendE,(_ZN34_INTERNAL_3db9291b_4_k_cu_2787baf74cuda3std6ranges3__45__cpo4prevE - _ZN34_INTERNAL_3db9291b_4_k_cu_2787baf74cuda3std3__45__cpo5crendE)
_ZN34_INTERNAL_3db9291b_4_k_cu_2787baf74cuda3std3__45__cpo5crendE:
	.zero		1
	.type		_ZN34_INTERNAL_3db9291b_4_k_cu_2787baf74cuda3std6ranges3__45__cpo4prevE,@object
	.size		_ZN34_INTERNAL_3db9291b_4_k_cu_2787baf74cuda3std6ranges3__45__cpo4prevE,(_ZN34_INTERNAL_3db9291b_4_k_cu_2787baf74cuda3std6ranges3__45__cpo9iter_moveE - _ZN34_INTERNAL_3db9291b_4_k_cu_2787baf74cuda3std6ranges3__45__cpo4prevE)
_ZN34_INTERNAL_3db9291b_4_k_cu_2787baf74cuda3std6ranges3__45__cpo4prevE:
	.zero		1
	.type		_ZN34_INTERNAL_3db9291b_4_k_cu_2787baf74cuda3std6ranges3__45__cpo9iter_moveE,@object
	.size		_ZN34_INTERNAL_3db9291b_4_k_cu_2787baf74cuda3std6ranges3__45__cpo9iter_moveE,(_ZN34_INTERNAL_3db9291b_4_k_cu_2787baf76thrust24THRUST_300001_SM_1000_NS6system6detail10sequential3seqE - _ZN34_INTERNAL_3db9291b_4_k_cu_2787baf74cuda3std6ranges3__45__cpo9iter_moveE)
_ZN34_INTERNAL_3db9291b_4_k_cu_2787baf74cuda3std6ranges3__45__cpo9iter_moveE:
	.zero		1
	.type		_ZN34_INTERNAL_3db9291b_4_k_cu_2787baf76thrust24THRUST_300001_SM_1000_NS6system6detail10sequential3seqE,@object
	.size		_ZN34_INTERNAL_3db9291b_4_k_cu_2787baf76thrust24THRUST_300001_SM_1000_NS6system6detail10sequential3seqE,(_ZN34_INTERNAL_3db9291b_4_k_cu_2787baf76thrust24THRUST_300001_SM_1000_NS12placeholders2_9E - _ZN34_INTERNAL_3db9291b_4_k_cu_2787baf76thrust24THRUST_300001_SM_1000_NS6system6detail10sequential3seqE)
_ZN34_INTERNAL_3db9291b_4_k_cu_2787baf76thrust24THRUST_300001_SM_1000_NS6system6detail10sequential3seqE:
	.zero		1
	.type		_ZN34_INTERNAL_3db9291b_4_k_cu_2787baf76thrust24THRUST_300001_SM_1000_NS12placeholders2_9E,@object
	.size		_ZN34_INTERNAL_3db9291b_4_k_cu_2787baf76thrust24THRUST_300001_SM_1000_NS12placeholders2_9E,(_ZN34_INTERNAL_3db9291b_4_k_cu_2787baf74cuda3std3__419piecewise_constructE - _ZN34_INTERNAL_3db9291b_4_k_cu_2787baf76thrust24THRUST_300001_SM_1000_NS12placeholders2_9E)
_ZN34_INTERNAL_3db9291b_4_k_cu_2787baf76thrust24THRUST_300001_SM_1000_NS12placeholders2_9E:
	.zero		1
	.type		_ZN34_INTERNAL_3db9291b_4_k_cu_2787baf74cuda3std3__419piecewise_constructE,@object
	.size		_ZN34_INTERNAL_3db9291b_4_k_cu_2787baf74cuda3std3__419piecewise_constructE,(_ZN34_INTERNAL_3db9291b_4_k_cu_2787baf74cuda3std6ranges3__45__cpo5cdataE - _ZN34_INTERNAL_3db9291b_4_k_cu_2787baf74cuda3std3__419piecewise_constructE)
_ZN34_INTERNAL_3db9291b_4_k_cu_2787baf74cuda3std3__419piecewise_constructE:
	.zero		1
	.type		_ZN34_INTERNAL_3db9291b_4_k_cu_2787baf74cuda3std6ranges3__45__cpo5cdataE,@object
	.size		_ZN34_INTERNAL_3db9291b_4_k_cu_2787baf74cuda3std6ranges3__45__cpo5cdataE,(_ZN34_INTERNAL_3db9291b_4_k_cu_2787baf76thrust24THRUST_300001_SM_1000_NS12placeholders2_1E - _ZN34_INTERNAL_3db9291b_4_k_cu_2787baf74cuda3std6ranges3__45__cpo5cdataE)
_ZN34_INTERNAL_3db9291b_4_k_cu_2787baf74cuda3std6ranges3__45__cpo5cdataE:
	.zero		1
	.type		_ZN34_INTERNAL_3db9291b_4_k_cu_2787baf76thrust24THRUST_300001_SM_1000_NS12placeholders2_1E,@object
	.size		_ZN34_INTERNAL_3db9291b_4_k_cu_2787baf76thrust24THRUST_300001_SM_1000_NS12placeholders2_1E,(_ZN34_INTERNAL_3db9291b_4_k_cu_2787baf74cuda3std3__45__cpo3endE - _ZN34_INTERNAL_3db9291b_4_k_cu_2787baf76thrust24THRUST_300001_SM_1000_NS12placeholders2_1E)
_ZN34_INTERNAL_3db9291b_4_k_cu_2787baf76thrust24THRUST_300001_SM_1000_NS12placeholders2_1E:
	.zero		1
	.type		_ZN34_INTERNAL_3db9291b_4_k_cu_2787baf74cuda3std3__45__cpo3endE,@object
	.size		_ZN34_INTERNAL_3db9291b_4_k_cu_2787baf74cuda3std3__45__cpo3endE,(_ZN34_INTERNAL_3db9291b_4_k_cu_2787baf74cuda3std6ranges3__45__cpo3endE - _ZN34_INTERNAL_3db9291b_4_k_cu_2787baf74cuda3std3__45__cpo3endE)
_ZN34_INTERNAL_3db9291b_4_k_cu_2787baf74cuda3std3__45__cpo3endE:
	.zero		1
	.type		_ZN34_INTERNAL_3db9291b_4_k_cu_2787baf74cuda3std6ranges3__45__cpo3endE,@object
	.size		_ZN34_INTERNAL_3db9291b_4_k_cu_2787baf74cuda3std6ranges3__45__cpo3endE,(_ZN34_INTERNAL_3db9291b_4_k_cu_2787baf76thrust24THRUST_300001_SM_1000_NS12placeholders2_5E - _ZN34_INTERNAL_3db9291b_4_k_cu_2787baf74cuda3std6ranges3__45__cpo3endE)
_ZN34_INTERNAL_3db9291b_4_k_cu_2787baf74cuda3std6ranges3__45__cpo3endE:
	.zero		1
	.type		_ZN34_INTERNAL_3db9291b_4_k_cu_2787baf76thrust24THRUST_300001_SM_1000_NS12placeholders2_5E,@object
	.size		_ZN34_INTERNAL_3db9291b_4_k_cu_2787baf76thrust24THRUST_300001_SM_1000_NS12placeholders2_5E,(_ZN34_INTERNAL_3db9291b_4_k_cu_2787baf74cuda3std3__45__cpo4rendE - _ZN34_INTERNAL_3db9291b_4_k_cu_2787baf76thrust24THRUST_300001_SM_1000_NS12placeholders2_5E)
_ZN34_INTERNAL_3db9291b_4_k_cu_2787baf76thrust24THRUST_300001_SM_1000_NS12placeholders2_5E:
	.zero		1
	.type		_ZN34_INTERNAL_3db9291b_4_k_cu_2787baf74cuda3std3__45__cpo4rendE,@object
	.size		_ZN34_INTERNAL_3db9291b_4_k_cu_2787baf74cuda3std3__45__cpo4rendE,(_ZN34_INTERNAL_3db9291b_4_k_cu_2787baf74cuda3std6ranges3__45__cpo9iter_swapE - _ZN34_INTERNAL_3db9291b_4_k_cu_2787baf74cuda3std3__45__cpo4rendE)
_ZN34_INTERNAL_3db9291b_4_k_cu_2787baf74cuda3std3__45__cpo4rendE:
	.zero		1
	.type		_ZN34_INTERNAL_3db9291b_4_k_cu_2787baf74cuda3std6ranges3__45__cpo9iter_swapE,@object
	.size		_ZN34_INTERNAL_3db9291b_4_k_cu_2787baf74cuda3std6ranges3__45__cpo9iter_swapE,(_ZN34_INTERNAL_3db9291b_4_k_cu_2787baf74cuda3std3__48unexpectE - _ZN34_INTERNAL_3db9291b_4_k_cu_2787baf74cuda3std6ranges3__45__cpo9iter_swapE)
_ZN34_INTERNAL_3db9291b_4_k_cu_2787baf74cuda3std6ranges3__45__cpo9iter_swapE:
	.zero		1
	.type		_ZN34_INTERNAL_3db9291b_4_k_cu_2787baf74cuda3std3__48unexpectE,@object
	.size		_ZN34_INTERNAL_3db9291b_4_k_cu_2787baf74cuda3std3__48unexpectE,(_ZN34_INTERNAL_3db9291b_4_k_cu_2787baf76thrust24THRUST_300001_SM_1000_NS8cuda_cub3parE - _ZN34_INTERNAL_3db9291b_4_k_cu_2787baf74cuda3std3__48unexpectE)
_ZN34_INTERNAL_3db9291b_4_k_cu_2787baf74cuda3std3__48unexpectE:
	.zero		1
	.type		_ZN34_INTERNAL_3db9291b_4_k_cu_2787baf76thrust24THRUST_300001_SM_1000_NS8cuda_cub3parE,@object
	.size		_ZN34_INTERNAL_3db9291b_4_k_cu_2787baf76thrust24THRUST_300001_SM_1000_NS8cuda_cub3parE,(.L_29 - _ZN34_INTERNAL_3db9291b_4_k_cu_2787baf76thrust24THRUST_300001_SM_1000_NS8cuda_cub3parE)
_ZN34_INTERNAL_3db9291b_4_k_cu_2787baf76thrust24THRUST_300001_SM_1000_NS8cuda_cub3parE:
	.zero		1
.L_29:


//--------------------- .nv.constant0._ZN3cub18CUB_300001_SM_10006detail6select23DeviceSelectSweepKernelINS2_10policy_hubIiNS0_8NullTypeEiLb0ELNS0_10SelectImplE1EE10Policy1000EN6thrust24THRUST_300001_SM_1000_NS6detail15normal_iteratorINSA_10device_ptrIiEEEEPS5_SF_PlNS0_13ScanTileStateIiLb1EEEN4cuda3std3__410__not_fn_tI10isMinusOneEES5_iNS2_19streaming_context_tIlLb1EEELS6_1EEEvT0_T1_T2_T3_T4_T5_T6_T7_iT8_NS1_7vsmem_tE --------------------------
	.section	.nv.constant0._ZN3cub18CUB_300001_SM_10006detail6select23DeviceSelectSweepKernelINS2_10policy_hubIiNS0_8NullTypeEiLb0ELNS0_10SelectImplE1EE10Policy1000EN6thrust24THRUST_300001_SM_1000_NS6detail15normal_iteratorINSA_10device_ptrIiEEEEPS5_SF_PlNS0_13ScanTileStateIiLb1EEEN4cuda3std3__410__not_fn_tI10isMinusOneEES5_iNS2_19streaming_context_tIlLb1EEELS6_1EEEvT0_T1_T2_T3_T4_T5_T6_T7_iT8_NS1_7vsmem_tE,"a",@progbits
	.sectionflags	@""
	.align	4
.nv.constant0._ZN3cub18CUB_300001_SM_10006detail6select23DeviceSelectSweepKernelINS2_10policy_hubIiNS0_8NullTypeEiLb0ELNS0_10SelectImplE1EE10Policy1000EN6thrust24THRUST_300001_SM_1000_NS6detail15normal_iteratorINSA_10device_ptrIiEEEEPS5_SF_PlNS0_13ScanTileStateIiLb1EEEN4cuda3std3__410__not_fn_tI10isMinusOneEES5_iNS2_19streaming_context_tIlLb1EEELS6_1EEEvT0_T1_T2_T3_T4_T5_T6_T7_iT8_NS1_7vsmem_tE:
	.zero		1000


//--------------------- .nv.constant0._ZN3cub18CUB_300001_SM_10006detail4scan23DeviceCompactInitKernelINS0_13ScanTileStateIiLb1EEEPlEEvT_iT0_ --------------------------
	.section	.nv.constant0._ZN3cub18CUB_300001_SM_10006detail4scan23DeviceCompactInitKernelINS0_13ScanTileStateIiLb1EEEPlEEvT_iT0_,"a",@progbits
	.sectionflags	@""
	.align	4
.nv.constant0._ZN3cub18CUB_300001_SM_10006detail4scan23DeviceCompactInitKernelINS0_13ScanTileStateIiLb1EEEPlEEvT_iT0_:
	.zero		920


//--------------------- .nv.constant0._ZN3cub18CUB_300001_SM_10006detail8for_each13static_kernelINS2_12policy_hub_t12policy_500_tElN6thrust24THRUST_300001_SM_1000_NS8cuda_cub6__fill7functorINS7_6detail15normal_iteratorINS7_10device_ptrIiEEEEiEEEEvT0_T1_ --------------------------
	.section	.nv.constant0._ZN3cub18CUB_300001_SM_10006detail8for_each13static_kernelINS2_12policy_hub_t12policy_500_tElN6thrust24THRUST_300001_SM_1000_NS8cuda_cub6__fill7functorINS7_6detail15normal_iteratorINS7_10device_ptrIiEEEEiEEEEvT0_T1_,"a",@progbits
	.sectionflags	@""
	.align	4
.nv.constant0._ZN3cub18CUB_300001_SM_10006detail8for_each13static_kernelINS2_12policy_hub_t12policy_500_tElN6thrust24THRUST_300001_SM_1000_NS8cuda_cub6__fill7functorINS7_6detail15normal_iteratorINS7_10device_ptrIiEEEEiEEEEvT0_T1_:
	.zero		920


//--------------------- .nv.constant0._ZN3cub18CUB_300001_SM_10006detail8for_each13static_kernelINS2_12policy_hub_t12policy_500_tEmN6thrust24THRUST_300001_SM_1000_NS8cuda_cub20__uninitialized_fill7functorINS7_10device_ptrIiEEiEEEEvT0_T1_ --------------------------
	.section	.nv.constant0._ZN3cub18CUB_300001_SM_10006detail8for_each13static_kernelINS2_12policy_hub_t12policy_500_tEmN6thrust24THRUST_300001_SM_1000_NS8cuda_cub20__uninitialized_fill7functorINS7_10device_ptrIiEEiEEEEvT0_T1_,"a",@progbits
	.sectionflags	@""
	.align	4
.nv.constant0._ZN3cub18CUB_300001_SM_10006detail8for_each13static_kernelINS2_12policy_hub_t12policy_500_tEmN6thrust24THRUST_300001_SM_1000_NS8cuda_cub20__uninitialized_fill7functorINS7_10device_ptrIiEEiEEEEvT0_T1_:
	.zero		920


//--------------------- .nv.constant0._ZN3cub18CUB_300001_SM_10006detail8for_each13static_kernelINS2_12policy_hub_t12policy_500_tEmN6thrust24THRUST_300001_SM_1000_NS8cuda_cub6__fill7functorINS7_6detail15normal_iteratorINS7_10device_ptrIiEEEEiEEEEvT0_T1_ --------------------------
	.section	.nv.constant0._ZN3cub18CUB_300001_SM_10006detail8for_each13static_kernelINS2_12policy_hub_t12policy_500_tEmN6thrust24THRUST_300001_SM_1000_NS8cuda_cub6__fill7functorINS7_6detail15normal_iteratorINS7_10device_ptrIiEEEEiEEEEvT0_T1_,"a",@progbits
	.sectionflags	@""
	.align	4
.nv.constant0._ZN3cub18CUB_300001_SM_10006detail8for_each13static_kernelINS2_12policy_hub_t12policy_500_tEmN6thrust24THRUST_300001_SM_1000_NS8cuda_cub6__fill7functorINS7_6detail15normal_iteratorINS7_10device_ptrIiEEEEiEEEEvT0_T1_:
	.zero		920


//--------------------- .nv.constant0._ZN3cub18CUB_300001_SM_10006detail11EmptyKernelIvEEvv --------------------------
	.section	.nv.constant0._ZN3cub18CUB_300001_SM_10006detail11EmptyKernelIvEEvv,"a",@progbits
	.sectionflags	@""
	.align	4
.nv.constant0._ZN3cub18CUB_300001_SM_10006detail11EmptyKernelIvEEvv:
	.zero		896


//--------------------- .nv.constant0._Z15dev_solve_levelPfPiS0_iiS0_iiS_S_b --------------------------
	.section	.nv.constant0._Z15dev_solve_levelPfPiS0_iiS0_iiS_S_b,"a",@progbits
	.sectionflags	@""
	.align	4
.nv.constant0._Z15dev_solve_levelPfPiS0_iiS0_iiS_S_b:
	.zero		961


//--------------------- .nv.constant0._Z11dev_analyzeiiPiPbS_ --------------------------
	.section	.nv.constant0._Z11dev_analyzeiiPiPbS_,"a",@progbits
	.sectionflags	@""
	.align	4
.nv.constant0._Z11dev_analyzeiiPiPbS_:
	.zero		928


//--------------------- .nv.constant0._Z14dev_find_rootsPiS_iiPbS_ --------------------------
	.section	.nv.constant0._Z14dev_find_rootsPiS_iiPbS_,"a",@progbits
	.sectionflags	@""
	.align	4
.nv.constant0._Z14dev_find_rootsPiS_iiPbS_:
	.zero		936


//--------------------- SYMBOLS --------------------------

	.type		.nv.reservedSmem.offset0,@object
	.size		.nv.reservedSmem.offset0,0x4
	.type		.nv.reservedSmem.cap,@object
	.size		.nv.reservedSmem.cap,0x4
